def matmul_kernel(
    a_ptr,
    b_ptr,
    c_ptr,
    M,
    N,
    K,
    stride_am,
    stride_ak,
    stride_bk,
    stride_bn,
    stride_cm,
    stride_cn,
    BLOCK_M: tl.constexpr,
    BLOCK_N: tl.constexpr,
    BLOCK_K: tl.constexpr,
    GROUP_M: tl.constexpr,
):
    pid = tl.program_id(axis=0)
    num_pid_m = tl.cdiv(M, BLOCK_M)
    num_pid_n = tl.cdiv(N, BLOCK_N)
    num_pid_in_group = GROUP_M * num_pid_n
    group_id = pid // num_pid_in_group
    first_pid_m = group_id * GROUP_M
    group_size_m = min(num_pid_m - first_pid_m, GROUP_M)
    pid_m = first_pid_m + ((pid % num_pid_in_group) % group_size_m)
    pid_n = (pid % num_pid_in_group) // group_size_m

    offs_am = (pid_m * BLOCK_M + tl.arange(0, BLOCK_M)) % M
    offs_bn = (pid_n * BLOCK_N + tl.arange(0, BLOCK_N)) % N
    offs_k = tl.arange(0, BLOCK_K)
    a_ptrs = a_ptr + offs_am[:, None] * stride_am + offs_k[None, :] * stride_ak
    b_ptrs = b_ptr + offs_k[:, None] * stride_bk + offs_bn[None, :] * stride_bn

    acc = tl.zeros((BLOCK_M, BLOCK_N), dtype=tl.float32)
    for kk in range(0, tl.cdiv(K, BLOCK_K)):
        a = tl.load(a_ptrs, mask=offs_k[None, :] < K - kk * BLOCK_K, other=0.0)
        b = tl.load(b_ptrs, mask=offs_k[:, None] < K - kk * BLOCK_K, other=0.0)
        acc = tl.dot(a, b, acc)
        a_ptrs += BLOCK_K * stride_ak
        b_ptrs += BLOCK_K * stride_bk

    c = acc.to(c_ptr.dtype.element_ty)
    offs_cm = pid_m * BLOCK_M + tl.arange(0, BLOCK_M)
    offs_cn = pid_n * BLOCK_N + tl.arange(0, BLOCK_N)
    c_ptrs = c_ptr + offs_cm[:, None] * stride_cm + offs_cn[None, :] * stride_cn
    mask = (offs_cm[:, None] < M) & (offs_cn[None, :] < N)
    tl.store(c_ptrs, c, mask=mask)

# config = {"BLOCK_K": 32, "BLOCK_M": 512, "BLOCK_N": 128, "GROUP_M": 4, "arch": "sm_100", "dtype": "fp8e4m3", "num_ctas": 1, "num_stages": 3, "num_warps": 4}
# arch = sm_100


// ===== COMPILED SASS (sm_100a) =====

	.target	sm_100a

	.elftype	@"ET_EXEC"


//--------------------- .note.nv.tkinfo           --------------------------
	.section	.note.nv.tkinfo,"",@"SHT_NOTE"
	.sectionflags	@"SHF_NOTE_NV_TKINFO"
	.tkinfo
        /*0018*/ 	.word	0x00000081
        /*0030*/ 	.string	""
        /*0030*/ 	.string	"ptxas-blackwell"
        /*0030*/ 	.string	"Cuda compilation tools, release 12.9, V12.9.86"
        /*0030*/ 	.string	"Build cuda_12.9.r12.9/compiler.36037853_0"
        /*0030*/ 	.string	"-v  -suppress-debug-info  -lineinfo  -arch sm_100a "



//--------------------- .note.nv.cuver            --------------------------
	.section	.note.nv.cuver,"",@"SHT_NOTE"
	.sectionflags	@"SHF_NOTE_NV_CUVER"
        /*0018*/ 	.short	0x0001
        /*001a*/ 	.short	0x0064
        /*001c*/ 	.short	0x0001
        /*001e*/ 	.short	0x0000
        /*0020*/ 	.short	0x0001
        /*0022*/ 	.short	0x0000


//--------------------- .nv.info                  --------------------------
	.section	.nv.info,"",@"SHT_CUDA_INFO"
	.align	4


	//----- nvinfo : EIATTR_REGCOUNT
	.align		4
        /*0000*/ 	.byte	0x04, 0x2f
        /*0002*/ 	.short	(.L_4 - .L_3)
	.align		4
.L_3:
        /*0004*/ 	.word	index@(matmul_kernel)
        /*0008*/ 	.word	0x00000060


	//----- nvinfo : EIATTR_FRAME_SIZE
	.align		4
.L_4:
        /*000c*/ 	.byte	0x04, 0x11
        /*000e*/ 	.short	(.L_6 - .L_5)
	.align		4
.L_5:
        /*0010*/ 	.word	index@($__internal_2_$__cuda_sm10x_tcgen05_guardrail_trap_unallocated_columns_being_dealloced)
        /*0014*/ 	.word	0x00000870


	//----- nvinfo : EIATTR_FRAME_SIZE
	.align		4
.L_6:
        /*0018*/ 	.byte	0x04, 0x11
        /*001a*/ 	.short	(.L_8 - .L_7)
	.align		4
.L_7:
        /*001c*/ 	.word	index@($__internal_1_$__cuda_sm10x_tcgen05_guardrail_trap_phase_invalid_during_alloc)
        /*0020*/ 	.word	0x00000870


	//----- nvinfo : EIATTR_FRAME_SIZE
	.align		4
.L_8:
        /*0024*/ 	.byte	0x04, 0x11
        /*0026*/ 	.short	(.L_10 - .L_9)
	.align		4
.L_9:
        /*0028*/ 	.word	index@($__internal_0_$__cuda_sm10x_tcgen05_guardrail_trap_col_being_dealloced_not_returned_by_alloc)
        /*002c*/ 	.word	0x00000870


	//----- nvinfo : EIATTR_FRAME_SIZE
	.align		4
.L_10:
        /*0030*/ 	.byte	0x04, 0x11
        /*0032*/ 	.short	(.L_12 - .L_11)
	.align		4
.L_11:
        /*0034*/ 	.word	index@(matmul_kernel)
        /*0038*/ 	.word	0x00000870


	//----- nvinfo : EIATTR_MIN_STACK_SIZE
	.align		4
.L_12:
        /*003c*/ 	.byte	0x04, 0x12
        /*003e*/ 	.short	(.L_14 - .L_13)
	.align		4
.L_13:
        /*0040*/ 	.word	index@(matmul_kernel)
        /*0044*/ 	.word	0x00000870
.L_14:


//--------------------- .nv.info.matmul_kernel    --------------------------
	.section	.nv.info.matmul_kernel,"",@"SHT_CUDA_INFO"
	.sectionflags	@""
	.align	4


	//----- nvinfo : EIATTR_CUDA_API_VERSION
	.align		4
        /*0000*/ 	.byte	0x04, 0x37
        /*0002*/ 	.short	(.L_16 - .L_15)
.L_15:
        /*0004*/ 	.word	0x00000081


	//----- nvinfo : EIATTR_KPARAM_INFO
	.align		4
.L_16:
        /*0008*/ 	.byte	0x04, 0x17
        /*000a*/ 	.short	(.L_18 - .L_17)
.L_17:
        /*000c*/ 	.word	0x00000000
        /*0010*/ 	.short	0x000d
        /*0012*/ 	.short	0x0048
        /*0014*/ 	.byte	0x00, 0xf4, 0x21, 0x00


	//----- nvinfo : EIATTR_KPARAM_INFO
	.align		4
.L_18:
        /*0018*/ 	.byte	0x04, 0x17
        /*001a*/ 	.short	(.L_20 - .L_19)
.L_19:
        /*001c*/ 	.word	0x00000000
        /*0020*/ 	.short	0x000c
        /*0022*/ 	.short	0x0040
        /*0024*/ 	.byte	0x00, 0xf4, 0x21, 0x00


	//----- nvinfo : EIATTR_KPARAM_INFO
	.align		4
.L_20:
        /*0028*/ 	.byte	0x04, 0x17
        /*002a*/ 	.short	(.L_22 - .L_21)
.L_21:
        /*002c*/ 	.word	0x00000000
        /*0030*/ 	.short	0x000b
        /*0032*/ 	.short	0x0038
        /*0034*/ 	.byte	0x00, 0xf0, 0x11, 0x00


	//----- nvinfo : EIATTR_KPARAM_INFO
	.align		4
.L_22:
        /*0038*/ 	.byte	0x04, 0x17
        /*003a*/ 	.short	(.L_24 - .L_23)
.L_23:
        /*003c*/ 	.word	0x00000000
        /*0040*/ 	.short	0x000a
        /*0042*/ 	.short	0x0034
        /*0044*/ 	.byte	0x00, 0xf0, 0x11, 0x00


	//----- nvinfo : EIATTR_KPARAM_INFO
	.align		4
.L_24:
        /*0048*/ 	.byte	0x04, 0x17
        /*004a*/ 	.short	(.L_26 - .L_25)
.L_25:
        /*004c*/ 	.word	0x00000000
        /*0050*/ 	.short	0x0009
        /*0052*/ 	.short	0x0030
        /*0054*/ 	.byte	0x00, 0xf0, 0x11, 0x00


	//----- nvinfo : EIATTR_KPARAM_INFO
	.align		4
.L_26:
        /*0058*/ 	.byte	0x04, 0x17
        /*005a*/ 	.short	(.L_28 - .L_27)
.L_27:
        /*005c*/ 	.word	0x00000000
        /*0060*/ 	.short	0x0008
        /*0062*/ 	.short	0x002c
        /*0064*/ 	.byte	0x00, 0xf0, 0x11, 0x00


	//----- nvinfo : EIATTR_KPARAM_INFO
	.align		4
.L_28:
        /*0068*/ 	.byte	0x04, 0x17
        /*006a*/ 	.short	(.L_30 - .L_29)
.L_29:
        /*006c*/ 	.word	0x00000000
        /*0070*/ 	.short	0x0007
        /*0072*/ 	.short	0x0028
        /*0074*/ 	.byte	0x00, 0xf0, 0x11, 0x00


	//----- nvinfo : EIATTR_KPARAM_INFO
	.align		4
.L_30:
        /*0078*/ 	.byte	0x04, 0x17
        /*007a*/ 	.short	(.L_32 - .L_31)
.L_31:
        /*007c*/ 	.word	0x00000000
        /*0080*/ 	.short	0x0006
        /*0082*/ 	.short	0x0024
        /*0084*/ 	.byte	0x00, 0xf0, 0x11, 0x00


	//----- nvinfo : EIATTR_KPARAM_INFO
	.align		4
.L_32:
        /*0088*/ 	.byte	0x04, 0x17
        /*008a*/ 	.short	(.L_34 - .L_33)
.L_33:
        /*008c*/ 	.word	0x00000000
        /*0090*/ 	.short	0x0005
        /*0092*/ 	.short	0x0020
        /*0094*/ 	.byte	0x00, 0xf0, 0x11, 0x00


	//----- nvinfo : EIATTR_KPARAM_INFO
	.align		4
.L_34:
        /*0098*/ 	.byte	0x04, 0x17
        /*009a*/ 	.short	(.L_36 - .L_35)
.L_35:
        /*009c*/ 	.word	0x00000000
        /*00a0*/ 	.short	0x0004
        /*00a2*/ 	.short	0x001c
        /*00a4*/ 	.byte	0x00, 0xf0, 0x11, 0x00


	//----- nvinfo : EIATTR_KPARAM_INFO
	.align		4
.L_36:
        /*00a8*/ 	.byte	0x04, 0x17
        /*00aa*/ 	.short	(.L_38 - .L_37)
.L_37:
        /*00ac*/ 	.word	0x00000000
        /*00b0*/ 	.short	0x0003
        /*00b2*/ 	.short	0x0018
        /*00b4*/ 	.byte	0x00, 0xf0, 0x11, 0x00


	//----- nvinfo : EIATTR_KPARAM_INFO
	.align		4
.L_38:
        /*00b8*/ 	.byte	0x04, 0x17
        /*00ba*/ 	.short	(.L_40 - .L_39)
.L_39:
        /*00bc*/ 	.word	0x00000000
        /*00c0*/ 	.short	0x0002
        /*00c2*/ 	.short	0x0010
        /*00c4*/ 	.byte	0x00, 0xf4, 0x21, 0x00


	//----- nvinfo : EIATTR_KPARAM_INFO
	.align		4
.L_40:
        /*00c8*/ 	.byte	0x04, 0x17
        /*00ca*/ 	.short	(.L_42 - .L_41)
.L_41:
        /*00cc*/ 	.word	0x00000000
        /*00d0*/ 	.short	0x0001
        /*00d2*/ 	.short	0x0008
        /*00d4*/ 	.byte	0x00, 0xf4, 0x21, 0x00


	//----- nvinfo : EIATTR_KPARAM_INFO
	.align		4
.L_42:
        /*00d8*/ 	.byte	0x04, 0x17
        /*00da*/ 	.short	(.L_44 - .L_43)
.L_43:
        /*00dc*/ 	.word	0x00000000
        /*00e0*/ 	.short	0x0000
        /*00e2*/ 	.short	0x0000
        /*00e4*/ 	.byte	0x00, 0xf4, 0x21, 0x00


	//----- nvinfo : EIATTR_AT_ENTRY_FRAGMENTS
	.align		4
.L_44:
        /*00e8*/ 	.byte	0x04, 0x4f
        /*00ea*/ 	.short	(.L_46 - .L_45)


	//   ....[0]....
.L_45:
        /*00ec*/ 	.word	0x00000004


	//----- nvinfo : EIATTR_RESERVED_SMEM_USED
	.align		4
.L_46:
        /*00f0*/ 	.byte	0x01, 0x41
	.zero		2


	//----- nvinfo : EIATTR_SPARSE_MMA_MASK
	.align		4
        /*00f4*/ 	.byte	0x03, 0x50
        /*00f6*/ 	.short	0x0000


	//----- nvinfo : EIATTR_TCGEN05_1CTA_USED
	.align		4
        /*00f8*/ 	.byte	0x01, 0x51
	.zero		2


	//----- nvinfo : EIATTR_MAXREG_COUNT
	.align		4
        /*00fc*/ 	.byte	0x03, 0x1b
        /*00fe*/ 	.short	0x00ff


	//----- nvinfo : EIATTR_NUM_BARRIERS
	.align		4
        /*0100*/ 	.byte	0x02, 0x4c
        /*0102*/ 	.byte	0x01
	.zero		1


	//----- nvinfo : EIATTR_ANNOTATIONS
	.align		4
        /*0104*/ 	.byte	0x04, 0x55
        /*0106*/ 	.short	(.L_48 - .L_47)


	//   ....[0]....
.L_47:
        /*0108*/ 	.word	0x00000001
        /*010c*/ 	.byte	0xb0, 0x09, 0x00, 0x00, 0x01, 0x00, 0x00, 0x00, 0x90, 0x10, 0x00, 0x00, 0x01, 0x00, 0x00, 0x00
        /* <DEDUP_REMOVED lines=1325> */
        /*53ec*/ 	.byte	0x40, 0x75, 0x02, 0x00


	//----- nvinfo : EIATTR_INT_WARP_WIDE_INSTR_OFFSETS
	.align		4
.L_48:
        /*53f0*/ 	.byte	0x04, 0x31
        /*53f2*/ 	.short	(.L_50 - .L_49)


	//   ....[0]....
.L_49:
        /*53f4*/ 	.word	0x00001b40


	//   ....[1]....
        /*53f8*/ 	.word	0x00001b50


	//   ....[2]....
        /*53fc*/ 	.word	0x00002870


	//   ....[3]....
        /*5400*/ 	.word	0x00027740


	//   ....[4]....
        /*5404*/ 	.word	0x00027790


	//----- nvinfo : EIATTR_COOP_GROUP_MASK_REGIDS
	.align		4
.L_50:
        /*5408*/ 	.byte	0x04, 0x29
        /*540a*/ 	.short	(.L_52 - .L_51)


	//   ....[0]....
.L_51:
        /*540c*/ 	.word	0xffffffff


	//   ....[1]....
        /*5410*/ 	.word	0xffffffff


	//   ....[2]....
        /*5414*/ 	.word	0xffffffff


	//   ....[3]....
        /*5418*/ 	.word	0xffffffff


	//----- nvinfo : EIATTR_COOP_GROUP_INSTR_OFFSETS
	.align		4
.L_52:
        /*541c*/ 	.byte	0x04, 0x28
        /*541e*/ 	.short	(.L_54 - .L_53)


	//   ....[0]....
.L_53:
        /*5420*/ 	.word	0x00000080


	//   ....[1]....
        /*5424*/ 	.word	0x00000340


	//   ....[2]....
        /*5428*/ 	.word	0x000275d0


	//   ....[3]....
        /*542c*/ 	.word	0x00027840


	//----- nvinfo : EIATTR_VRC_CTA_INIT_COUNT
	.align		4
.L_54:
        /*5430*/ 	.byte	0x02, 0x4a
        /*5432*/ 	.byte	0x80
	.zero		1


	//----- nvinfo : EIATTR_MBARRIER_INSTR_OFFSETS
	.align		4
        /*5434*/ 	.byte	0x04, 0x39
        /*5436*/ 	.short	(.L_56 - .L_55)


	//   ....[0]....
.L_55:
        /*5438*/ 	.word	0x00001ce0
        /*543c*/ 	.word	0x000000ff
        /*5440*/ 	.word	0x00000000
        /*5444*/ 	.short	0x0100
        /*5446*/ 	.byte	0x0b
	.zero		1


	//   ....[1]....
        /*5448*/ 	.word	0x00007140
        /*544c*/ 	.word	0x000000ff
        /*5450*/ 	.word	0x0000a008
        /*5454*/ 	.short	0x0100
        /*5456*/ 	.byte	0x0a
	.zero		1


	//   ....[2]....
        /*5458*/ 	.word	0x0000df30
        /*545c*/ 	.word	0x000000ff
        /*5460*/ 	.word	0x00000000
        /*5464*/ 	.short	0x010a
        /*5466*/ 	.byte	0x0b
	.zero		1


	//   ....[3]....
        /*5468*/ 	.word	0x000138a0
        /*546c*/ 	.word	0x000000ff
        /*5470*/ 	.word	0x00000000
        /*5474*/ 	.short	0x010a
        /*5476*/ 	.byte	0x0b
	.zero		1


	//   ....[4]....
        /*5478*/ 	.word	0x00013960
        /*547c*/ 	.word	0x000000ff
        /*5480*/ 	.word	0x0000a000
        /*5484*/ 	.short	0x0108
        /*5486*/ 	.byte	0x0a
	.zero		1


	//   ....[5]....
        /*5488*/ 	.word	0x000139e0
        /*548c*/ 	.word	0x000000ff
        /*5490*/ 	.word	0x0000a008
        /*5494*/ 	.short	0x0108
        /*5496*/ 	.byte	0x0a
	.zero		1


	//   ....[6]....
        /*5498*/ 	.word	0x00027860
        /*549c*/ 	.word	0x000000ff
        /*54a0*/ 	.word	0x00000000
        /*54a4*/ 	.short	0x010a
        /*54a6*/ 	.byte	0x0b
	.zero		1


	//   ....[7]....
        /*54a8*/ 	.word	0x00027890
        /*54ac*/ 	.word	0x000000ff
        /*54b0*/ 	.word	0x00000000
        /*54b4*/ 	.short	0x010a
        /*54b6*/ 	.byte	0x0b
	.zero		1


	//----- nvinfo : EIATTR_NUM_MBARRIERS
	.align		4
.L_56:
        /*54b8*/ 	.byte	0x03, 0x38
        /*54ba*/ 	.short	0x0002


	//----- nvinfo : EIATTR_EXIT_INSTR_OFFSETS
	.align		4
        /*54bc*/ 	.byte	0x04, 0x1c
        /*54be*/ 	.short	(.L_58 - .L_57)


	//   ....[0]....
.L_57:
        /*54c0*/ 	.word	0x00027850


	//----- nvinfo : EIATTR_REQNTID
	.align		4
.L_58:
        /*54c4*/ 	.byte	0x04, 0x10
        /*54c6*/ 	.short	(.L_60 - .L_59)
.L_59:
        /*54c8*/ 	.word	0x00000080
        /*54cc*/ 	.word	0x00000001
        /*54d0*/ 	.word	0x00000001


	//----- nvinfo : EIATTR_CRS_STACK_SIZE
	.align		4
.L_60:
        /*54d4*/ 	.byte	0x04, 0x1e
        /*54d6*/ 	.short	(.L_62 - .L_61)
.L_61:
        /*54d8*/ 	.word	0x00000000


	//----- nvinfo : EIATTR_CBANK_PARAM_SIZE
	.align		4
.L_62:
        /*54dc*/ 	.byte	0x03, 0x19
        /*54de*/ 	.short	0x0050


	//----- nvinfo : EIATTR_PARAM_CBANK
	.align		4
        /*54e0*/ 	.byte	0x04, 0x0a
        /*54e2*/ 	.short	(.L_64 - .L_63)
	.align		4
.L_63:
        /*54e4*/ 	.word	index@(.nv.constant0.matmul_kernel)
        /*54e8*/ 	.short	0x0380
        /*54ea*/ 	.short	0x0050


	//----- nvinfo : EIATTR_SW_WAR
	.align		4
.L_64:
        /*54ec*/ 	.byte	0x04, 0x36
        /*54ee*/ 	.short	(.L_66 - .L_65)
.L_65:
        /*54f0*/ 	.word	0x00000008
.L_66:


//--------------------- .nv.compat                --------------------------
	.section	.nv.compat,"",@"SHT_CUDA_COMPAT_INFO"
	.align	4
        /*0000*/ 	.byte	0x02, 0x02, 0x02, 0x00, 0x02, 0x05, 0x05, 0x00, 0x02, 0x03, 0x00, 0x00, 0x02, 0x06, 0x01, 0x00


//--------------------- .nv.callgraph             --------------------------
	.section	.nv.callgraph,"",@"SHT_CUDA_CALLGRAPH"
	.align	4
	.sectionentsize	8
	.align		4
        /*0000*/ 	.word	0x00000000
	.align		4
        /*0004*/ 	.word	0xffffffff
	.align		4
        /*0008*/ 	.word	0x00000000
	.align		4
        /*000c*/ 	.word	0xfffffffe
	.align		4
        /*0010*/ 	.word	0x00000000
	.align		4
        /*0014*/ 	.word	0xfffffffd
	.align		4
        /*0018*/ 	.word	0x00000000
	.align		4
        /*001c*/ 	.word	0xfffffffc


//--------------------- .text.matmul_kernel       --------------------------
	.section	.text.matmul_kernel,"ax",@progbits
	.align	128
        .global         matmul_kernel
        .type           matmul_kernel,@function
        .size           matmul_kernel,(.L_x_20 - matmul_kernel)
        .other          matmul_kernel,@"STO_CUDA_ENTRY STV_DEFAULT"
matmul_kernel:
.text.matmul_kernel:
[----:B------:R-:W0:Y:S01]  /*0000*/  LDC R1, c[0x0][0x37c] ;  /* 0x0000df00ff017b82 */ /* 0x000e220000000800 */
[----:B------:R-:W1:Y:S01]  /*0010*/  S2R R0, SR_TID.X ;  /* 0x0000000000007919 */ /* 0x000e620000002100 */
[----:B0-----:R-:W-:Y:S01]  /*0020*/  VIADD R1, R1, 0xfffff790 ;  /* 0xfffff79001017836 */ /* 0x001fe20000000000 */
[----:B------:R-:W0:Y:S01]  /*0030*/  LDCU.64 UR22, c[0x0][0x358] ;  /* 0x00006b00ff1677ac */ /* 0x000e220008000a00 */
[----:B-1----:R-:W-:-:S13]  /*0040*/  ISETP.GE.U32.AND P0, PT, R0, 0x20, PT ;  /* 0x000000200000780c */ /* 0x002fda0003f06070 */
[----:B------:R-:W-:Y:S02]  /*0050*/  VOTEU.ANY UP0, P0 ;  /* 0x0000000000ff7886 */ /* 0x000fe40000000100 */
[----:B------:R-:W-:Y:S05]  /*0060*/  BRA.U UP0, `(.L_x_0) ;  /* 0x0000000100b87547 */ /* 0x000fea000b800000 */
[----:B------:R-:W1:Y:S01]  /*0070*/  S2UR UR6, SR_CgaCtaId ;  /* 0x00000000000679c3 */ /* 0x000e620000008800 */
[----:B------:R-:W-:Y:S01]  /*0080*/  NOP ;  /* 0x0000000000007918 */ /* 0x000fe20000000000 */
[----:B------:R-:W-:Y:S02]  /*0090*/  UMOV UR4, 0x40 ;  /* 0x0000004000047882 */ /* 0x000fe40000000000 */
[----:B-1----:R-:W-:-:S09]  /*00a0*/  ULEA UR4, UR6, UR4, 0x18 ;  /* 0x0000000406047291 */ /* 0x002fd2000f8ec0ff */
[----:B------:R-:W1:Y:S01]  /*00b0*/  LDS.U8 R0, [UR4] ;  /* 0x00000004ff007984 */ /* 0x000e620008000000 */
[----:B------:R-:W-:Y:S02]  /*00c0*/  UMOV UR4, 0x400 ;  /* 0x0000040000047882 */ /* 0x000fe40000000000 */
[----:B------:R-:W-:Y:S01]  /*00d0*/  ULEA UR4, UR6, UR4, 0x18 ;  /* 0x0000000406047291 */ /* 0x000fe2000f8ec0ff */
[----:B-1----:R-:W-:-:S13]  /*00e0*/  ISETP.NE.AND P0, PT, R0, RZ, PT ;  /* 0x000000ff0000720c */ /* 0x002fda0003f05270 */
[----:B------:R-:W-:Y:S05]  /*00f0*/  @P0 BRA `(.L_x_1) ;  /* 0x00000000007c0947 */ /* 0x000fea0003800000 */
[----:B------:R-:W-:-:S13]  /*0100*/  ELECT P0, URZ, PT ;  /* 0x0000000000ff782f */ /* 0x000fda0003800000 */
[----:B------:R-:W-:Y:S05]  /*0110*/  @!P0 BRA `(.L_x_2) ;  /* 0x0000000000848947 */ /* 0x000fea0003800000 */
[----:B------:R-:W-:Y:S01]  /*0120*/  UMOV UR5, 0x10 ;  /* 0x0000001000057882 */ /* 0x000fe20000000000 */
[----:B------:R-:W-:Y:S02]  /*0130*/  IMAD.MOV.U32 R4, RZ, RZ, 0x1 ;  /* 0x00000001ff047424 */ /* 0x000fe400078e00ff */
[----:B------:R-:W-:Y:S02]  /*0140*/  IMAD.MOV.U32 R5, RZ, RZ, 0xffff ;  /* 0x0000ffffff057424 */ /* 0x000fe400078e00ff */
[----:B------:R-:W-:Y:S04]  /*0150*/  DEPBAR.LE SB1, 0x36 ;  /* 0x00009d800000791a */ /* 0x000fe80000000000 */
[----:B------:R-:W1:Y:S02]  /*0160*/  UTCATOMSWS.FIND_AND_SET.ALIGN UP1, UR5, UR5 ;  /* 0x00000005000575e3 */ /* 0x000e640008020800 */
[----:B-1----:R-:W-:-:S04]  /*0170*/  PLOP3.LUT P0, PT, PT, PT, UP1, 0x80, 0x8 ;  /* 0x000000000008781c */ /* 0x002fc80003f0f018 */
[----:B------:R-:W-:-:S04]  /*0180*/  SEL R0, RZ, 0xffffffff, !P0 ;  /* 0xffffffffff007807 */ /* 0x000fc80004000000 */
[----:B------:R-:W-:Y:S01]  /*0190*/  ISETP.NE.AND P0, PT, R0, RZ, PT ;  /* 0x000000ff0000720c */ /* 0x000fe20003f05270 */
[----:B------:R-:W-:-:S12]  /*01a0*/  IMAD.U32 R0, RZ, RZ, UR5 ;  /* 0x00000005ff007e24 */ /* 0x000fd8000f8e00ff */
[----:B------:R-:W-:Y:S05]  /*01b0*/  @P0 BRA `(.L_x_3) ;  /* 0x0000000000240947 */ /* 0x000fea0003800000 */
.L_x_4:
[----:B------:R-:W-:Y:S05]  /*01c0*/  NANOSLEEP 0x64 ;  /* 0x000000640000795d */ /* 0x000fea0003800000 */
[----:B------:R-:W-:-:S05]  /*01d0*/  UMOV UR5, 0x10 ;  /* 0x0000001000057882 */ /* 0x000fca0000000000 */
[----:B------:R-:W-:Y:S04]  /*01e0*/  DEPBAR.LE SB1, 0x36 ;  /* 0x00009d800000791a */ /* 0x000fe80000000000 */
[----:B------:R-:W1:Y:S02]  /*01f0*/  UTCATOMSWS.FIND_AND_SET.ALIGN UP1, UR5, UR5 ;  /* 0x00000005000575e3 */ /* 0x000e640008020800 */
[----:B-1----:R-:W-:-:S04]  /*0200*/  PLOP3.LUT P0, PT, PT, PT, UP1, 0x80, 0x8 ;  /* 0x000000000008781c */ /* 0x002fc80003f0f018 */
[----:B------:R-:W-:-:S04]  /*0210*/  SEL R0, RZ, 0xffffffff, !P0 ;  /* 0xffffffffff007807 */ /* 0x000fc80004000000 */
[----:B------:R-:W-:Y:S01]  /*0220*/  ISETP.NE.AND P0, PT, R0, RZ, PT ;  /* 0x000000ff0000720c */ /* 0x000fe20003f05270 */
[----:B------:R-:W-:-:S12]  /*0230*/  IMAD.U32 R0, RZ, RZ, UR5 ;  /* 0x00000005ff007e24 */ /* 0x000fd8000f8e00ff */
[----:B------:R-:W-:Y:S05]  /*0240*/  @!P0 BRA `(.L_x_4) ;  /* 0xfffffffc00dc8947 */ /* 0x000fea000383ffff */
.L_x_3:
[C---:B------:R-:W-:Y:S01]  /*0250*/  VIADD R3, R0.reuse, 0x10 ;  /* 0x0000001000037836 */ /* 0x040fe20000000000 */
[----:B------:R-:W-:Y:S01]  /*0260*/  UMOV UR5, 0x50 ;  /* 0x0000005000057882 */ /* 0x000fe20000000000 */
[----:B------:R-:W-:Y:S01]  /*0270*/  SHF.L.U32 R2, R5, R0, RZ ;  /* 0x0000000005027219 */ /* 0x000fe200000006ff */
[----:B------:R-:W-:Y:S01]  /*0280*/  ULEA UR5, UR6, UR5, 0x18 ;  /* 0x0000000506057291 */ /* 0x000fe2000f8ec0ff */
[----:B------:R-:W-:Y:S01]  /*0290*/  IMAD.SHL.U32 R0, R0, 0x20, RZ ;  /* 0x0000002000007824 */ /* 0x000fe200078e00ff */
[----:B------:R-:W-:-:S04]  /*02a0*/  SHF.L.U32 R3, R4, R3, RZ ;  /* 0x0000000304037219 */ /* 0x000fc800000006ff */
[----:B------:R-:W-:-:S05]  /*02b0*/  LOP3.LUT R2, R3, R2, RZ, 0xfc, !PT ;  /* 0x0000000203027212 */ /* 0x000fca00078efcff */
[----:B------:R1:W-:Y:S04]  /*02c0*/  ATOMS.OR RZ, [UR5], R2 ;  /* 0x00000002ffff798c */ /* 0x0003e8000b000005 */
[----:B------:R1:W-:Y:S01]  /*02d0*/  STS [UR4], R0 ;  /* 0x00000000ff007988 */ /* 0x0003e20008000804 */
[----:B------:R-:W-:Y:S05]  /*02e0*/  BRA `(.L_x_2) ;  /* 0x0000000000107947 */ /* 0x000fea0003800000 */
.L_x_1:
[----:B------:R-:W-:Y:S01]  /*02f0*/  IMAD.MOV.U32 R0, RZ, RZ, -0x1 ;  /* 0xffffffffff007424 */ /* 0x000fe200078e00ff */
[----:B------:R-:W-:-:S04]  /*0300*/  MOV R2, 0x330 ;  /* 0x0000033000027802 */ /* 0x000fc80000000f00 */
[----:B------:R1:W-:Y:S03]  /*0310*/  STS [UR4], R0 ;  /* 0x00000000ff007988 */ /* 0x0003e60008000804 */
[----:B01----:R-:W-:Y:S05]  /*0320*/  CALL.REL.NOINC `($__internal_1_$__cuda_sm10x_tcgen05_guardrail_trap_phase_invalid_during_alloc) ;  /* 0x0000027400707944 */ /* 0x003fea0003c00000 */
.L_x_2:
[----:B------:R-:W-:Y:S05]  /*0330*/  WARPSYNC.ALL ;  /* 0x0000000000007948 */ /* 0x000fea0003800000 */
[----:B------:R-:W-:Y:S01]  /*0340*/  NOP ;  /* 0x0000000000007918 */ /* 0x000fe20000000000 */
.L_x_0:
[----:B------:R-:W2:Y:S01]  /*0350*/  LDC.64 R32, c[0x0][0x398] ;  /* 0x0000e600ff207b82 */ /* 0x000ea20000000a00 */
[----:B------:R-:W3:Y:S01]  /*0360*/  S2R R5, SR_CTAID.X ;  /* 0x0000000000057919 */ /* 0x000ee20000002500 */
[----:B------:R-:W-:Y:S01]  /*0370*/  UMOV UR10, 0x400 ;  /* 0x00000400000a7882 */ /* 0x000fe20000000000 */
[----:B------:R-:W4:Y:S01]  /*0380*/  LDCU UR14, c[0x0][0x3a4] ;  /* 0x00007480ff0e77ac */ /* 0x000f220008000800 */
[----:B------:R-:W5:Y:S01]  /*0390*/  S2R R13, SR_TID.X ;  /* 0x00000000000d7919 */ /* 0x000f620000002100 */
[----:B------:R-:W1:Y:S03]  /*03a0*/  LDCU.64 UR6, c[0x0][0x3a8] ;  /* 0x00007500ff0677ac */ /* 0x000e660008000a00 */
[----:B------:R-:W0:Y:S01]  /*03b0*/  S2UR UR5, SR_CgaCtaId ;  /* 0x00000000000579c3 */ /* 0x000e220000008800 */
[----:B------:R-:W0:Y:S01]  /*03c0*/  LDCU.128 UR16, c[0x0][0x380] ;  /* 0x00007000ff1077ac */ /* 0x000e220008000c00 */
[----:B------:R-:W-:-:S06]  /*03d0*/  UMOV UR12, 0x1 ;  /* 0x00000001000c7882 */ /* 0x000fcc0000000000 */
[----:B------:R-:W1:Y:S02]  /*03e0*/  LDC R25, c[0x0][0x3a0] ;  /* 0x0000e800ff197b82 */ /* 0x000e640000000800 */
[----:B-12---:R-:W-:Y:S01]  /*03f0*/  VIADD R0, R33, 0x7f ;  /* 0x0000007f21007836 */ /* 0x006fe20000000000 */
[----:B------:R-:W-:-:S04]  /*0400*/  IABS R29, R33 ;  /* 0x00000021001d7213 */ /* 0x000fc80000000000 */
[----:B------:R-:W-:Y:S01]  /*0410*/  SHF.R.S32.HI R3, RZ, 0x1f, R0 ;  /* 0x0000001fff037819 */ /* 0x000fe20000011400 */
[----:B0-----:R-:W-:-:S03]  /*0420*/  ULEA UR10, UR5, UR10, 0x18 ;  /* 0x0000000a050a7291 */ /* 0x001fc6000f8ec0ff */
[----:B------:R-:W-:Y:S02]  /*0430*/  LEA.HI R3, R3, R0, RZ, 0x7 ;  /* 0x0000000003037211 */ /* 0x000fe400078f38ff */
[----:B---3--:R-:W-:Y:S01]  /*0440*/  IABS R8, R5 ;  /* 0x0000000500087213 */ /* 0x008fe20000000000 */
[----:B------:R-:W-:Y:S01]  /*0450*/  UIADD3 UR11, UPT, UPT, UR10, 0xa000, URZ ;  /* 0x0000a0000a0b7890 */ /* 0x000fe2000fffe0ff */
[----:B------:R-:W-:Y:S02]  /*0460*/  SHF.R.S32.HI R3, RZ, 0x7, R3 ;  /* 0x00000007ff037819 */ /* 0x000fe40000011403 */
[----:B-----5:R-:W-:Y:S01]  /*0470*/  SHF.R.U32.HI R31, RZ, 0x5, R13 ;  /* 0x00000005ff1f7819 */ /* 0x020fe2000001160d */
[----:B------:R-:W-:Y:S01]  /*0480*/  VIADD R14, R25, 0xffffffe2 ;  /* 0xffffffe2190e7836 */ /* 0x000fe20000000000 */
[----:B------:R-:W-:Y:S01]  /*0490*/  LOP3.LUT R16, R13, 0x7f, RZ, 0xc0, !PT ;  /* 0x0000007f0d107812 */ /* 0x000fe200078ec0ff */
[----:B------:R-:W-:Y:S01]  /*04a0*/  IMAD.SHL.U32 R4, R3, 0x4, RZ ;  /* 0x0000000403047824 */ /* 0x000fe200078e00ff */
[----:B------:R-:W-:-:S04]  /*04b0*/  SGXT.U32 R31, R31, 0x2 ;  /* 0x000000021f1f781a */ /* 0x000fc80000000000 */
[-C--:B------:R-:W-:Y:S02]  /*04c0*/  IABS R7, R4.reuse ;  /* 0x0000000400077213 */ /* 0x080fe40000000000 */
[----:B------:R-:W-:Y:S02]  /*04d0*/  IABS R10, R4 ;  /* 0x00000004000a7213 */ /* 0x000fe40000000000 */
[----:B------:R-:W0:Y:S08]  /*04e0*/  I2F.RP R0, R7 ;  /* 0x0000000700007306 */ /* 0x000e300000209400 */
[----:B0-----:R-:W0:Y:S02]  /*04f0*/  MUFU.RCP R0, R0 ;  /* 0x0000000000007308 */ /* 0x001e240000001000 */
[----:B0-----:R-:W-:-:S02]  /*0500*/  VIADD R2, R0, 0xffffffe ;  /* 0x0ffffffe00027836 */ /* 0x001fc40000000000 */
[----:B------:R-:W-:-:S04]  /*0510*/  IMAD.MOV R0, RZ, RZ, -R10 ;  /* 0x000000ffff007224 */ /* 0x000fc800078e0a0a */
[----:B------:R0:W1:Y:S02]  /*0520*/  F2I.FTZ.U32.TRUNC.NTZ R3, R2 ;  /* 0x0000000200037305 */ /* 0x000064000021f000 */
[----:B0-----:R-:W-:Y:S02]  /*0530*/  IMAD.MOV.U32 R2, RZ, RZ, RZ ;  /* 0x000000ffff027224 */ /* 0x001fe400078e00ff */
[----:B-1----:R-:W-:-:S04]  /*0540*/  IMAD.MOV R6, RZ, RZ, -R3 ;  /* 0x000000ffff067224 */ /* 0x002fc800078e0a03 */
[----:B------:R-:W-:Y:S02]  /*0550*/  IMAD R9, R6, R7, RZ ;  /* 0x0000000706097224 */ /* 0x000fe400078e02ff */
[----:B------:R-:W-:Y:S02]  /*0560*/  IMAD.MOV.U32 R6, RZ, RZ, R8 ;  /* 0x000000ffff067224 */ /* 0x000fe400078e0008 */
[----:B------:R-:W-:-:S06]  /*0570*/  IMAD.HI.U32 R3, R3, R9, R2 ;  /* 0x0000000903037227 */ /* 0x000fcc00078e0002 */
[----:B------:R-:W-:-:S04]  /*0580*/  IMAD.HI.U32 R3, R3, R6, RZ ;  /* 0x0000000603037227 */ /* 0x000fc800078e00ff */
[----:B------:R-:W-:Y:S01]  /*0590*/  IMAD R0, R3, R0, R6 ;  /* 0x0000000003007224 */ /* 0x000fe200078e0206 */
[----:B------:R-:W-:Y:S04]  /*05a0*/  BAR.SYNC.DEFER_BLOCKING 0x0 ;  /* 0x0000000000007b1d */ /* 0x000fe80000010000 */
[----:B------:R-:W-:-:S13]  /*05b0*/  ISETP.GT.U32.AND P1, PT, R7, R0, PT ;  /* 0x000000000700720c */ /* 0x000fda0003f24070 */
[----:B------:R-:W-:Y:S02]  /*05c0*/  @!P1 IMAD.IADD R0, R0, 0x1, -R7 ;  /* 0x0000000100009824 */ /* 0x000fe400078e0a07 */
[----:B------:R-:W-:Y:S01]  /*05d0*/  @!P1 VIADD R3, R3, 0x1 ;  /* 0x0000000103039836 */ /* 0x000fe20000000000 */
[----:B------:R-:W-:Y:S02]  /*05e0*/  ISETP.NE.AND P1, PT, R4, RZ, PT ;  /* 0x000000ff0400720c */ /* 0x000fe40003f25270 */
[----:B------:R-:W-:Y:S02]  /*05f0*/  ISETP.GE.U32.AND P0, PT, R0, R7, PT ;  /* 0x000000070000720c */ /* 0x000fe40003f06070 */
[----:B------:R-:W-:-:S04]  /*0600*/  LOP3.LUT R0, R5, R4, RZ, 0x3c, !PT ;  /* 0x0000000405007212 */ /* 0x000fc800078e3cff */
[----:B------:R-:W-:Y:S01]  /*0610*/  ISETP.GE.AND P2, PT, R0, RZ, PT ;  /* 0x000000ff0000720c */ /* 0x000fe20003f46270 */
[----:B------:R-:W-:-:S06]  /*0620*/  VIADD R0, R32, 0x1ff ;  /* 0x000001ff20007836 */ /* 0x000fcc0000000000 */
[----:B------:R-:W-:-:S04]  /*0630*/  @P0 VIADD R3, R3, 0x1 ;  /* 0x0000000103030836 */ /* 0x000fc80000000000 */
[----:B------:R-:W-:Y:S01]  /*0640*/  IMAD.MOV.U32 R2, RZ, RZ, R3 ;  /* 0x000000ffff027224 */ /* 0x000fe200078e0003 */
[----:B------:R-:W-:-:S03]  /*0650*/  SHF.R.S32.HI R3, RZ, 0x1f, R0 ;  /* 0x0000001fff037819 */ /* 0x000fc60000011400 */
[----:B------:R-:W-:Y:S01]  /*0660*/  @!P2 IMAD.MOV R2, RZ, RZ, -R2 ;  /* 0x000000ffff02a224 */ /* 0x000fe200078e0a02 */
[----:B------:R-:W-:Y:S02]  /*0670*/  @!P1 LOP3.LUT R2, RZ, R4, RZ, 0x33, !PT ;  /* 0x00000004ff029212 */ /* 0x000fe400078e33ff */
[----:B------:R-:W-:-:S03]  /*0680*/  LEA.HI R3, R3, R0, RZ, 0x9 ;  /* 0x0000000003037211 */ /* 0x000fc600078f48ff */
[----:B------:R-:W-:Y:S02]  /*0690*/  IMAD.SHL.U32 R8, R2, 0x4, RZ ;  /* 0x0000000402087824 */ /* 0x000fe400078e00ff */
[----:B------:R-:W-:-:S03]  /*06a0*/  IMAD.MOV R2, RZ, RZ, -R2 ;  /* 0x000000ffff027224 */ /* 0x000fc600078e0a02 */
[----:B------:R-:W-:Y:S01]  /*06b0*/  LEA.HI.SX32 R3, R3, -R8, 0x17 ;  /* 0x8000000803037211 */ /* 0x000fe200078fbaff */
[----:B------:R-:W-:Y:S02]  /*06c0*/  IMAD R7, R4, R2, R5 ;  /* 0x0000000204077224 */ /* 0x000fe400078e0205 */
[----:B------:R-:W-:Y:S01]  /*06d0*/  IMAD.MOV.U32 R2, RZ, RZ, RZ ;  /* 0x000000ffff027224 */ /* 0x000fe200078e00ff */
[----:B------:R-:W-:Y:S02]  /*06e0*/  VIMNMX R10, PT, PT, R3, 0x4, PT ;  /* 0x00000004030a7848 */ /* 0x000fe40003fe0100 */
[----:B------:R-:W-:Y:S02]  /*06f0*/  IABS R4, R7 ;  /* 0x0000000700047213 */ /* 0x000fe40000000000 */
[----:B------:R-:W-:-:S04]  /*0700*/  IABS R6, R10 ;  /* 0x0000000a00067213 */ /* 0x000fc80000000000 */
[----:B------:R-:W0:Y:S08]  /*0710*/  I2F.RP R0, R6 ;  /* 0x0000000600007306 */ /* 0x000e300000209400 */
[----:B0-----:R-:W0:Y:S02]  /*0720*/  MUFU.RCP R0, R0 ;  /* 0x0000000000007308 */ /* 0x001e240000001000 */
[----:B0-----:R-:W-:-:S06]  /*0730*/  VIADD R3, R0, 0xffffffe ;  /* 0x0ffffffe00037836 */ /* 0x001fcc0000000000 */
[----:B------:R-:W0:Y:S02]  /*0740*/  F2I.FTZ.U32.TRUNC.NTZ R3, R3 ;  /* 0x0000000300037305 */ /* 0x000e24000021f000 */
[----:B0-----:R-:W-:-:S04]  /*0750*/  IMAD.MOV R9, RZ, RZ, -R3 ;  /* 0x000000ffff097224 */ /* 0x001fc800078e0a03 */
[----:B------:R-:W-:Y:S01]  /*0760*/  IMAD R5, R9, R6, RZ ;  /* 0x0000000609057224 */ /* 0x000fe200078e02ff */
[----:B------:R-:W-:-:S03]  /*0770*/  IABS R9, R10 ;  /* 0x0000000a00097213 */ /* 0x000fc60000000000 */
[----:B------:R-:W-:Y:S02]  /*0780*/  IMAD.HI.U32 R2, R3, R5, R2 ;  /* 0x0000000503027227 */ /* 0x000fe400078e0002 */
[----:B------:R-:W0:Y:S02]  /*0790*/  I2F.RP R5, R29 ;  /* 0x0000001d00057306 */ /* 0x000e240000209400 */
[----:B------:R-:W-:Y:S02]  /*07a0*/  IMAD.MOV.U32 R3, RZ, RZ, R4 ;  /* 0x000000ffff037224 */ /* 0x000fe400078e0004 */
[----:B------:R-:W-:Y:S02]  /*07b0*/  IMAD.MOV R4, RZ, RZ, -R9 ;  /* 0x000000ffff047224 */ /* 0x000fe400078e0a09 */
[----:B------:R-:W-:Y:S01]  /*07c0*/  IMAD.HI.U32 R0, R2, R3, RZ ;  /* 0x0000000302007227 */ /* 0x000fe200078e00ff */
[----:B------:R-:W-:Y:S01]  /*07d0*/  IABS R2, R32 ;  /* 0x0000002000027213 */ /* 0x000fe20000000000 */
[----:B------:R-:W1:Y:S02]  /*07e0*/  LDS R9, [UR10] ;  /* 0x0000000aff097984 */ /* 0x000e640008000800 */
[----:B------:R-:W-:-:S02]  /*07f0*/  IMAD R3, R0, R4, R3 ;  /* 0x0000000400037224 */ /* 0x000fc400078e0203 */
[----:B------:R-:W2:Y:S01]  /*0800*/  I2F.RP R4, R2 ;  /* 0x0000000200047306 */ /* 0x000ea20000209400 */
[----:B------:R-:W-:Y:S02]  /*0810*/  BAR.SYNC.DEFER_BLOCKING 0x0 ;  /* 0x0000000000007b1d */ /* 0x000fe40000010000 */
[----:B------:R-:W-:-:S05]  /*0820*/  ISETP.GT.U32.AND P1, PT, R6, R3, PT ;  /* 0x000000030600720c */ /* 0x000fca0003f24070 */
[----:B0-----:R-:W0:Y:S08]  /*0830*/  MUFU.RCP R5, R5 ;  /* 0x0000000500057308 */ /* 0x001e300000001000 */
[----:B------:R-:W-:Y:S01]  /*0840*/  @!P1 IMAD.IADD R3, R3, 0x1, -R6 ;  /* 0x0000000103039824 */ /* 0x000fe200078e0a06 */
[----:B--2---:R-:W2:Y:S01]  /*0850*/  MUFU.RCP R4, R4 ;  /* 0x0000000400047308 */ /* 0x004ea20000001000 */
[----:B------:R-:W-:Y:S01]  /*0860*/  @!P1 VIADD R0, R0, 0x1 ;  /* 0x0000000100009836 */ /* 0x000fe20000000000 */
[----:B------:R-:W-:-:S02]  /*0870*/  ISETP.NE.AND P1, PT, R10, RZ, PT ;  /* 0x000000ff0a00720c */ /* 0x000fc40003f25270 */
[----:B------:R-:W-:Y:S02]  /*0880*/  ISETP.GE.U32.AND P0, PT, R3, R6, PT ;  /* 0x000000060300720c */ /* 0x000fe40003f06070 */
[----:B------:R-:W-:Y:S01]  /*0890*/  LOP3.LUT R3, R7, R10, RZ, 0x3c, !PT ;  /* 0x0000000a07037212 */ /* 0x000fe200078e3cff */
[----:B0-----:R-:W-:-:S03]  /*08a0*/  VIADD R18, R5, 0xffffffe ;  /* 0x0ffffffe05127836 */ /* 0x001fc60000000000 */
[----:B------:R-:W-:Y:S01]  /*08b0*/  ISETP.GE.AND P2, PT, R3, RZ, PT ;  /* 0x000000ff0300720c */ /* 0x000fe20003f46270 */
[----:B------:R0:W3:Y:S06]  /*08c0*/  F2I.FTZ.U32.TRUNC.NTZ R19, R18 ;  /* 0x0000001200137305 */ /* 0x0000ec000021f000 */
[----:B------:R-:W-:Y:S02]  /*08d0*/  @P0 VIADD R0, R0, 0x1 ;  /* 0x0000000100000836 */ /* 0x000fe40000000000 */
[----:B--2---:R-:W-:Y:S01]  /*08e0*/  VIADD R5, R4, 0xffffffe ;  /* 0x0ffffffe04057836 */ /* 0x004fe20000000000 */
[----:B-1----:R-:W-:Y:S01]  /*08f0*/  R2UR UR8, R9 ;  /* 0x00000000090872ca */ /* 0x002fe200000e0000 */
[----:B0-----:R-:W-:-:S02]  /*0900*/  IMAD.MOV.U32 R18, RZ, RZ, RZ ;  /* 0x000000ffff127224 */ /* 0x001fc400078e00ff */
[----:B------:R-:W-:Y:S01]  /*0910*/  @!P2 IMAD.MOV R0, RZ, RZ, -R0 ;  /* 0x000000ffff00a224 */ /* 0x000fe200078e0a00 */
[----:B------:R-:W-:Y:S01]  /*0920*/  @!P1 LOP3.LUT R0, RZ, R10, RZ, 0x33, !PT ;  /* 0x0000000aff009212 */ /* 0x000fe200078e33ff */
[----:B------:R-:W0:Y:S01]  /*0930*/  F2I.FTZ.U32.TRUNC.NTZ R5, R5 ;  /* 0x0000000500057305 */ /* 0x000e22000021f000 */
[----:B---3--:R-:W-:-:S03]  /*0940*/  IMAD.MOV R4, RZ, RZ, -R19 ;  /* 0x000000ffff047224 */ /* 0x008fc600078e0a13 */
[----:B------:R-:W-:Y:S02]  /*0950*/  IMAD.SHL.U32 R53, R0, 0x80, RZ ;  /* 0x0000008000357824 */ /* 0x000fe400078e00ff */
[----:B------:R-:W-:Y:S01]  /*0960*/  IMAD R3, R4, R29, RZ ;  /* 0x0000001d04037224 */ /* 0x000fe200078e02ff */
[----:B------:R-:W-:Y:S02]  /*0970*/  SHF.R.U32.HI R4, RZ, 0x5, R13 ;  /* 0x00000005ff047819 */ /* 0x000fe4000001160d */
[----:B------:R-:W-:Y:S01]  /*0980*/  LOP3.LUT R31, R53, R31, RZ, 0xfc, !PT ;  /* 0x0000001f351f7212 */ /* 0x000fe200078efcff */
[----:B------:R-:W-:Y:S01]  /*0990*/  IMAD.HI.U32 R18, R19, R3, R18 ;  /* 0x0000000313127227 */ /* 0x000fe200078e0012 */
[----:B------:R-:W-:Y:S01]  /*09a0*/  R2UR UR13, R4 ;  /* 0x00000000040d72ca */ /* 0x000fe200000e0000 */
[----:B------:R1:W-:Y:S01]  /*09b0*/  STL [R1+0x700], R53 ;  /* 0x0007003501007387 */ /* 0x0003e20000100800 */
[----:B------:R-:W-:Y:S01]  /*09c0*/  IABS R37, R31 ;  /* 0x0000001f00257213 */ /* 0x000fe20000000000 */
[----:B------:R-:W-:Y:S01]  /*09d0*/  IMAD.MOV R3, RZ, RZ, -R0 ;  /* 0x000000ffff037224 */ /* 0x000fe200078e0a00 */
[C---:B------:R-:W-:Y:S01]  /*09e0*/  LOP3.LUT R68, R31.reuse, 0x4, RZ, 0xfc, !PT ;  /* 0x000000041f447812 */ /* 0x040fe200078efcff */
[----:B0-----:R-:W-:Y:S01]  /*09f0*/  IMAD.MOV R11, RZ, RZ, -R5 ;  /* 0x000000ffff0b7224 */ /* 0x001fe200078e0a05 */
[----:B------:R-:W-:Y:S01]  /*0a00*/  LOP3.LUT R72, R31, 0x10, RZ, 0xfc, !PT ;  /* 0x000000101f487812 */ /* 0x000fe200078efcff */
[----:B------:R-:W-:Y:S01]  /*0a10*/  IMAD.HI.U32 R0, R18, R37, RZ ;  /* 0x0000002512007227 */ /* 0x000fe200078e00ff */
[----:B------:R-:W-:-:S02]  /*0a20*/  IABS R36, R68 ;  /* 0x0000004400247213 */ /* 0x000fc40000000000 */
[C---:B------:R-:W-:Y:S01]  /*0a30*/  LOP3.LUT R70, R31.reuse, 0xc, RZ, 0xfc, !PT ;  /* 0x0000000c1f467812 */ /* 0x040fe200078efcff */
[----:B------:R-:W-:Y:S01]  /*0a40*/  IMAD R3, R10, R3, R7 ;  /* 0x000000030a037224 */ /* 0x000fe200078e0207 */
[----:B------:R-:W-:Y:S01]  /*0a50*/  LOP3.LUT R71, R31, 0x14, RZ, 0xfc, !PT ;  /* 0x000000141f477812 */ /* 0x000fe200078efcff */
[----:B------:R-:W-:Y:S01]  /*0a60*/  IMAD R7, R11, R2, RZ ;  /* 0x000000020b077224 */ /* 0x000fe200078e02ff */
[C---:B------:R-:W-:Y:S01]  /*0a70*/  LOP3.LUT R73, R31.reuse, 0x18, RZ, 0xfc, !PT ;  /* 0x000000181f497812 */ /* 0x040fe200078efcff */
[----:B------:R-:W-:Y:S01]  /*0a80*/  IMAD.MOV.U32 R4, RZ, RZ, RZ ;  /* 0x000000ffff047224 */ /* 0x000fe200078e00ff */
[----:B------:R-:W-:Y:S01]  /*0a90*/  IABS R40, R72 ;  /* 0x0000004800287213 */ /* 0x000fe20000000000 */
[----:B------:R-:W-:Y:S01]  /*0aa0*/  IMAD.MOV R6, RZ, RZ, -R0 ;  /* 0x000000ffff067224 */ /* 0x000fe200078e0a00 */
[----:B------:R-:W-:Y:S01]  /*0ab0*/  LOP3.LUT R69, R31, 0x8, RZ, 0xfc, !PT ;  /* 0x000000081f457812 */ /* 0x000fe200078efcff */
[----:B------:R-:W-:Y:S01]  /*0ac0*/  IMAD.HI.U32 R0, R5, R7, R4 ;  /* 0x0000000705007227 */ /* 0x000fe200078e0004 */
[----:B------:R-:W-:Y:S01]  /*0ad0*/  IABS R34, R70 ;  /* 0x0000004600227213 */ /* 0x000fe20000000000 */
[----:B------:R-:W-:Y:S01]  /*0ae0*/  USHF.L.U32 UR4, UR13, 0x15, URZ ;  /* 0x000000150d047899 */ /* 0x000fe200080006ff */
[----:B------:R-:W-:Y:S01]  /*0af0*/  IABS R39, R71 ;  /* 0x0000004700277213 */ /* 0x000fe20000000000 */
[----:B------:R-:W-:Y:S01]  /*0b00*/  IMAD.HI.U32 R4, R18, R36, RZ ;  /* 0x0000002412047227 */ /* 0x000fe200078e00ff */
[----:B------:R-:W-:Y:S01]  /*0b10*/  IABS R38, R73 ;  /* 0x0000004900267213 */ /* 0x000fe20000000000 */
[----:B------:R-:W-:Y:S01]  /*0b20*/  ULOP3.LUT UR4, UR4, 0x600000, URZ, 0xc0, !UPT ;  /* 0x0060000004047892 */ /* 0x000fe2000f8ec0ff */
[----:B------:R-:W-:Y:S01]  /*0b30*/  IABS R35, R69 ;  /* 0x0000004500237213 */ /* 0x000fe20000000000 */
[----:B------:R-:W-:Y:S01]  /*0b40*/  IMAD.MOV R4, RZ, RZ, -R4 ;  /* 0x000000ffff047224 */ /* 0x000fe200078e0a04 */
[C---:B------:R-:W-:Y:S01]  /*0b50*/  LOP3.LUT R76, R31.reuse, 0x28, RZ, 0xfc, !PT ;  /* 0x000000281f4c7812 */ /* 0x040fe200078efcff */
[----:B------:R-:W-:Y:S01]  /*0b60*/  IMAD.IADD R3, R8, 0x1, R3 ;  /* 0x0000000108037824 */ /* 0x000fe200078e0203 */
[----:B------:R-:W-:Y:S01]  /*0b70*/  LOP3.LUT R74, R31, 0x20, RZ, 0xfc, !PT ;  /* 0x000000201f4a7812 */ /* 0x000fe200078efcff */
[----:B------:R-:W-:Y:S01]  /*0b80*/  IMAD R37, R29, R6, R37 ;  /* 0x000000061d257224 */ /* 0x000fe200078e0225 */
[C---:B------:R-:W-:Y:S01]  /*0b90*/  LOP3.LUT R77, R31.reuse, 0x24, RZ, 0xfc, !PT ;  /* 0x000000241f4d7812 */ /* 0x040fe200078efcff */
[C---:B------:R-:W-:Y:S01]  /*0ba0*/  IMAD.HI.U32 R7, R18.reuse, R40, RZ ;  /* 0x0000002812077227 */ /* 0x040fe200078e00ff */
[C---:B------:R-:W-:Y:S01]  /*0bb0*/  LOP3.LUT R79, R31.reuse, 0x2c, RZ, 0xfc, !PT ;  /* 0x0000002c1f4f7812 */ /* 0x040fe200078efcff */
[----:B------:R-:W-:Y:S01]  /*0bc0*/  UIADD3 UR9, UPT, UPT, UR8, UR4, URZ ;  /* 0x0000000408097290 */ /* 0x000fe2000fffe0ff */
[----:B------:R-:W-:Y:S01]  /*0bd0*/  LOP3.LUT R86, R31, 0x30, RZ, 0xfc, !PT ;  /* 0x000000301f567812 */ /* 0x000fe200078efcff */
[----:B------:R-:W-:Y:S01]  /*0be0*/  IMAD R36, R29, R4, R36 ;  /* 0x000000041d247224 */ /* 0x000fe200078e0224 */
[----:B------:R-:W-:Y:S01]  /*0bf0*/  IABS R41, R76 ;  /* 0x0000004c00297213 */ /* 0x000fe20000000000 */
[----:B------:R-:W-:Y:S01]  /*0c00*/  IMAD.HI.U32 R6, R18, R34, RZ ;  /* 0x0000002212067227 */ /* 0x000fe200078e00ff */
[----:B------:R-:W-:-:S02]  /*0c10*/  IABS R43, R74 ;  /* 0x0000004a002b7213 */ /* 0x000fc40000000000 */
[----:B------:R-:W-:Y:S01]  /*0c20*/  IABS R42, R77 ;  /* 0x0000004d002a7213 */ /* 0x000fe20000000000 */
[C---:B------:R-:W-:Y:S01]  /*0c30*/  IMAD.HI.U32 R8, R18.reuse, R39, RZ ;  /* 0x0000002712087227 */ /* 0x040fe200078e00ff */
[----:B------:R-:W-:Y:S02]  /*0c40*/  IABS R45, R79 ;  /* 0x0000004f002d7213 */ /* 0x000fe40000000000 */
[----:B------:R-:W-:Y:S01]  /*0c50*/  IABS R44, R86 ;  /* 0x00000056002c7213 */ /* 0x000fe20000000000 */
[C---:B------:R-:W-:Y:S01]  /*0c60*/  IMAD.HI.U32 R4, R18.reuse, R38, RZ ;  /* 0x0000002612047227 */ /* 0x040fe200078e00ff */
[C---:B------:R-:W-:Y:S02]  /*0c70*/  LOP3.LUT R80, R31.reuse, 0x34, RZ, 0xfc, !PT ;  /* 0x000000341f507812 */ /* 0x040fe400078efcff */
[C---:B------:R-:W-:Y:S01]  /*0c80*/  LOP3.LUT R26, R31.reuse, 0x40, RZ, 0xfc, !PT ;  /* 0x000000401f1a7812 */ /* 0x040fe200078efcff */
[----:B------:R-:W-:Y:S01]  /*0c90*/  IMAD.MOV R7, RZ, RZ, -R7 ;  /* 0x000000ffff077224 */ /* 0x000fe200078e0a07 */
[----:B------:R-:W-:Y:S01]  /*0ca0*/  LOP3.LUT R27, R31, 0x38, RZ, 0xfc, !PT ;  /* 0x000000381f1b7812 */ /* 0x000fe200078efcff */
[----:B------:R-:W-:Y:S01]  /*0cb0*/  IMAD.HI.U32 R5, R18, R35, RZ ;  /* 0x0000002312057227 */ /* 0x000fe200078e00ff */
[----:B------:R-:W-:-:S02]  /*0cc0*/  IABS R52, R80 ;  /* 0x0000005000347213 */ /* 0x000fc40000000000 */
[----:B------:R-:W-:Y:S01]  /*0cd0*/  IABS R47, R26 ;  /* 0x0000001a002f7213 */ /* 0x000fe20000000000 */
[----:B------:R-:W-:Y:S01]  /*0ce0*/  IMAD.MOV R6, RZ, RZ, -R6 ;  /* 0x000000ffff067224 */ /* 0x000fe200078e0a06 */
[----:B------:R-:W-:Y:S01]  /*0cf0*/  LOP3.LUT R67, R31, 0x44, RZ, 0xfc, !PT ;  /* 0x000000441f437812 */ /* 0x000fe200078efcff */
[----:B------:R-:W-:Y:S01]  /*0d00*/  IMAD.MOV R8, RZ, RZ, -R8 ;  /* 0x000000ffff087224 */ /* 0x000fe200078e0a08 */
[----:B------:R-:W-:Y:S01]  /*0d10*/  IABS R48, R27 ;  /* 0x0000001b00307213 */ /* 0x000fe20000000000 */
[----:B------:R-:W-:Y:S01]  /*0d20*/  IMAD.MOV R4, RZ, RZ, -R4 ;  /* 0x000000ffff047224 */ /* 0x000fe200078e0a04 */
[----:B------:R-:W-:Y:S01]  /*0d30*/  IABS R46, R67 ;  /* 0x00000043002e7213 */ /* 0x000fe20000000000 */
[----:B------:R-:W-:Y:S01]  /*0d40*/  IMAD R40, R29, R7, R40 ;  /* 0x000000071d287224 */ /* 0x000fe200078e0228 */
[C---:B------:R-:W-:Y:S01]  /*0d50*/  LOP3.LUT R22, R31.reuse, 0x48, RZ, 0xfc, !PT ;  /* 0x000000481f167812 */ /* 0x040fe200078efcff */
[----:B------:R-:W-:Y:S01]  /*0d60*/  IMAD.MOV R10, RZ, RZ, -R5 ;  /* 0x000000ffff0a7224 */ /* 0x000fe200078e0a05 */
[----:B------:R-:W-:Y:S01]  /*0d70*/  LOP3.LUT R24, R31, 0x4c, RZ, 0xfc, !PT ;  /* 0x0000004c1f187812 */ /* 0x000fe200078efcff */
[C---:B------:R-:W-:Y:S01]  /*0d80*/  IMAD R34, R29.reuse, R6, R34 ;  /* 0x000000061d227224 */ /* 0x040fe200078e0222 */
[----:B------:R-:W-:Y:S01]  /*0d90*/  IABS R59, R22 ;  /* 0x00000016003b7213 */ /* 0x000fe20000000000 */
[----:B------:R-:W-:Y:S01]  /*0da0*/  IMAD R39, R29, R8, R39 ;  /* 0x000000081d277224 */ /* 0x000fe200078e0227 */
[----:B------:R-:W-:Y:S01]  /*0db0*/  IABS R58, R24 ;  /* 0x00000018003a7213 */ /* 0x000fe20000000000 */
[----:B------:R-:W-:Y:S01]  /*0dc0*/  IMAD.HI.U32 R7, R18, R41, RZ ;  /* 0x0000002912077227 */ /* 0x000fe200078e00ff */
[----:B------:R-:W-:-:S02]  /*0dd0*/  LOP3.LUT R51, R31, 0x58, RZ, 0xfc, !PT ;  /* 0x000000581f337812 */ /* 0x000fc400078efcff */
[----:B------:R-:W-:Y:S01]  /*0de0*/  LOP3.LUT R66, R31, 0x50, RZ, 0xfc, !PT ;  /* 0x000000501f427812 */ /* 0x000fe200078efcff */
[----:B------:R-:W-:Y:S01]  /*0df0*/  IMAD R38, R29, R4, R38 ;  /* 0x000000041d267224 */ /* 0x000fe200078e0226 */
[C---:B------:R-:W-:Y:S01]  /*0e00*/  LOP3.LUT R23, R31.reuse, 0x54, RZ, 0xfc, !PT ;  /* 0x000000541f177812 */ /* 0x040fe200078efcff */
[C---:B------:R-:W-:Y:S01]  /*0e10*/  IMAD.HI.U32 R5, R18.reuse, R43, RZ ;  /* 0x0000002b12057227 */ /* 0x040fe200078e00ff */
[----:B------:R-:W-:Y:S02]  /*0e20*/  IABS R61, R51 ;  /* 0x00000033003d7213 */ /* 0x000fe40000000000 */
[----:B------:R-:W-:Y:S01]  /*0e30*/  IABS R57, R66 ;  /* 0x0000004200397213 */ /* 0x000fe20000000000 */
[C---:B------:R-:W-:Y:S01]  /*0e40*/  IMAD.HI.U32 R6, R18.reuse, R42, RZ ;  /* 0x0000002a12067227 */ /* 0x040fe200078e00ff */
[----:B------:R-:W-:Y:S02]  /*0e50*/  IABS R62, R23 ;  /* 0x00000017003e7213 */ /* 0x000fe40000000000 */
[C---:B------:R-:W-:Y:S01]  /*0e60*/  LOP3.LUT R49, R31.reuse, 0x60, RZ, 0xfc, !PT ;  /* 0x000000601f317812 */ /* 0x040fe200078efcff */
[----:B------:R-:W-:Y:S01]  /*0e70*/  IMAD.HI.U32 R8, R18, R45, RZ ;  /* 0x0000002d12087227 */ /* 0x000fe200078e00ff */
[----:B------:R-:W-:-:S02]  /*0e80*/  LOP3.LUT R50, R31, 0x64, RZ, 0xfc, !PT ;  /* 0x000000641f327812 */ /* 0x000fc400078efcff */
[----:B------:R-:W-:Y:S01]  /*0e90*/  IABS R60, R49 ;  /* 0x00000031003c7213 */ /* 0x000fe20000000000 */
[----:B------:R-:W-:Y:S01]  /*0ea0*/  IMAD.HI.U32 R4, R18, R44, RZ ;  /* 0x0000002c12047227 */ /* 0x000fe200078e00ff */
[----:B------:R-:W-:Y:S02]  /*0eb0*/  IABS R64, R50 ;  /* 0x0000003200407213 */ /* 0x000fe40000000000 */
[----:B------:R-:W-:Y:S01]  /*0ec0*/  LOP3.LUT R82, R31, 0x68, RZ, 0xfc, !PT ;  /* 0x000000681f527812 */ /* 0x000fe200078efcff */
[----:B------:R-:W-:Y:S02]  /*0ed0*/  IMAD R35, R29, R10, R35 ;  /* 0x0000000a1d237224 */ /* 0x000fe400078e0223 */
[----:B------:R-:W-:Y:S01]  /*0ee0*/  IMAD.MOV R12, RZ, RZ, -R7 ;  /* 0x000000ffff0c7224 */ /* 0x000fe200078e0a07 */
[----:B------:R-:W-:Y:S01]  /*0ef0*/  IABS R63, R82 ;  /* 0x00000052003f7213 */ /* 0x000fe20000000000 */
[----:B------:R-:W-:Y:S02]  /*0f00*/  IMAD.MOV R10, RZ, RZ, -R5 ;  /* 0x000000ffff0a7224 */ /* 0x000fe400078e0a05 */
[----:B------:R-:W-:-:S02]  /*0f10*/  IMAD.MOV R6, RZ, RZ, -R6 ;  /* 0x000000ffff067224 */ /* 0x000fc400078e0a06 */
[----:B------:R-:W-:Y:S02]  /*0f20*/  IMAD.MOV R8, RZ, RZ, -R8 ;  /* 0x000000ffff087224 */ /* 0x000fe400078e0a08 */
[----:B------:R-:W-:Y:S02]  /*0f30*/  IMAD.MOV R7, RZ, RZ, -R4 ;  /* 0x000000ffff077224 */ /* 0x000fe400078e0a04 */
[----:B------:R-:W-:-:S04]  /*0f40*/  IMAD.HI.U32 R5, R18, R52, RZ ;  /* 0x0000003412057227 */ /* 0x000fc800078e00ff */
[----:B------:R-:W-:-:S04]  /*0f50*/  IMAD.HI.U32 R4, R18, R47, RZ ;  /* 0x0000002f12047227 */ /* 0x000fc800078e00ff */
[C---:B------:R-:W-:Y:S02]  /*0f60*/  IMAD R42, R29.reuse, R6, R42 ;  /* 0x000000061d2a7224 */ /* 0x040fe400078e022a */
[----:B------:R-:W-:Y:S02]  /*0f70*/  IMAD R45, R29, R8, R45 ;  /* 0x000000081d2d7224 */ /* 0x000fe400078e022d */
[----:B------:R-:W-:-:S04]  /*0f80*/  IMAD.HI.U32 R6, R18, R48, RZ ;  /* 0x0000003012067227 */ /* 0x000fc800078e00ff */
[----:B------:R-:W-:Y:S02]  /*0f90*/  IMAD.MOV R8, RZ, RZ, -R5 ;  /* 0x000000ffff087224 */ /* 0x000fe400078e0a05 */
[----:B------:R-:W-:Y:S02]  /*0fa0*/  IMAD.MOV R4, RZ, RZ, -R4 ;  /* 0x000000ffff047224 */ /* 0x000fe400078e0a04 */
[----:B------:R-:W-:-:S04]  /*0fb0*/  IMAD.HI.U32 R5, R18, R46, RZ ;  /* 0x0000002e12057227 */ /* 0x000fc800078e00ff */
[----:B------:R-:W-:Y:S02]  /*0fc0*/  IMAD.MOV R6, RZ, RZ, -R6 ;  /* 0x000000ffff067224 */ /* 0x000fe400078e0a06 */
[----:B------:R-:W-:Y:S02]  /*0fd0*/  IMAD R47, R29, R4, R47 ;  /* 0x000000041d2f7224 */ /* 0x000fe400078e022f */
[----:B------:R-:W-:Y:S02]  /*0fe0*/  IMAD.MOV R5, RZ, RZ, -R5 ;  /* 0x000000ffff057224 */ /* 0x000fe400078e0a05 */
[----:B------:R-:W-:-:S04]  /*0ff0*/  IMAD.HI.U32 R4, R18, R59, RZ ;  /* 0x0000003b12047227 */ /* 0x000fc800078e00ff */
[C---:B------:R-:W-:Y:S02]  /*1000*/  IMAD R48, R29.reuse, R6, R48 ;  /* 0x000000061d307224 */ /* 0x040fe400078e0230 */
[----:B------:R-:W-:Y:S02]  /*1010*/  IMAD R46, R29, R5, R46 ;  /* 0x000000051d2e7224 */ /* 0x000fe400078e022e */
[----:B------:R-:W-:Y:S02]  /*1020*/  IMAD.MOV R6, RZ, RZ, -R4 ;  /* 0x000000ffff067224 */ /* 0x000fe400078e0a04 */
[----:B------:R-:W-:-:S04]  /*1030*/  IMAD.HI.U32 R5, R18, R58, RZ ;  /* 0x0000003a12057227 */ /* 0x000fc800078e00ff */
[----:B------:R-:W-:Y:S02]  /*1040*/  IMAD R28, R3, 0x200, R16 ;  /* 0x00000200031c7824 */ /* 0x000fe400078e0210 */
[C---:B------:R-:W-:Y:S02]  /*1050*/  IMAD R44, R29.reuse, R7, R44 ;  /* 0x000000071d2c7224 */ /* 0x040fe400078e022c */
[----:B------:R-:W-:Y:S01]  /*1060*/  IMAD R59, R29, R6, R59 ;  /* 0x000000061d3b7224 */ /* 0x000fe200078e023b */
[----:B------:R-:W-:Y:S01]  /*1070*/  IABS R9, R28 ;  /* 0x0000001c00097213 */ /* 0x000fe20000000000 */
[----:B------:R-:W-:Y:S01]  /*1080*/  IMAD.MOV R7, RZ, RZ, -R5 ;  /* 0x000000ffff077224 */ /* 0x000fe200078e0a05 */
[----:B------:R1:W-:Y:S01]  /*1090*/  STL [R1+0x704], R28 ;  /* 0x0007041c01007387 */ /* 0x0003e20000100800 */
[----:B------:R-:W-:-:S04]  /*10a0*/  IMAD.HI.U32 R6, R18, R61, RZ ;  /* 0x0000003d12067227 */ /* 0x000fc800078e00ff */
[C---:B------:R-:W-:Y:S02]  /*10b0*/  VIADD R21, R28.reuse, 0x80 ;  /* 0x000000801c157836 */ /* 0x040fe40000000000 */
[----:B------:R-:W-:Y:S02]  /*10c0*/  VIADD R19, R28, 0x100 ;  /* 0x000001001c137836 */ /* 0x000fe40000000000 */
[C---:B------:R-:W-:Y:S01]  /*10d0*/  IMAD.HI.U32 R4, R18.reuse, R57, RZ ;  /* 0x0000003912047227 */ /* 0x040fe200078e00ff */
[----:B------:R1:W-:Y:S02]  /*10e0*/  STL [R1+0x710], R21 ;  /* 0x0007101501007387 */ /* 0x0003e40000100800 */
[----:B------:R-:W-:Y:S01]  /*10f0*/  IABS R11, R19 ;  /* 0x00000013000b7213 */ /* 0x000fe20000000000 */
[----:B------:R-:W-:Y:S01]  /*1100*/  IMAD.HI.U32 R5, R18, R62, RZ ;  /* 0x0000003e12057227 */ /* 0x000fe200078e00ff */
[----:B------:R1:W-:Y:S03]  /*1110*/  STL [R1+0x708], R19 ;  /* 0x0007081301007387 */ /* 0x0003e60000100800 */
[----:B------:R-:W-:-:S02]  /*1120*/  VIADD R20, R28, 0x180 ;  /* 0x000001801c147836 */ /* 0x000fc40000000000 */
[C---:B------:R-:W-:Y:S01]  /*1130*/  IMAD R58, R29.reuse, R7, R58 ;  /* 0x000000071d3a7224 */ /* 0x040fe200078e023a */
[----:B------:R-:W-:Y:S01]  /*1140*/  IABS R7, R21 ;  /* 0x0000001500077213 */ /* 0x000fe20000000000 */
[----:B------:R-:W-:Y:S01]  /*1150*/  IMAD.MOV R6, RZ, RZ, -R6 ;  /* 0x000000ffff067224 */ /* 0x000fe200078e0a06 */
[----:B------:R-:W-:Y:S01]  /*1160*/  IABS R13, R20 ;  /* 0x00000014000d7213 */ /* 0x000fe20000000000 */
[----:B------:R-:W-:Y:S01]  /*1170*/  IMAD.MOV R4, RZ, RZ, -R4 ;  /* 0x000000ffff047224 */ /* 0x000fe200078e0a04 */
[----:B------:R1:W-:Y:S01]  /*1180*/  STL [R1+0x70c], R20 ;  /* 0x00070c1401007387 */ /* 0x0003e20000100800 */
[----:B------:R-:W-:Y:S02]  /*1190*/  IMAD.MOV R5, RZ, RZ, -R5 ;  /* 0x000000ffff057224 */ /* 0x000fe400078e0a05 */
[C---:B------:R-:W-:Y:S02]  /*11a0*/  IMAD R61, R29.reuse, R6, R61 ;  /* 0x000000061d3d7224 */ /* 0x040fe400078e023d */
[----:B------:R-:W-:-:S02]  /*11b0*/  IMAD R57, R29, R4, R57 ;  /* 0x000000041d397224 */ /* 0x000fc400078e0239 */
[----:B------:R-:W-:Y:S02]  /*11c0*/  IMAD R62, R29, R5, R62 ;  /* 0x000000051d3e7224 */ /* 0x000fe400078e023e */
[----:B------:R-:W-:-:S04]  /*11d0*/  IMAD.HI.U32 R6, R18, R60, RZ ;  /* 0x0000003c12067227 */ /* 0x000fc800078e00ff */
[----:B------:R-:W-:-:S04]  /*11e0*/  IMAD.HI.U32 R3, R0, R9, RZ ;  /* 0x0000000900037227 */ /* 0x000fc800078e00ff */
[----:B------:R-:W-:-:S04]  /*11f0*/  IMAD.HI.U32 R4, R0, R7, RZ ;  /* 0x0000000700047227 */ /* 0x000fc800078e00ff */
[----:B------:R-:W-:-:S04]  /*1200*/  IMAD.HI.U32 R5, R0, R11, RZ ;  /* 0x0000000b00057227 */ /* 0x000fc800078e00ff */
[----:B------:R-:W-:-:S04]  /*1210*/  IMAD.HI.U32 R0, R0, R13, RZ ;  /* 0x0000000d00007227 */ /* 0x000fc800078e00ff */
[----:B------:R-:W-:Y:S02]  /*1220*/  IMAD.MOV R6, RZ, RZ, -R6 ;  /* 0x000000ffff067224 */ /* 0x000fe400078e0a06 */
[----:B------:R-:W-:Y:S02]  /*1230*/  IMAD.MOV R3, RZ, RZ, -R3 ;  /* 0x000000ffff037224 */ /* 0x000fe400078e0a03 */
[----:B------:R-:W-:Y:S02]  /*1240*/  IMAD.MOV R5, RZ, RZ, -R5 ;  /* 0x000000ffff057224 */ /* 0x000fe400078e0a05 */
[----:B------:R-:W-:Y:S02]  /*1250*/  IMAD.MOV R0, RZ, RZ, -R0 ;  /* 0x000000ffff007224 */ /* 0x000fe400078e0a00 */
[----:B------:R-:W-:Y:S02]  /*1260*/  IMAD R60, R29, R6, R60 ;  /* 0x000000061d3c7224 */ /* 0x000fe400078e023c */
[----:B------:R-:W-:-:S02]  /*1270*/  IMAD R9, R2, R3, R9 ;  /* 0x0000000302097224 */ /* 0x000fc400078e0209 */
[C---:B------:R-:W-:Y:S02]  /*1280*/  IMAD R3, R2.reuse, R5, R11 ;  /* 0x0000000502037224 */ /* 0x040fe400078e020b */
[C---:B------:R-:W-:Y:S02]  /*1290*/  VIADD R6, R25.reuse, 0xffffffec ;  /* 0xffffffec19067836 */ /* 0x040fe40000000000 */
[----:B------:R-:W-:Y:S02]  /*12a0*/  IMAD.MOV R4, RZ, RZ, -R4 ;  /* 0x000000ffff047224 */ /* 0x000fe400078e0a04 */
[----:B------:R-:W-:Y:S01]  /*12b0*/  IMAD R5, R2, R0, R13 ;  /* 0x0000000002057224 */ /* 0x000fe200078e020d */
[----:B------:R-:W-:Y:S01]  /*12c0*/  ISETP.GE.U32.AND P6, PT, R6, 0x7fffffcd, PT ;  /* 0x7fffffcd0600780c */ /* 0x000fe20003fc6070 */
[----:B------:R-:W-:Y:S02]  /*12d0*/  VIADD R0, R25, 0xffffffee ;  /* 0xffffffee19007836 */ /* 0x000fe40000000000 */
[----:B------:R-:W-:-:S02]  /*12e0*/  IMAD R7, R2, R4, R7 ;  /* 0x0000000402077224 */ /* 0x000fc400078e0207 */
[C---:B------:R-:W-:Y:S01]  /*12f0*/  VIADD R4, R25.reuse, 0xffffffed ;  /* 0xffffffed19047836 */ /* 0x040fe20000000000 */
[----:B------:R-:W-:Y:S01]  /*1300*/  ISETP.GE.U32.AND P1, PT, R0, 0x7fffffcf, PT ;  /* 0x7fffffcf0000780c */ /* 0x000fe20003f26070 */
[C---:B------:R-:W-:Y:S02]  /*1310*/  VIADD R6, R25.reuse, 0xffffffef ;  /* 0xffffffef19067836 */ /* 0x040fe40000000000 */
[C---:B------:R-:W-:Y:S01]  /*1320*/  VIADD R0, R25.reuse, 0xffffffe9 ;  /* 0xffffffe919007836 */ /* 0x040fe20000000000 */
[----:B------:R-:W-:Y:S01]  /*1330*/  ISETP.GE.U32.AND P0, PT, R4, 0x7fffffce, PT ;  /* 0x7fffffce0400780c */ /* 0x000fe20003f06070 */
[C---:B------:R-:W-:Y:S01]  /*1340*/  VIADD R4, R25.reuse, 0xffffffe8 ;  /* 0xffffffe819047836 */ /* 0x040fe20000000000 */
[----:B------:R-:W-:Y:S01]  /*1350*/  ISETP.GE.U32.AND P2, PT, R6, 0x7fffffd0, PT ;  /* 0x7fffffd00600780c */ /* 0x000fe20003f46070 */
[C---:B------:R-:W-:Y:S01]  /*1360*/  VIADD R6, R25.reuse, 0xffffffea ;  /* 0xffffffea19067836 */ /* 0x040fe20000000000 */
[----:B------:R-:W-:Y:S01]  /*1370*/  ISETP.GE.U32.AND P4, PT, R0, 0x7fffffca, PT ;  /* 0x7fffffca0000780c */ /* 0x000fe20003f86070 */
[C---:B------:R-:W-:Y:S01]  /*1380*/  VIADD R0, R25.reuse, 0xffffffeb ;  /* 0xffffffeb19007836 */ /* 0x040fe20000000000 */
[----:B------:R-:W-:Y:S01]  /*1390*/  ISETP.GE.U32.AND P3, PT, R4, 0x7fffffc9, PT ;  /* 0x7fffffc90400780c */ /* 0x000fe20003f66070 */
[----:B------:R-:W-:Y:S01]  /*13a0*/  VIADD R4, R25, 0xffffffe4 ;  /* 0xffffffe419047836 */ /* 0x000fe20000000000 */
[----:B------:R-:W-:Y:S01]  /*13b0*/  ISETP.GE.U32.AND P5, PT, R6, 0x7fffffcb, PT ;  /* 0x7fffffcb0600780c */ /* 0x000fe20003fa6070 */
[----:B------:R-:W-:Y:S01]  /*13c0*/  IMAD R43, R29, R10, R43 ;  /* 0x0000000a1d2b7224 */ /* 0x000fe200078e022b */
[----:B------:R-:W-:Y:S01]  /*13d0*/  SEL R6, RZ, 0x1, P6 ;  /* 0x00000001ff067807 */ /* 0x000fe20003000000 */
[C---:B------:R-:W-:Y:S01]  /*13e0*/  VIADD R10, R25.reuse, 0xffffffe6 ;  /* 0xffffffe6190a7836 */ /* 0x040fe20000000000 */
[----:B------:R-:W-:Y:S01]  /*13f0*/  ISETP.GE.U32.AND P6, PT, R0, 0x7fffffcc, PT ;  /* 0x7fffffcc0000780c */ /* 0x000fe20003fc6070 */
[----:B------:R-:W-:Y:S01]  /*1400*/  VIADD R0, R25, 0xffffffe5 ;  /* 0xffffffe519007836 */ /* 0x000fe20000000000 */
[----:B------:R-:W-:Y:S01]  /*1410*/  SEL R13, RZ, 0x1fffe, P0 ;  /* 0x0001fffeff0d7807 */ /* 0x000fe20000000000 */
[----:B------:R-:W-:Y:S01]  /*1420*/  IMAD R41, R29, R12, R41 ;  /* 0x0000000c1d297224 */ /* 0x000fe200078e0229 */
[----:B------:R-:W-:Y:S01]  /*1430*/  ISETP.GE.U32.AND P0, PT, R4, 0x7fffffc5, PT ;  /* 0x7fffffc50400780c */ /* 0x000fe20003f06070 */
[C---:B------:R-:W-:Y:S01]  /*1440*/  VIADD R12, R25.reuse, 0xffffffe3 ;  /* 0xffffffe3190c7836 */ /* 0x040fe20000000000 */
[----:B------:R-:W-:Y:S01]  /*1450*/  SEL R4, RZ, 0x4, P1 ;  /* 0x00000004ff047807 */ /* 0x000fe20000800000 */
[----:B------:R-:W-:Y:S01]  /*1460*/  IMAD.IADD R6, R6, 0x1, R13 ;  /* 0x0000000106067824 */ /* 0x000fe200078e020d */
[----:B------:R-:W-:Y:S01]  /*1470*/  ISETP.GE.U32.AND P1, PT, R0, 0x7fffffc6, PT ;  /* 0x7fffffc60000780c */ /* 0x000fe20003f26070 */
[----:B------:R-:W-:Y:S01]  /*1480*/  VIADD R0, R25, 0xffffffe1 ;  /* 0xffffffe119007836 */ /* 0x000fe20000000000 */
[----:B------:R-:W-:Y:S01]  /*1490*/  SEL R11, RZ, 0x7fff8, P2 ;  /* 0x0007fff8ff0b7807 */ /* 0x000fe20001000000 */
[----:B------:R-:W-:Y:S01]  /*14a0*/  IMAD R52, R29, R8, R52 ;  /* 0x000000081d347224 */ /* 0x000fe200078e0234 */
[----:B------:R-:W-:Y:S01]  /*14b0*/  ISETP.GE.U32.AND P2, PT, R10, 0x7fffffc7, PT ;  /* 0x7fffffc70a00780c */ /* 0x000fe20003f46070 */
[----:B------:R-:W-:Y:S01]  /*14c0*/  VIADD R8, R25, 0xffffffe7 ;  /* 0xffffffe719087836 */ /* 0x000fe20000000000 */
[----:B------:R-:W-:-:S02]  /*14d0*/  SEL R10, RZ, 0x1, P3 ;  /* 0x00000001ff0a7807 */ /* 0x000fc40001800000 */
[----:B------:R-:W-:Y:S02]  /*14e0*/  SEL R17, RZ, 0x1fffe, P4 ;  /* 0x0001fffeff117807 */ /* 0x000fe40002000000 */
[----:B------:R-:W-:Y:S01]  /*14f0*/  ISETP.GE.U32.AND P4, PT, R0, 0x7fffffc2, PT ;  /* 0x7fffffc20000780c */ /* 0x000fe20003f86070 */
[----:B------:R-:W-:Y:S01]  /*1500*/  VIADD R0, R25, 0xffffffe0 ;  /* 0xffffffe019007836 */ /* 0x000fe20000000000 */
[----:B------:R-:W-:Y:S01]  /*1510*/  SEL R13, RZ, 0x1fffe, P1 ;  /* 0x0001fffeff0d7807 */ /* 0x000fe20000800000 */
[----:B------:R-:W-:Y:S01]  /*1520*/  IMAD.IADD R10, R10, 0x1, R17 ;  /* 0x000000010a0a7824 */ /* 0x000fe200078e0211 */
[----:B------:R-:W-:Y:S02]  /*1530*/  ISETP.GT.U32.AND P1, PT, R2, R9, PT ;  /* 0x000000090200720c */ /* 0x000fe40003f24070 */
[----:B------:R-:W-:Y:S02]  /*1540*/  SEL R15, RZ, 0x7fff8, P6 ;  /* 0x0007fff8ff0f7807 */ /* 0x000fe40003000000 */
[----:B------:R-:W-:-:S02]  /*1550*/  ISETP.GE.U32.AND P6, PT, R12, 0x7fffffc4, PT ;  /* 0x7fffffc40c00780c */ /* 0x000fc40003fc6070 */
[----:B------:R-:W-:Y:S02]  /*1560*/  SEL R12, RZ, 0x1, P0 ;  /* 0x00000001ff0c7807 */ /* 0x000fe40000000000 */
[----:B------:R-:W-:Y:S02]  /*1570*/  ISETP.GE.U32.AND P0, PT, R0, 0x7fffffc1, PT ;  /* 0x7fffffc10000780c */ /* 0x000fe40003f06070 */
[----:B------:R-:W-:Y:S01]  /*1580*/  ISETP.GE.U32.AND P3, PT, R8, 0x7fffffc8, PT ;  /* 0x7fffffc80800780c */ /* 0x000fe20003f66070 */
[----:B------:R-:W-:Y:S01]  /*1590*/  IMAD.IADD R12, R12, 0x1, R13 ;  /* 0x000000010c0c7824 */ /* 0x000fe200078e020d */
[----:B------:R-:W-:Y:S01]  /*15a0*/  SEL R8, RZ, 0x4, P5 ;  /* 0x00000004ff087807 */ /* 0x000fe20002800000 */
[----:B------:R-:W-:Y:S01]  /*15b0*/  @!P1 IMAD.IADD R9, R9, 0x1, -R2 ;  /* 0x0000000109099824 */ /* 0x000fe200078e0a02 */
[----:B------:R-:W-:Y:S02]  /*15c0*/  SEL R17, RZ, 0x1fffe, P4 ;  /* 0x0001fffeff117807 */ /* 0x000fe40002000000 */
[----:B------:R-:W-:-:S02]  /*15d0*/  LOP3.LUT R10, R10, 0x3, RZ, 0xc0, !PT ;  /* 0x000000030a0a7812 */ /* 0x000fc400078ec0ff */
[----:B------:R-:W-:Y:S02]  /*15e0*/  ISETP.GE.U32.AND P5, PT, R14, 0x7fffffc3, PT ;  /* 0x7fffffc30e00780c */ /* 0x000fe40003fa6070 */
[----:B------:R-:W-:Y:S02]  /*15f0*/  ISETP.GT.U32.AND P4, PT, R2, R5, PT ;  /* 0x000000050200720c */ /* 0x000fe40003f84070 */
[----:B------:R-:W-:Y:S02]  /*1600*/  SEL R14, RZ, 0x1, P0 ;  /* 0x00000001ff0e7807 */ /* 0x000fe40000000000 */
[----:B------:R-:W-:Y:S02]  /*1610*/  IADD3 R8, PT, PT, R10, R15, R8 ;  /* 0x0000000f0a087210 */ /* 0x000fe40007ffe008 */
[----:B------:R-:W-:Y:S01]  /*1620*/  SEL R10, RZ, 0x4, P2 ;  /* 0x00000004ff0a7807 */ /* 0x000fe20001000000 */
[----:B------:R-:W-:Y:S01]  /*1630*/  IMAD.IADD R14, R14, 0x1, R17 ;  /* 0x000000010e0e7824 */ /* 0x000fe200078e0211 */
[----:B------:R-:W-:-:S02]  /*1640*/  SEL R13, RZ, 0x7fff8, P3 ;  /* 0x0007fff8ff0d7807 */ /* 0x000fc40001800000 */
[C---:B------:R-:W-:Y:S02]  /*1650*/  ISETP.GT.U32.AND P2, PT, R2.reuse, R7, PT ;  /* 0x000000070200720c */ /* 0x040fe40003f44070 */
[----:B------:R-:W-:Y:S01]  /*1660*/  ISETP.GT.U32.AND P3, PT, R2, R3, PT ;  /* 0x000000030200720c */ /* 0x000fe20003f64070 */
[----:B------:R-:W-:Y:S01]  /*1670*/  @!P4 IMAD.IADD R5, R5, 0x1, -R2 ;  /* 0x000000010505c824 */ /* 0x000fe200078e0a02 */
[----:B------:R-:W-:Y:S02]  /*1680*/  LOP3.LUT R6, R6, 0x3, RZ, 0xc0, !PT ;  /* 0x0000000306067812 */ /* 0x000fe400078ec0ff */
[----:B------:R-:W-:Y:S02]  /*1690*/  ISETP.GT.U32.AND P1, PT, R2, R9, PT ;  /* 0x000000090200720c */ /* 0x000fe40003f24070 */
[----:B------:R-:W-:Y:S01]  /*16a0*/  IADD3 R11, PT, PT, R6, R11, R4 ;  /* 0x0000000b060b7210 */ /* 0x000fe20007ffe004 */
[----:B------:R-:W-:Y:S01]  /*16b0*/  IMAD.HI.U32 R6, R18, R63, RZ ;  /* 0x0000003f12067227 */ /* 0x000fe200078e00ff */
[----:B------:R-:W-:-:S02]  /*16c0*/  SEL R4, RZ, 0x4, P5 ;  /* 0x00000004ff047807 */ /* 0x000fc40002800000 */
[----:B------:R-:W-:Y:S01]  /*16d0*/  SEL R15, RZ, 0x7fff8, P6 ;  /* 0x0007fff8ff0f7807 */ /* 0x000fe20003000000 */
[--C-:B------:R-:W-:Y:S01]  /*16e0*/  @!P2 IMAD.IADD R7, R7, 0x1, -R2.reuse ;  /* 0x000000010707a824 */ /* 0x100fe200078e0a02 */
[----:B------:R-:W-:Y:S01]  /*16f0*/  LOP3.LUT R14, R14, 0x3, RZ, 0xc0, !PT ;  /* 0x000000030e0e7812 */ /* 0x000fe200078ec0ff */
[----:B------:R-:W-:Y:S01]  /*1700*/  @!P3 IMAD.IADD R3, R3, 0x1, -R2 ;  /* 0x000000010303b824 */ /* 0x000fe200078e0a02 */
[----:B------:R-:W-:Y:S01]  /*1710*/  LOP3.LUT R12, R12, 0x3, RZ, 0xc0, !PT ;  /* 0x000000030c0c7812 */ /* 0x000fe200078ec0ff */
[----:B------:R-:W-:Y:S01]  /*1720*/  IMAD.MOV R6, RZ, RZ, -R6 ;  /* 0x000000ffff067224 */ /* 0x000fe200078e0a06 */
[----:B------:R-:W-:Y:S01]  /*1730*/  ISETP.GE.AND P4, PT, R28, RZ, PT ;  /* 0x000000ff1c00720c */ /* 0x000fe20003f86270 */
[----:B------:R-:W-:Y:S01]  /*1740*/  @!P1 IMAD.IADD R9, R9, 0x1, -R2 ;  /* 0x0000000109099824 */ /* 0x000fe200078e0a02 */
[----:B------:R-:W-:Y:S01]  /*1750*/  IADD3 R14, PT, PT, R14, R15, R4 ;  /* 0x0000000f0e0e7210 */ /* 0x000fe20007ffe004 */
[----:B------:R-:W-:Y:S01]  /*1760*/  IMAD.HI.U32 R4, R18, R64, RZ ;  /* 0x0000004012047227 */ /* 0x000fe200078e00ff */
[----:B------:R-:W-:-:S02]  /*1770*/  IADD3 R10, PT, PT, R12, R13, R10 ;  /* 0x0000000d0c0a7210 */ /* 0x000fc40007ffe00a */
[----:B------:R-:W-:Y:S01]  /*1780*/  LOP3.LUT R13, R14, 0xf, RZ, 0xc0, !PT ;  /* 0x0000000f0e0d7812 */ /* 0x000fe200078ec0ff */
[----:B------:R-:W-:Y:S01]  /*1790*/  IMAD.SHL.U32 R12, R8, 0x100, RZ ;  /* 0x00000100080c7824 */ /* 0x000fe200078e00ff */
[C---:B------:R-:W-:Y:S01]  /*17a0*/  ISETP.GT.U32.AND P2, PT, R2.reuse, R7, PT ;  /* 0x000000070200720c */ /* 0x040fe20003f44070 */
[----:B------:R-:W-:Y:S01]  /*17b0*/  IMAD.MOV R8, RZ, RZ, -R4 ;  /* 0x000000ffff087224 */ /* 0x000fe200078e0a04 */
[----:B------:R-:W-:Y:S01]  /*17c0*/  ISETP.GT.U32.AND P3, PT, R2, R3, PT ;  /* 0x000000030200720c */ /* 0x000fe20003f64070 */
[----:B------:R-:W-:Y:S01]  /*17d0*/  IMAD R10, R10, 0x10, R13 ;  /* 0x000000100a0a7824 */ /* 0x000fe200078e020d */
[----:B------:R-:W-:Y:S01]  /*17e0*/  ISETP.GT.U32.AND P5, PT, R2, R5, PT ;  /* 0x000000050200720c */ /* 0x000fe20003fa4070 */
[----:B------:R-:W-:Y:S01]  /*17f0*/  @!P4 IMAD.MOV R9, RZ, RZ, -R9 ;  /* 0x000000ffff09c224 */ /* 0x000fe200078e0a09 */
[----:B------:R-:W-:Y:S01]  /*1800*/  LOP3.LUT R4, R12, 0xf00, RZ, 0xe2, !PT ;  /* 0x00000f000c047812 */ /* 0x000fe200078ee2ff */
[----:B------:R-:W-:Y:S01]  /*1810*/  IMAD R63, R29, R6, R63 ;  /* 0x000000061d3f7224 */ /* 0x000fe200078e023f */
[----:B------:R-:W-:Y:S01]  /*1820*/  ISETP.GE.AND P6, PT, R20, RZ, PT ;  /* 0x000000ff1400720c */ /* 0x000fe20003fc6270 */
[----:B------:R-:W-:Y:S01]  /*1830*/  VIADD R6, R25, 0xffffffff ;  /* 0xffffffff19067836 */ /* 0x000fe20000000000 */
[----:B------:R-:W-:Y:S01]  /*1840*/  ISETP.GE.AND P4, PT, R19, RZ, PT ;  /* 0x000000ff1300720c */ /* 0x000fe20003f86270 */
[----:B------:R-:W-:Y:S01]  /*1850*/  IMAD R4, R11, 0x1000, R4 ;  /* 0x000010000b047824 */ /* 0x000fe200078e0204 */
[----:B------:R-:W-:Y:S01]  /*1860*/  LOP3.LUT R11, R10, 0xff, RZ, 0xc0, !PT ;  /* 0x000000ff0a0b7812 */ /* 0x000fe200078ec0ff */
[--C-:B------:R-:W-:Y:S01]  /*1870*/  @!P2 IMAD.IADD R7, R7, 0x1, -R2.reuse ;  /* 0x000000010707a824 */ /* 0x100fe200078e0a02 */
[----:B------:R-:W-:Y:S01]  /*1880*/  ISETP.GE.AND P1, PT, R21, RZ, PT ;  /* 0x000000ff1500720c */ /* 0x000fe20003f26270 */
[----:B------:R-:W-:Y:S01]  /*1890*/  @!P3 IMAD.IADD R3, R3, 0x1, -R2 ;  /* 0x000000010303b824 */ /* 0x000fe200078e0a02 */
[----:B------:R-:W-:Y:S01]  /*18a0*/  ISETP.GE.U32.AND P2, PT, R6, 0x7fffffe0, PT ;  /* 0x7fffffe00600780c */ /* 0x000fe20003f46070 */
[----:B------:R-:W-:-:S02]  /*18b0*/  IMAD.IADD R4, R4, 0x1, R11 ;  /* 0x0000000104047824 */ /* 0x000fc400078e020b */
[----:B------:R-:W-:Y:S02]  /*18c0*/  @!P5 IMAD.IADD R5, R5, 0x1, -R2 ;  /* 0x000000010505d824 */ /* 0x000fe400078e0a02 */
[----:B------:R-:W-:Y:S01]  /*18d0*/  VIADD R2, R25, 0xfffffffe ;  /* 0xfffffffe19027836 */ /* 0x000fe20000000000 */
[----:B------:R-:W-:Y:S01]  /*18e0*/  LOP3.LUT R30, R4, 0xffff, RZ, 0xc0, !PT ;  /* 0x0000ffff041e7812 */ /* 0x000fe200078ec0ff */
[----:B------:R-:W-:Y:S01]  /*18f0*/  @!P6 IMAD.MOV R5, RZ, RZ, -R5 ;  /* 0x000000ffff05e224 */ /* 0x000fe200078e0a05 */
[----:B------:R-:W-:Y:S01]  /*1900*/  ISETP.NE.AND P6, PT, R32, RZ, PT ;  /* 0x000000ff2000720c */ /* 0x000fe20003fc5270 */
[----:B------:R-:W-:Y:S01]  /*1910*/  @!P4 IMAD.MOV R3, RZ, RZ, -R3 ;  /* 0x000000ffff03c224 */ /* 0x000fe200078e0a03 */
[----:B------:R-:W-:Y:S01]  /*1920*/  ISETP.GE.U32.AND P5, PT, R2, 0x7fffffdf, PT ;  /* 0x7fffffdf0200780c */ /* 0x000fe20003fa6070 */
[----:B------:R-:W-:Y:S01]  /*1930*/  @!P1 IMAD.MOV R7, RZ, RZ, -R7 ;  /* 0x000000ffff079224 */ /* 0x000fe200078e0a07 */
[----:B------:R-:W-:Y:S01]  /*1940*/  LOP3.LUT R32, RZ, R32, RZ, 0x33, !PT ;  /* 0x00000020ff207212 */ /* 0x000fe200078e33ff */
[----:B------:R-:W-:Y:S01]  /*1950*/  IMAD R64, R29, R8, R64 ;  /* 0x000000081d407224 */ /* 0x000fe200078e0240 */
[----:B------:R-:W-:Y:S01]  /*1960*/  SHF.R.U32.HI R2, RZ, 0xf, R30 ;  /* 0x0000000fff027819 */ /* 0x000fe2000001161e */
[----:B------:R-:W-:Y:S01]  /*1970*/  VIADD R8, R25, 0xfffffff7 ;  /* 0xfffffff719087836 */ /* 0x000fe20000000000 */
[----:B------:R-:W-:-:S02]  /*1980*/  SEL R6, R32, R3, !P6 ;  /* 0x0000000320067207 */ /* 0x000fc40007000000 */
[----:B------:R-:W-:Y:S02]  /*1990*/  LOP3.LUT P1, RZ, R2, 0x1, RZ, 0xc0, !PT ;  /* 0x0000000102ff7812 */ /* 0x000fe4000782c0ff */
[----:B------:R-:W-:Y:S02]  /*19a0*/  PRMT R3, RZ, 0x7610, R3 ;  /* 0x00007610ff037816 */ /* 0x000fe40000000003 */
[----:B------:R-:W-:Y:S02]  /*19b0*/  PRMT R2, RZ, 0x7610, R2 ;  /* 0x00007610ff027816 */ /* 0x000fe40000000002 */
[C---:B------:R-:W-:Y:S01]  /*19c0*/  SEL R9, R32.reuse, R9, !P6 ;  /* 0x0000000920097207 */ /* 0x040fe20007000000 */
[----:B------:R1:W-:Y:S01]  /*19d0*/  STL.S16 [R1+0x144], R3 ;  /* 0x0001440301007387 */ /* 0x0003e20000100600 */
[----:B------:R-:W-:Y:S02]  /*19e0*/  SEL R7, R32, R7, !P6 ;  /* 0x0000000720077207 */ /* 0x000fe40007000000 */
[----:B------:R-:W-:Y:S01]  /*19f0*/  ISETP.GE.U32.AND P3, PT, R8, 0x7fffffd8, PT ;  /* 0x7fffffd80800780c */ /* 0x000fe20003f66070 */
[----:B------:R1:W-:Y:S01]  /*1a00*/  STL.S16 [R1+0x228], R2 ;  /* 0x0002280201007387 */ /* 0x0003e20000100600 */
[----:B------:R-:W-:-:S02]  /*1a10*/  ISETP.NE.U32.AND P4, PT, R16, RZ, PT ;  /* 0x000000ff1000720c */ /* 0x000fc40003f85070 */
[----:B------:R-:W-:Y:S01]  /*1a20*/  SEL R32, R32, R5, !P6 ;  /* 0x0000000520207207 */ /* 0x000fe20007000000 */
[----:B----4-:R-:W-:Y:S10]  /*1a30*/  BRA.U UP0, `(.L_x_5) ;  /* 0x0000000100187547 */ /* 0x010ff4000b800000 */
[----:B------:R-:W-:Y:S01]  /*1a40*/  ELECT P6, URZ, PT ;  /* 0x0000000000ff782f */ /* 0x000fe200038c0000 */
[----:B-1----:R-:W-:Y:S01]  /*1a50*/  IMAD.MOV.U32 R2, RZ, RZ, 0x1 ;  /* 0x00000001ff027424 */ /* 0x002fe200078e00ff */
[----:B------:R-:W-:Y:S01]  /*1a60*/  UMOV UR4, 0x40 ;  /* 0x0000004000047882 */ /* 0x000fe20000000000 */
[----:B------:R-:W-:Y:S01]  /*1a70*/  UVIRTCOUNT.DEALLOC.SMPOOL 0x80 ;  /* 0x000000800000784c */ /* 0x000fe20000000000 */
[----:B------:R-:W-:-:S09]  /*1a80*/  ULEA UR4, UR5, UR4, 0x18 ;  /* 0x0000000405047291 */ /* 0x000fd2000f8ec0ff */
[----:B------:R0:W-:Y:S03]  /*1a90*/  @P6 STS.U8 [UR4], R2 ;  /* 0x00000002ff006988 */ /* 0x0001e60008000004 */
.L_x_5:
[----:B------:R-:W2:Y:S01]  /*1aa0*/  LDL R8, [R1+0x228] ;  /* 0x0002280001087983 */ /* 0x000ea20000100800 */
[----:B------:R-:W-:Y:S01]  /*1ab0*/  STTM.x64 tmem[UR9], RZ ;  /* 0x000000ff000079ed */ /* 0x000fe20008340009 */
[----:B------:R-:W-:Y:S01]  /*1ac0*/  STTM.x64 tmem[UR9+0x40], RZ ;  /* 0x000040ff000079ed */ /* 0x000fe20008340009 */
[----:B------:R-:W-:Y:S01]  /*1ad0*/  STTM.x64 tmem[UR9+0x80], RZ ;  /* 0x000080ff000079ed */ /* 0x000fe20008340009 */
[----:B------:R-:W-:Y:S01]  /*1ae0*/  STTM.x64 tmem[UR9+0xc0], RZ ;  /* 0x0000c0ff000079ed */ /* 0x000fe20008340009 */
[----:B------:R-:W-:Y:S01]  /*1af0*/  STTM.x64 tmem[UR9+0x100], RZ ;  /* 0x000100ff000079ed */ /* 0x000fe20008340009 */
[----:B------:R-:W-:Y:S01]  /*1b00*/  STTM.x64 tmem[UR9+0x140], RZ ;  /* 0x000140ff000079ed */ /* 0x000fe20008340009 */
[----:B------:R-:W-:Y:S01]  /*1b10*/  STTM.x64 tmem[UR9+0x180], RZ ;  /* 0x000180ff000079ed */ /* 0x000fe20008340009 */
[----:B------:R-:W-:Y:S01]  /*1b20*/  STTM.x64 tmem[UR9+0x1c0], RZ ;  /* 0x0001c0ff000079ed */ /* 0x000fe20008340009 */
[----:B------:R-:W3:Y:S02]  /*1b30*/  FENCE.VIEW.ASYNC.T ;  /* 0x00000000000073c6 */ /* 0x000ee40000000200 */
[----:B---3--:R-:W-:Y:S01]  /*1b40*/  VOTEU.ALL UP1, P4 ;  /* 0x0000000000ff7886 */ /* 0x008fe20002020000 */
[----:B------:R-:W-:Y:S01]  /*1b50*/  VOTEU.ALL UP2, P4 ;  /* 0x0000000000ff7886 */ /* 0x000fe20002040000 */
[----:B-1----:R-:W-:Y:S01]  /*1b60*/  IMAD R3, R9, UR14, RZ ;  /* 0x0000000e09037c24 */ /* 0x002fe2000f8e02ff */
[----:B------:R-:W3:Y:S01]  /*1b70*/  LDL R12, [R1+0x144] ;  /* 0x00014400010c7983 */ /* 0x000ee20000100800 */
[----:B------:R-:W-:Y:S01]  /*1b80*/  IMAD R5, R7, UR14, RZ ;  /* 0x0000000e07057c24 */ /* 0x000fe2000f8e02ff */
[----:B------:R-:W-:-:S04]  /*1b90*/  @!UP1 UIADD3 UR4, UPT, UPT, -UR12, 0x100000, URZ ;  /* 0x001000000c049890 */ /* 0x000fc8000fffe1ff */
[----:B------:R-:W-:Y:S02]  /*1ba0*/  @!UP1 USHF.L.U32 UR5, UR4, 0xb, URZ ;  /* 0x0000000b04059899 */ /* 0x000fe400080006ff */
[----:B------:R-:W-:Y:S01]  /*1bb0*/  @!UP1 USHF.L.U32 UR4, UR4, 0x1, URZ ;  /* 0x0000000104049899 */ /* 0x000fe200080006ff */
[----:B------:R-:W-:Y:S01]  /*1bc0*/  PRMT R11, RZ, 0x7610, R11 ;  /* 0x00007610ff0b7816 */ /* 0x000fe2000000000b */
[----:B------:R-:W-:Y:S01]  /*1bd0*/  BAR.SYNC.DEFER_BLOCKING 0x0 ;  /* 0x0000000000007b1d */ /* 0x000fe20000010000 */
[----:B0-----:R-:W-:-:S04]  /*1be0*/  IADD3 R2, P6, PT, R3, UR16, RZ ;  /* 0x0000001003027c10 */ /* 0x001fc8000ffde0ff */
[----:B------:R-:W-:Y:S02]  /*1bf0*/  LEA.HI.X.SX32 R3, R3, UR17, 0x1, P6 ;  /* 0x0000001103037c11 */ /* 0x000fe4000b0f0eff */
[----:B------:R-:W-:Y:S01]  /*1c00*/  PRMT R10, RZ, 0x7610, R10 ;  /* 0x00007610ff0a7816 */ /* 0x000fe2000000000a */
[----:B------:R-:W-:Y:S01]  /*1c10*/  USHF.R.S32.HI UR15, URZ, 0x1f, UR6 ;  /* 0x0000001fff0f7899 */ /* 0x000fe20008011406 */
[----:B------:R-:W-:Y:S01]  /*1c20*/  PRMT R19, RZ, 0x7610, R19 ;  /* 0x00007610ff137816 */ /* 0x000fe20000000013 */
[----:B------:R-:W0:Y:S01]  /*1c30*/  LDCU UR30, c[0x0][0x3b0] ;  /* 0x00007600ff1e77ac */ /* 0x000e220008000800 */
[----:B------:R-:W-:Y:S02]  /*1c40*/  PRMT R16, RZ, 0x7610, R16 ;  /* 0x00007610ff107816 */ /* 0x000fe40000000010 */
[----:B------:R-:W-:Y:S01]  /*1c50*/  PRMT R20, RZ, 0x7610, R20 ;  /* 0x00007610ff147816 */ /* 0x000fe20000000014 */
[----:B------:R-:W1:Y:S01]  /*1c60*/  LDCU UR27, c[0x0][0x3b0] ;  /* 0x00007600ff1b77ac */ /* 0x000e620008000800 */
[----:B------:R-:W-:-:S02]  /*1c70*/  PRMT R15, RZ, 0x7610, R15 ;  /* 0x00007610ff0f7816 */ /* 0x000fc4000000000f */
[----:B------:R-:W-:Y:S01]  /*1c80*/  PRMT R21, RZ, 0x7610, R21 ;  /* 0x00007610ff157816 */ /* 0x000fe20000000015 */
[----:B------:R-:W4:Y:S01]  /*1c90*/  LDCU UR24, c[0x0][0x3b0] ;  /* 0x00007600ff1877ac */ /* 0x000f220008000800 */
[----:B------:R-:W-:Y:S02]  /*1ca0*/  PRMT R17, RZ, 0x7610, R17 ;  /* 0x00007610ff117816 */ /* 0x000fe40000000011 */
[----:B------:R-:W-:Y:S01]  /*1cb0*/  PRMT R14, RZ, 0x7610, R14 ;  /* 0x00007610ff0e7816 */ /* 0x000fe2000000000e */
[----:B------:R-:W0:Y:S01]  /*1cc0*/  LDCU UR25, c[0x0][0x3b0] ;  /* 0x00007600ff1977ac */ /* 0x000e220008000800 */
[----:B------:R-:W0:Y:S02]  /*1cd0*/  FENCE.VIEW.ASYNC.S ;  /* 0x00000000000073c6 */ /* 0x000e240000000000 */
[----:B0-----:R0:W0:Y:S02]  /*1ce0*/  @!UP2 SYNCS.EXCH.64 URZ, [UR11], UR4 ;  /* 0x000000040bffa5b2 */ /* 0x0010240008000100 */
[----:B0-----:R-:W-:Y:S01]  /*1cf0*/  BAR.SYNC.DEFER_BLOCKING 0x0 ;  /* 0x0000000000007b1d */ /* 0x001fe20000010000 */
[----:B------:R-:W-:-:S04]  /*1d00*/  IADD3 R4, P6, PT, R5, UR16, RZ ;  /* 0x0000001005047c10 */ /* 0x000fc8000ffde0ff */
[----:B------:R-:W-:Y:S01]  /*1d10*/  LEA.HI.X.SX32 R5, R5, UR17, 0x1, P6 ;  /* 0x0000001105057c11 */ /* 0x000fe2000b0f0eff */
[----:B------:R-:W0:Y:S01]  /*1d20*/  LDCU UR29, c[0x0][0x3b0] ;  /* 0x00007600ff1d77ac */ /* 0x000e220008000800 */
[----:B------:R-:W-:Y:S01]  /*1d30*/  LOP3.LUT R92, R31, 0x6c, RZ, 0xfc, !PT ;  /* 0x0000006c1f5c7812 */ /* 0x000fe200078efcff */
[----:B------:R-:W0:Y:S01]  /*1d40*/  LDCU UR21, c[0x0][0x3b0] ;  /* 0x00007600ff1577ac */ /* 0x000e220008000800 */
[----:B------:R-:W0:Y:S01]  /*1d50*/  LDCU UR28, c[0x0][0x3b0] ;  /* 0x00007600ff1c77ac */ /* 0x000e220008000800 */
[----:B------:R-:W0:Y:S01]  /*1d60*/  LDCU UR26, c[0x0][0x3b0] ;  /* 0x00007600ff1a77ac */ /* 0x000e220008000800 */
[----:B------:R-:W0:Y:S01]  /*1d70*/  LDCU UR31, c[0x0][0x3b0] ;  /* 0x00007600ff1f77ac */ /* 0x000e220008000800 */
[----:B------:R-:W0:Y:S01]  /*1d80*/  LDCU UR32, c[0x0][0x3b0] ;  /* 0x00007600ff2077ac */ /* 0x000e220008000800 */
[----:B--2---:R-:W2:Y:S04]  /*1d90*/  @!P2 LDG.E.U8 R8, desc[UR22][R4.64] ;  /* 0x000000160408a981 */ /* 0x004ea8000c1e1100 */
[----:B------:R-:W-:Y:S04]  /*1da0*/  STL [R1+0x848], R27 ;  /* 0x0008481b01007387 */ /* 0x000fe80000100800 */
        /* <DEDUP_REMOVED lines=26> */
[----:B------:R-:W-:Y:S01]  /*1f50*/  STL [R1+0x7f0], R81 ;  /* 0x0007f05101007387 */ /* 0x000fe20000100800 */
[----:B------:R-:W-:-:S03]  /*1f60*/  IMAD R7, R6, UR14, RZ ;  /* 0x0000000e06077c24 */ /* 0x000fc6000f8e02ff */
[----:B------:R-:W-:Y:S04]  /*1f70*/  STL [R1+0x7ec], R72 ;  /* 0x0007ec4801007387 */ /* 0x000fe80000100800 */
[----:B------:R-:W-:Y:S04]  /*1f80*/  STL [R1+0x7e8], R71 ;  /* 0x0007e84701007387 */ /* 0x000fe80000100800 */
[----:B------:R-:W-:Y:S04]  /*1f90*/  STL [R1+0x7e4], R73 ;  /* 0x0007e44901007387 */ /* 0x000fe80000100800 */
[----:B------:R-:W-:Y:S04]  /*1fa0*/  STL [R1+0x7e0], R75 ;  /* 0x0007e04b01007387 */ /* 0x000fe80000100800 */
[----:B------:R-:W-:Y:S01]  /*1fb0*/  STL [R1+0x7dc], R74 ;  /* 0x0007dc4a01007387 */ /* 0x000fe20000100800 */
[----:B------:R-:W-:-:S03]  /*1fc0*/  IMAD R9, R32, UR14, RZ ;  /* 0x0000000e20097c24 */ /* 0x000fc6000f8e02ff */
[----:B------:R-:W-:Y:S01]  /*1fd0*/  STL [R1+0x7d8], R77 ;  /* 0x0007d84d01007387 */ /* 0x000fe20000100800 */
[----:B------:R-:W-:-:S03]  /*1fe0*/  IADD3 R6, P6, PT, R7, UR16, RZ ;  /* 0x0000001007067c10 */ /* 0x000fc6000ffde0ff */
[----:B------:R-:W-:Y:S04]  /*1ff0*/  STL [R1+0x7d4], R76 ;  /* 0x0007d44c01007387 */ /* 0x000fe80000100800 */
[----:B------:R-:W-:Y:S04]  /*2000*/  STL [R1+0x7d0], R79 ;  /* 0x0007d04f01007387 */ /* 0x000fe80000100800 */
[----:B------:R-:W-:Y:S01]  /*2010*/  STL [R1+0x7cc], R86 ;  /* 0x0007cc5601007387 */ /* 0x000fe20000100800 */
[----:B------:R-:W-:-:S03]  /*2020*/  LEA.HI.X.SX32 R7, R7, UR17, 0x1, P6 ;  /* 0x0000001107077c11 */ /* 0x000fc6000b0f0eff */
[----:B------:R-:W-:Y:S04]  /*2030*/  STL [R1+0x7c8], R80 ;  /* 0x0007c85001007387 */ /* 0x000fe80000100800 */
[----:B------:R-:W-:Y:S04]  /*2040*/  STL [R1+0x7c4], R33 ;  /* 0x0007c42101007387 */ /* 0x000fe80000100800 */
[----:B------:R-:W-:Y:S04]  /*2050*/  STL [R1+0x754], R0 ;  /* 0x0007540001007387 */ /* 0x000fe80000100800 */
[----:B------:R-:W4:Y:S04]  /*2060*/  @!P2 LDG.E.U8 R11, desc[UR22][R6.64] ;  /* 0x00000016060ba981 */ /* 0x000f28000c1e1100 */
[----:B---3--:R-:W3:Y:S04]  /*2070*/  @!P2 LDG.E.U8 R12, desc[UR22][R2.64] ;  /* 0x00000016020ca981 */ /* 0x008ee8000c1e1100 */
[----:B--2---:R2:W-:Y:S02]  /*2080*/  @!P2 STL [R1+0x228], R8 ;  /* 0x000228080100a387 */ /* 0x0045e40000100800 */
[----:B--2---:R-:W-:-:S04]  /*2090*/  IADD3 R8, P6, PT, R9, UR16, RZ ;  /* 0x0000001009087c10 */ /* 0x004fc8000ffde0ff */
[----:B------:R-:W-:-:S05]  /*20a0*/  LEA.HI.X.SX32 R9, R9, UR17, 0x1, P6 ;  /* 0x0000001109097c11 */ /* 0x000fca000b0f0eff */
[----:B------:R-:W2:Y:S01]  /*20b0*/  @!P2 LDG.E.U8 R10, desc[UR22][R8.64] ;  /* 0x00000016080aa981 */ /* 0x000ea2000c1e1100 */
[----:B------:R-:W-:-:S04]  /*20c0*/  USHF.L.U32 UR4, UR6, 0x3, URZ ;  /* 0x0000000306047899 */ /* 0x000fc800080006ff */
[----:B------:R-:W-:Y:S01]  /*20d0*/  USHF.R.S32.HI UR16, URZ, 0x1f, UR4 ;  /* 0x0000001fff107899 */ /* 0x000fe20008011404 */
[----:B------:R-:W-:Y:S01]  /*20e0*/  PRMT R66, RZ, 0x7610, R66 ;  /* 0x00007610ff427816 */ /* 0x000fe20000000042 */
[----:B----4-:R4:W-:Y:S04]  /*20f0*/  STL [R1+0x150], R11 ;  /* 0x0001500b01007387 */ /* 0x0109e80000100800 */
[----:B---3--:R-:W-:Y:S01]  /*2100*/  @!P2 STL [R1+0x144], R12 ;  /* 0x0001440c0100a387 */ /* 0x008fe20000100800 */
[----:B------:R-:W-:Y:S02]  /*2110*/  IADD3 R55, P2, PT, R4, UR4, RZ ;  /* 0x0000000404377c10 */ /* 0x000fe4000ff5e0ff */
[----:B----4-:R-:W-:Y:S02]  /*2120*/  IADD3 R11, P6, PT, R2, UR4, RZ ;  /* 0x00000004020b7c10 */ /* 0x010fe4000ffde0ff */
[----:B------:R-:W-:-:S02]  /*2130*/  IADD3.X R56, PT, PT, R5, UR16, RZ, P2, !PT ;  /* 0x0000001005387c10 */ /* 0x000fc400097fe4ff */
[----:B------:R-:W-:Y:S01]  /*2140*/  IADD3.X R78, PT, PT, R3, UR16, RZ, P6, !PT ;  /* 0x00000010034e7c10 */ /* 0x000fe2000b7fe4ff */
[----:B--2---:R2:W-:Y:S04]  /*2150*/  STL [R1+0x14c], R10 ;  /* 0x00014c0a01007387 */ /* 0x0045e80000100800 */
[----:B------:R3:W-:Y:S01]  /*2160*/  STL [R1+0x180], R11 ;  /* 0x0001800b01007387 */ /* 0x0007e20000100800 */
[----:B--2---:R-:W-:-:S04]  /*2170*/  SHF.R.U32.HI R10, RZ, 0x7, R30 ;  /* 0x00000007ff0a7819 */ /* 0x004fc8000001161e */
[----:B------:R-:W-:Y:S01]  /*2180*/  LOP3.LUT P2, RZ, R10, 0x1, RZ, 0xc0, !PT ;  /* 0x000000010aff7812 */ /* 0x000fe2000784c0ff */
[----:B------:R-:W-:Y:S02]  /*2190*/  @!P3 IMAD.MOV.U32 R10, RZ, RZ, R11 ;  /* 0x000000ffff0ab224 */ /* 0x000fe400078e000b */
[----:B---3--:R-:W-:-:S05]  /*21a0*/  @!P3 IMAD.MOV.U32 R11, RZ, RZ, R78 ;  /* 0x000000ffff0bb224 */ /* 0x008fca00078e004e */
[----:B------:R-:W2:Y:S01]  /*21b0*/  @!P3 LDG.E.U8 R66, desc[UR22][R10.64] ;  /* 0x000000160a42b981 */ /* 0x000ea2000c1e1100 */
[----:B------:R-:W-:Y:S02]  /*21c0*/  USHF.L.U32 UR5, UR6, 0x4, URZ ;  /* 0x0000000406057899 */ /* 0x000fe400080006ff */
[----:B------:R-:W-:Y:S02]  /*21d0*/  UIMAD UR14, UR6, 0x18, URZ ;  /* 0x00000018060e78a4 */ /* 0x000fe4000f8e02ff */
[----:B------:R-:W-:Y:S02]  /*21e0*/  USHF.R.S32.HI UR17, URZ, 0x1f, UR5 ;  /* 0x0000001fff117899 */ /* 0x000fe40008011405 */
[C---:B------:R-:W-:Y:S01]  /*21f0*/  IADD3 R12, P6, PT, R2.reuse, UR5, RZ ;  /* 0x00000005020c7c10 */ /* 0x040fe2000ffde0ff */
[----:B------:R-:W-:Y:S01]  /*2200*/  STL [R1+0x188], R55 ;  /* 0x0001883701007387 */ /* 0x000fe20000100800 */
[----:B------:R-:W-:Y:S02]  /*2210*/  USHF.R.S32.HI UR20, URZ, 0x1f, UR14 ;  /* 0x0000001fff147899 */ /* 0x000fe4000801140e */
[----:B------:R-:W-:Y:S01]  /*2220*/  IADD3.X R13, PT, PT, R3, UR17, RZ, P6, !PT ;  /* 0x00000011030d7c10 */ /* 0x000fe2000b7fe4ff */
[----:B------:R-:W-:Y:S01]  /*2230*/  STL [R1+0x17c], R78 ;  /* 0x00017c4e01007387 */ /* 0x000fe20000100800 */
[----:B------:R-:W-:-:S03]  /*2240*/  IADD3 R54, P6, PT, R2, UR14, RZ ;  /* 0x0000000e02367c10 */ /* 0x000fc6000ffde0ff */
[----:B------:R3:W-:Y:S01]  /*2250*/  STL [R1+0x440], R12 ;  /* 0x0004400c01007387 */ /* 0x0007e20000100800 */
[----:B------:R-:W-:-:S03]  /*2260*/  PRMT R67, RZ, 0x7610, R67 ;  /* 0x00007610ff437816 */ /* 0x000fc60000000043 */
[----:B------:R-:W-:Y:S04]  /*2270*/  STL [R1+0x184], R56 ;  /* 0x0001843801007387 */ /* 0x000fe80000100800 */
[----:B------:R-:W-:Y:S04]  /*2280*/  STL [R1+0x43c], R13 ;  /* 0x00043c0d01007387 */ /* 0x000fe80000100800 */
[----:B------:R-:W-:Y:S01]  /*2290*/  STL [R1+0x4e0], R54 ;  /* 0x0004e03601007387 */ /* 0x000fe20000100800 */
[----:B------:R-:W-:-:S03]  /*22a0*/  PRMT R32, RZ, 0x7610, R32 ;  /* 0x00007610ff207816 */ /* 0x000fc60000000020 */
[----:B------:R3:W4:Y:S02]  /*22b0*/  @P1 LDG.E.U8 R67, desc[UR22][R12.64] ;  /* 0x000000160c431981 */ /* 0x000724000c1e1100 */
[----:B---3--:R-:W-:Y:S01]  /*22c0*/  @P2 IMAD.MOV.U32 R12, RZ, RZ, R54 ;  /* 0x000000ffff0c2224 */ /* 0x008fe200078e0036 */
[----:B------:R-:W-:Y:S01]  /*22d0*/  PRMT R26, RZ, 0x7610, R26 ;  /* 0x00007610ff1a7816 */ /* 0x000fe2000000001a */
[----:B--2---:R2:W-:Y:S02]  /*22e0*/  STL [R1+0x220], R66 ;  /* 0x0002204201007387 */ /* 0x0045e40000100800 */
[----:B--2---:R-:W-:-:S05]  /*22f0*/  IADD3.X R66, PT, PT, R3, UR20, RZ, P6, !PT ;  /* 0x0000001403427c10 */ /* 0x004fca000b7fe4ff */
[----:B------:R-:W-:Y:S01]  /*2300*/  @P2 IMAD.MOV.U32 R13, RZ, RZ, R66 ;  /* 0x000000ffff0d2224 */ /* 0x000fe200078e0042 */
[----:B------:R-:W-:-:S04]  /*2310*/  IADD3 R10, P6, PT, R2, UR6, RZ ;  /* 0x00000006020a7c10 */ /* 0x000fc8000ffde0ff */
[----:B------:R2:W3:Y:S01]  /*2320*/  @P2 LDG.E.U8 R32, desc[UR22][R12.64] ;  /* 0x000000160c202981 */ /* 0x0004e2000c1e1100 */
[----:B------:R-:W-:-:S05]  /*2330*/  IADD3.X R11, PT, PT, R3, UR15, RZ, P6, !PT ;  /* 0x0000000f030b7c10 */ /* 0x000fca000b7fe4ff */
[----:B------:R-:W4:Y:S01]  /*2340*/  @!P5 LDG.E.U8 R19, desc[UR22][R10.64] ;  /* 0x000000160a13d981 */ /* 0x000f22000c1e1100 */
[----:B--2---:R-:W-:Y:S02]  /*2350*/  @!P3 IMAD.MOV.U32 R12, RZ, RZ, R55 ;  /* 0x000000ffff0cb224 */ /* 0x004fe400078e0037 */
[----:B------:R-:W-:-:S05]  /*2360*/  @!P3 IMAD.MOV.U32 R13, RZ, RZ, R56 ;  /* 0x000000ffff0db224 */ /* 0x000fca00078e0038 */
[----:B------:R2:W2:Y:S04]  /*2370*/  @!P3 LDG.E.U8 R26, desc[UR22][R12.64] ;  /* 0x000000160c1ab981 */ /* 0x0004a8000c1e1100 */
[----:B------:R-:W-:Y:S01]  /*2380*/  STL [R1+0x4dc], R66 ;  /* 0x0004dc4201007387 */ /* 0x000fe20000100800 */
[----:B------:R-:W-:-:S03]  /*2390*/  PRMT R27, RZ, 0x7610, R27 ;  /* 0x00007610ff1b7816 */ /* 0x000fc6000000001b */
[----:B---3--:R3:W-:Y:S04]  /*23a0*/  STL [R1+0x22c], R32 ;  /* 0x00022c2001007387 */ /* 0x0087e80000100800 */
[----:B------:R-:W-:Y:S01]  /*23b0*/  STL [R1+0x75c], R10 ;  /* 0x00075c0a01007387 */ /* 0x000fe20000100800 */
[----:B---3--:R-:W-:-:S05]  /*23c0*/  IADD3 R32, P6, PT, R6, UR4, RZ ;  /* 0x0000000406207c10 */ /* 0x008fca000ffde0ff */
[----:B------:R-:W-:Y:S01]  /*23d0*/  STL [R1+0x190], R32 ;  /* 0x0001902001007387 */ /* 0x000fe20000100800 */
[----:B------:R-:W-:-:S03]  /*23e0*/  IADD3.X R54, PT, PT, R7, UR16, RZ, P6, !PT ;  /* 0x0000001007367c10 */ /* 0x000fc6000b7fe4ff */
[----:B------:R-:W-:Y:S04]  /*23f0*/  STL [R1+0x758], R11 ;  /* 0x0007580b01007387 */ /* 0x000fe80000100800 */
[----:B----4-:R3:W-:Y:S01]  /*2400*/  STL [R1+0x230], R19 ;  /* 0x0002301301007387 */ /* 0x0107e20000100800 */
[----:B--2---:R-:W-:-:S03]  /*2410*/  @!P3 IMAD.MOV.U32 R12, RZ, RZ, R32 ;  /* 0x000000ffff0cb224 */ /* 0x004fc600078e0020 */
[----:B------:R-:W-:Y:S01]  /*2420*/  STL [R1+0x18c], R54 ;  /* 0x00018c3601007387 */ /* 0x000fe20000100800 */
[----:B---3--:R-:W-:Y:S01]  /*2430*/  IADD3 R19, P6, PT, R8, UR4, RZ ;  /* 0x0000000408137c10 */ /* 0x008fe2000ffde0ff */
[----:B------:R-:W-:-:S04]  /*2440*/  @!P3 IMAD.MOV.U32 R13, RZ, RZ, R54 ;  /* 0x000000ffff0db224 */ /* 0x000fc800078e0036 */
[----:B------:R-:W-:Y:S04]  /*2450*/  STL [R1+0x198], R19 ;  /* 0x0001981301007387 */ /* 0x000fe80000100800 */
[----:B------:R2:W-:Y:S04]  /*2460*/  STL [R1+0x158], R26 ;  /* 0x0001581a01007387 */ /* 0x0005e80000100800 */
[----:B------:R3:W4:Y:S01]  /*2470*/  @!P3 LDG.E.U8 R27, desc[UR22][R12.64] ;  /* 0x000000160c1bb981 */ /* 0x000722000c1e1100 */
[----:B--2---:R-:W-:Y:S01]  /*2480*/  IADD3.X R26, PT, PT, R9, UR16, RZ, P6, !PT ;  /* 0x00000010091a7c10 */ /* 0x004fe2000b7fe4ff */
[----:B---3--:R-:W-:-:S04]  /*2490*/  @!P3 IMAD.MOV.U32 R12, RZ, RZ, R19 ;  /* 0x000000ffff0cb224 */ /* 0x008fc800078e0013 */
[----:B------:R-:W-:-:S05]  /*24a0*/  @!P3 IMAD.MOV.U32 R13, RZ, RZ, R26 ;  /* 0x000000ffff0db224 */ /* 0x000fca00078e001a */
[----:B------:R2:W3:Y:S01]  /*24b0*/  @!P3 LDG.E.U8 R16, desc[UR22][R12.64] ;  /* 0x000000160c10b981 */ /* 0x0004e2000c1e1100 */
[----:B------:R-:W-:-:S03]  /*24c0*/  IADD3 R32, P6, PT, R4, UR5, RZ ;  /* 0x0000000504207c10 */ /* 0x000fc6000ffde0ff */
[----:B------:R0:W-:Y:S01]  /*24d0*/  STL [R1+0x194], R26 ;  /* 0x0001941a01007387 */ /* 0x0001e20000100800 */
[----:B------:R-:W-:-:S03]  /*24e0*/  IADD3.X R54, PT, PT, R5, UR17, RZ, P6, !PT ;  /* 0x0000001105367c10 */ /* 0x000fc6000b7fe4ff */
[----:B------:R-:W-:Y:S01]  /*24f0*/  STL [R1+0x448], R32 ;  /* 0x0004482001007387 */ /* 0x000fe20000100800 */
[----:B0-----:R-:W-:-:S03]  /*2500*/  IADD3 R26, P3, PT, R6, UR5, RZ ;  /* 0x00000005061a7c10 */ /* 0x001fc6000ff7e0ff */
[----:B------:R-:W-:Y:S01]  /*2510*/  STL [R1+0x224], R67 ;  /* 0x0002244301007387 */ /* 0x000fe20000100800 */
[----:B------:R-:W-:Y:S01]  /*2520*/  PRMT R28, RZ, 0x7610, R28 ;  /* 0x00007610ff1c7816 */ /* 0x000fe2000000001c */
[----:B--2---:R-:W-:Y:S02]  /*2530*/  @P1 IMAD.MOV.U32 R12, RZ, RZ, R32 ;  /* 0x000000ffff0c1224 */ /* 0x004fe400078e0020 */
[----:B------:R-:W-:-:S05]  /*2540*/  @P1 IMAD.MOV.U32 R13, RZ, RZ, R54 ;  /* 0x000000ffff0d1224 */ /* 0x000fca00078e0036 */
[----:B------:R0:W2:Y:S02]  /*2550*/  @P1 LDG.E.U8 R28, desc[UR22][R12.64] ;  /* 0x000000160c1c1981 */ /* 0x0000a4000c1e1100 */
[----:B0-----:R-:W-:Y:S02]  /*2560*/  @P1 IMAD.MOV.U32 R12, RZ, RZ, R26 ;  /* 0x000000ffff0c1224 */ /* 0x001fe400078e001a */
[----:B---3--:R0:W-:Y:S04]  /*2570*/  STL [R1+0x1e4], R16 ;  /* 0x0001e41001007387 */ /* 0x0081e80000100800 */
[----:B------:R-:W-:Y:S04]  /*2580*/  STL [R1+0x450], R26 ;  /* 0x0004501a01007387 */ /* 0x000fe80000100800 */
[----:B------:R-:W-:Y:S04]  /*2590*/  STL [R1+0x444], R54 ;  /* 0x0004443601007387 */ /* 0x000fe80000100800 */
[----:B----4-:R3:W-:Y:S01]  /*25a0*/  STL [R1+0x154], R27 ;  /* 0x0001541b01007387 */ /* 0x0107e20000100800 */
[----:B0-----:R-:W-:-:S02]  /*25b0*/  IADD3 R16, P6, PT, R8, UR5, RZ ;  /* 0x0000000508107c10 */ /* 0x001fc4000ffde0ff */
[----:B---3--:R-:W-:Y:S02]  /*25c0*/  IADD3.X R27, PT, PT, R7, UR17, RZ, P3, !PT ;  /* 0x00000011071b7c10 */ /* 0x008fe40009ffe4ff */
[----:B------:R-:W-:-:S03]  /*25d0*/  IADD3.X R19, PT, PT, R9, UR17, RZ, P6, !PT ;  /* 0x0000001109137c10 */ /* 0x000fc6000b7fe4ff */
[----:B------:R-:W-:-:S05]  /*25e0*/  @P1 IMAD.MOV.U32 R13, RZ, RZ, R27 ;  /* 0x000000ffff0d1224 */ /* 0x000fca00078e001b */
[----:B------:R0:W3:Y:S02]  /*25f0*/  @P1 LDG.E.U8 R20, desc[UR22][R12.64] ;  /* 0x000000160c141981 */ /* 0x0000e4000c1e1100 */
[----:B0-----:R-:W-:Y:S02]  /*2600*/  @P1 IMAD.MOV.U32 R12, RZ, RZ, R16 ;  /* 0x000000ffff0c1224 */ /* 0x001fe400078e0010 */
[----:B------:R-:W-:-:S05]  /*2610*/  @P1 IMAD.MOV.U32 R13, RZ, RZ, R19 ;  /* 0x000000ffff0d1224 */ /* 0x000fca00078e0013 */
[----:B------:R0:W4:Y:S01]  /*2620*/  @P1 LDG.E.U8 R15, desc[UR22][R12.64] ;  /* 0x000000160c0f1981 */ /* 0x000122000c1e1100 */
[----:B------:R-:W-:-:S03]  /*2630*/  IADD3 R26, P1, PT, R4, UR14, RZ ;  /* 0x0000000e041a7c10 */ /* 0x000fc6000ff3e0ff */
[----:B------:R-:W-:Y:S04]  /*2640*/  STL [R1+0x458], R16 ;  /* 0x0004581001007387 */ /* 0x000fe80000100800 */
[----:B------:R1:W-:Y:S04]  /*2650*/  STL [R1+0x44c], R27 ;  /* 0x00044c1b01007387 */ /* 0x0003e80000100800 */
[----:B------:R2:W-:Y:S01]  /*2660*/  STL [R1+0x454], R19 ;  /* 0x0004541301007387 */ /* 0x0005e20000100800 */
[----:B0-----:R-:W-:Y:S01]  /*2670*/  @P2 IMAD.MOV.U32 R12, RZ, RZ, R26 ;  /* 0x000000ffff0c2224 */ /* 0x001fe200078e001a */
[----:B-1----:R-:W-:-:S02]  /*2680*/  IADD3.X R27, PT, PT, R5, UR20, RZ, P1, !PT ;  /* 0x00000014051b7c10 */ /* 0x002fc40008ffe4ff */
[----:B--2---:R-:W-:-:S03]  /*2690*/  IADD3 R19, P3, PT, R6, UR14, RZ ;  /* 0x0000000e06137c10 */ /* 0x004fc6000ff7e0ff */
[----:B------:R-:W-:-:S05]  /*26a0*/  @P2 IMAD.MOV.U32 R13, RZ, RZ, R27 ;  /* 0x000000ffff0d2224 */ /* 0x000fca00078e001b */
[----:B------:R0:W2:Y:S02]  /*26b0*/  @P2 LDG.E.U8 R21, desc[UR22][R12.64] ;  /* 0x000000160c152981 */ /* 0x0000a4000c1e1100 */
[----:B0-----:R-:W-:Y:S02]  /*26c0*/  @P2 IMAD.MOV.U32 R12, RZ, RZ, R19 ;  /* 0x000000ffff0c2224 */ /* 0x001fe400078e0013 */
[----:B----4-:R0:W-:Y:S04]  /*26d0*/  STL [R1+0x218], R15 ;  /* 0x0002180f01007387 */ /* 0x0101e80000100800 */
[----:B------:R-:W-:Y:S04]  /*26e0*/  STL [R1+0x4e8], R26 ;  /* 0x0004e81a01007387 */ /* 0x000fe80000100800 */
[----:B------:R-:W-:Y:S04]  /*26f0*/  STL [R1+0x4f0], R19 ;  /* 0x0004f01301007387 */ /* 0x000fe80000100800 */
[----:B---3--:R1:W-:Y:S01]  /*2700*/  STL [R1+0x21c], R20 ;  /* 0x00021c1401007387 */ /* 0x0083e20000100800 */
[----:B0-----:R-:W-:-:S02]  /*2710*/  IADD3 R15, P6, PT, R8, UR14, RZ ;  /* 0x0000000e080f7c10 */ /* 0x001fc4000ffde0ff */
[----:B-1----:R-:W-:Y:S02]  /*2720*/  IADD3.X R20, PT, PT, R7, UR20, RZ, P3, !PT ;  /* 0x0000001407147c10 */ /* 0x002fe40009ffe4ff */
[----:B------:R-:W-:Y:S01]  /*2730*/  IADD3.X R16, PT, PT, R9, UR20, RZ, P6, !PT ;  /* 0x0000001409107c10 */ /* 0x000fe2000b7fe4ff */
[----:B------:R-:W-:Y:S01]  /*2740*/  STL [R1+0x4e4], R27 ;  /* 0x0004e41b01007387 */ /* 0x000fe20000100800 */
[----:B------:R-:W-:Y:S01]  /*2750*/  PRMT R11, RZ, 0x7610, R11 ;  /* 0x00007610ff0b7816 */ /* 0x000fe2000000000b */
[----:B------:R-:W-:Y:S01]  /*2760*/  @P2 IMAD.MOV.U32 R13, RZ, RZ, R20 ;  /* 0x000000ffff0d2224 */ /* 0x000fe200078e0014 */
[----:B------:R-:W-:Y:S02]  /*2770*/  PRMT R10, RZ, 0x7610, R10 ;  /* 0x00007610ff0a7816 */ /* 0x000fe4000000000a */
[----:B------:R-:W-:Y:S01]  /*2780*/  PRMT R0, RZ, 0x7610, R0 ;  /* 0x00007610ff007816 */ /* 0x000fe20000000000 */
[----:B------:R-:W-:Y:S01]  /*2790*/  VIADD R19, R53, UR13 ;  /* 0x0000000d35137c36 */ /* 0x000fe20008000000 */
[----:B------:R0:W3:Y:S01]  /*27a0*/  @P2 LDG.E.U8 R17, desc[UR22][R12.64] ;  /* 0x000000160c112981 */ /* 0x0000e2000c1e1100 */
[----:B------:R-:W-:-:S02]  /*27b0*/  IMAD.MOV.U32 R67, RZ, RZ, R51 ;  /* 0x000000ffff437224 */ /* 0x000fc400078e0033 */
[----:B------:R-:W-:Y:S02]  /*27c0*/  IMAD.MOV.U32 R78, RZ, RZ, R49 ;  /* 0x000000ffff4e7224 */ /* 0x000fe400078e0031 */
[----:B------:R-:W-:Y:S02]  /*27d0*/  IMAD.MOV.U32 R66, RZ, RZ, R50 ;  /* 0x000000ffff427224 */ /* 0x000fe400078e0032 */
[----:B------:R-:W-:Y:S02]  /*27e0*/  IMAD.MOV.U32 R82, RZ, RZ, R24 ;  /* 0x000000ffff527224 */ /* 0x000fe400078e0018 */
[----:B------:R-:W-:Y:S02]  /*27f0*/  IMAD.MOV.U32 R89, RZ, RZ, R22 ;  /* 0x000000ffff597224 */ /* 0x000fe400078e0016 */
[----:B------:R-:W-:Y:S01]  /*2800*/  IMAD.MOV.U32 R90, RZ, RZ, R23 ;  /* 0x000000ffff5a7224 */ /* 0x000fe200078e0017 */
[----:B------:R-:W-:Y:S01]  /*2810*/  UIMAD UR4, UR6, 0x9, URZ ;  /* 0x00000009060478a4 */ /* 0x000fe2000f8e02ff */
[----:B0-----:R-:W-:Y:S01]  /*2820*/  @P2 IMAD.MOV.U32 R12, RZ, RZ, R15 ;  /* 0x000000ffff0c2224 */ /* 0x001fe200078e000f */
[----:B------:R-:W-:Y:S01]  /*2830*/  PRMT R91, RZ, 0x7610, R91 ;  /* 0x00007610ff5b7816 */ /* 0x000fe2000000005b */
[----:B------:R-:W-:Y:S01]  /*2840*/  @P2 IMAD.MOV.U32 R13, RZ, RZ, R16 ;  /* 0x000000ffff0d2224 */ /* 0x000fe200078e0010 */
[----:B------:R-:W-:Y:S01]  /*2850*/  UIMAD UR5, UR6, 0x11, URZ ;  /* 0x00000011060578a4 */ /* 0x000fe2000f8e02ff */
[----:B------:R-:W-:Y:S01]  /*2860*/  PRMT R85, RZ, 0x7610, R85 ;  /* 0x00007610ff557816 */ /* 0x000fe20000000055 */
[----:B------:R-:W-:Y:S01]  /*2870*/  VOTEU.ALL UP2, P4 ;  /* 0x0000000000ff7886 */ /* 0x000fe20002040000 */
[----:B------:R-:W-:Y:S01]  /*2880*/  PRMT R88, RZ, 0x7610, R88 ;  /* 0x00007610ff587816 */ /* 0x000fe20000000058 */
[----:B------:R0:W4:Y:S01]  /*2890*/  @P2 LDG.E.U8 R14, desc[UR22][R12.64] ;  /* 0x000000160c0e2981 */ /* 0x000122000c1e1100 */
[----:B------:R-:W-:Y:S01]  /*28a0*/  PRMT R71, RZ, 0x7610, R71 ;  /* 0x00007610ff477816 */ /* 0x000fe20000000047 */
[----:B------:R-:W1:Y:S02]  /*28b0*/  LDCU UR20, c[0x0][0x3b0] ;  /* 0x00007600ff1477ac */ /* 0x000e640008000800 */
[----:B------:R2:W-:Y:S01]  /*28c0*/  STL [R1+0x4f8], R15 ;  /* 0x0004f80f01007387 */ /* 0x0005e20000100800 */
[----:B0-----:R-:W-:-:S03]  /*28d0*/  IADD3 R12, P1, PT, R4, UR6, RZ ;  /* 0x00000006040c7c10 */ /* 0x001fc6000ff3e0ff */
[----:B------:R0:W-:Y:S01]  /*28e0*/  STL [R1+0x4ec], R20 ;  /* 0x0004ec1401007387 */ /* 0x0001e20000100800 */
[----:B------:R-:W-:Y:S02]  /*28f0*/  IADD3 R13, P2, PT, R6, UR6, RZ ;  /* 0x00000006060d7c10 */ /* 0x000fe4000ff5e0ff */
[----:B--2---:R-:W-:Y:S01]  /*2900*/  IADD3.X R15, PT, PT, R5, UR15, RZ, P1, !PT ;  /* 0x0000000f050f7c10 */ /* 0x004fe20008ffe4ff */
[----:B------:R2:W-:Y:S04]  /*2910*/  STL [R1+0x4f4], R16 ;  /* 0x0004f41001007387 */ /* 0x0005e80000100800 */
[----:B------:R-:W-:Y:S01]  /*2920*/  STL [R1+0x1d4], R28 ;  /* 0x0001d41c01007387 */ /* 0x000fe20000100800 */
[----:B0-----:R-:W-:Y:S01]  /*2930*/  @!P5 IMAD.MOV.U32 R20, RZ, RZ, R12 ;  /* 0x000000ffff14d224 */ /* 0x001fe200078e000c */
[----:B--2---:R-:W-:-:S02]  /*2940*/  IADD3.X R16, PT, PT, R7, UR15, RZ, P2, !PT ;  /* 0x0000000f07107c10 */ /* 0x004fc400097fe4ff */
[C---:B------:R-:W-:Y:S02]  /*2950*/  ISETP.GT.U32.AND P1, PT, R29.reuse, R34, PT ;  /* 0x000000221d00720c */ /* 0x040fe40003f24070 */
[C---:B------:R-:W-:Y:S02]  /*2960*/  ISETP.GT.U32.AND P6, PT, R29.reuse, R35, PT ;  /* 0x000000231d00720c */ /* 0x040fe40003fc4070 */
[----:B------:R-:W-:-:S09]  /*2970*/  ISETP.GT.U32.AND P2, PT, R29, R39, PT ;  /* 0x000000271d00720c */ /* 0x000fd20003f44070 */
[--C-:B------:R-:W-:Y:S02]  /*2980*/  @!P1 IMAD.IADD R34, R34, 0x1, -R29.reuse ;  /* 0x0000000122229824 */ /* 0x100fe400078e0a1d */
[----:B------:R-:W-:-:S03]  /*2990*/  @!P6 IMAD.IADD R35, R35, 0x1, -R29 ;  /* 0x000000012323e824 */ /* 0x000fc600078e0a1d */
[----:B------:R-:W-:Y:S01]  /*29a0*/  ISETP.GT.U32.AND P1, PT, R29, R34, PT ;  /* 0x000000221d00720c */ /* 0x000fe20003f24070 */
[----:B------:R-:W-:-:S12]  /*29b0*/  @!P2 IMAD.IADD R39, R39, 0x1, -R29 ;  /* 0x000000012727a824 */ /* 0x000fd800078e0a1d */
[----:B------:R-:W-:Y:S01]  /*29c0*/  @!P1 IMAD.IADD R34, R34, 0x1, -R29 ;  /* 0x0000000122229824 */ /* 0x000fe200078e0a1d */
[----:B------:R-:W-:Y:S01]  /*29d0*/  ISETP.GT.U32.AND P1, PT, R29, R42, PT ;  /* 0x0000002a1d00720c */ /* 0x000fe20003f24070 */
[----:B----4-:R0:W-:Y:S04]  /*29e0*/  STL [R1+0x1d8], R14 ;  /* 0x0001d80e01007387 */ /* 0x0101e80000100800 */
[----:B---3--:R-:W-:Y:S04]  /*29f0*/  STL [R1+0x1dc], R17 ;  /* 0x0001dc1101007387 */ /* 0x008fe80000100800 */
[----:B------:R2:W-:Y:S01]  /*2a00*/  STL [R1+0x1e0], R21 ;  /* 0x0001e01501007387 */ /* 0x0005e20000100800 */
[----:B0-----:R-:W-:Y:S01]  /*2a10*/  IADD3 R14, P3, PT, R8, UR6, RZ ;  /* 0x00000006080e7c10 */ /* 0x001fe2000ff7e0ff */
[----:B--2---:R-:W-:-:S03]  /*2a20*/  @!P5 IMAD.MOV.U32 R21, RZ, RZ, R15 ;  /* 0x000000ffff15d224 */ /* 0x004fc600078e000f */
[----:B------:R-:W-:Y:S02]  /*2a30*/  IADD3.X R17, PT, PT, R9, UR15, RZ, P3, !PT ;  /* 0x0000000f09117c10 */ /* 0x000fe40009ffe4ff */
[----:B------:R0:W2:Y:S02]  /*2a40*/  @!P5 LDG.E.U8 R11, desc[UR22][R20.64] ;  /* 0x00000016140bd981 */ /* 0x0000a4000c1e1100 */
[----:B0-----:R-:W-:Y:S02]  /*2a50*/  @!P5 IMAD.MOV.U32 R20, RZ, RZ, R13 ;  /* 0x000000ffff14d224 */ /* 0x001fe400078e000d */
[----:B------:R-:W-:-:S05]  /*2a60*/  @!P5 IMAD.MOV.U32 R21, RZ, RZ, R16 ;  /* 0x000000ffff15d224 */ /* 0x000fca00078e0010 */
[----:B------:R0:W3:Y:S02]  /*2a70*/  @!P5 LDG.E.U8 R10, desc[UR22][R20.64] ;  /* 0x00000016140ad981 */ /* 0x0000e4000c1e1100 */
[----:B0-----:R-:W-:Y:S02]  /*2a80*/  @!P5 IMAD.MOV.U32 R20, RZ, RZ, R14 ;  /* 0x000000ffff14d224 */ /* 0x001fe400078e000e */
[----:B------:R-:W-:-:S05]  /*2a90*/  @!P5 IMAD.MOV.U32 R21, RZ, RZ, R17 ;  /* 0x000000ffff15d224 */ /* 0x000fca00078e0011 */
[----:B------:R0:W4:Y:S01]  /*2aa0*/  @!P5 LDG.E.U8 R0, desc[UR22][R20.64] ;  /* 0x000000161400d981 */ /* 0x000122000c1e1100 */
[C---:B------:R-:W-:Y:S02]  /*2ab0*/  ISETP.GT.U32.AND P5, PT, R29.reuse, R36, PT ;  /* 0x000000241d00720c */ /* 0x040fe40003fa4070 */
[----:B------:R-:W-:-:S11]  /*2ac0*/  ISETP.GT.U32.AND P3, PT, R29, R40, PT ;  /* 0x000000281d00720c */ /* 0x000fd60003f64070 */
[----:B------:R-:W-:Y:S01]  /*2ad0*/  @!P5 IMAD.IADD R36, R36, 0x1, -R29 ;  /* 0x000000012424d824 */ /* 0x000fe200078e0a1d */
[----:B------:R-:W-:-:S04]  /*2ae0*/  ISETP.GT.U32.AND P5, PT, R29, R38, PT ;  /* 0x000000261d00720c */ /* 0x000fc80003fa4070 */
[C---:B------:R-:W-:Y:S01]  /*2af0*/  ISETP.GT.U32.AND P6, PT, R29.reuse, R36, PT ;  /* 0x000000241d00720c */ /* 0x040fe20003fc4070 */
[----:B------:R-:W-:Y:S01]  /*2b00*/  @!P3 IMAD.IADD R40, R40, 0x1, -R29 ;  /* 0x000000012828b824 */ /* 0x000fe200078e0a1d */
[----:B------:R-:W-:-:S04]  /*2b10*/  ISETP.GT.U32.AND P3, PT, R29, R35, PT ;  /* 0x000000231d00720c */ /* 0x000fc80003f64070 */
[----:B------:R-:W-:-:S03]  /*2b20*/  ISETP.GT.U32.AND P2, PT, R29, R40, PT ;  /* 0x000000281d00720c */ /* 0x000fc60003f44070 */
[----:B------:R-:W-:-:S04]  /*2b30*/  @!P5 IMAD.IADD R38, R38, 0x1, -R29 ;  /* 0x000000012626d824 */ /* 0x000fc800078e0a1d */
[--C-:B------:R-:W-:Y:S01]  /*2b40*/  @!P6 IMAD.IADD R36, R36, 0x1, -R29.reuse ;  /* 0x000000012424e824 */ /* 0x100fe200078e0a1d */
[C---:B------:R-:W-:Y:S02]  /*2b50*/  ISETP.GT.U32.AND P6, PT, R29.reuse, R38, PT ;  /* 0x000000261d00720c */ /* 0x040fe40003fc4070 */
[----:B------:R-:W-:Y:S01]  /*2b60*/  ISETP.GT.U32.AND P5, PT, R29, R39, PT ;  /* 0x000000271d00720c */ /* 0x000fe20003fa4070 */
[--C-:B------:R-:W-:Y:S01]  /*2b70*/  @!P3 IMAD.IADD R35, R35, 0x1, -R29.reuse ;  /* 0x000000012323b824 */ /* 0x100fe200078e0a1d */
[C---:B------:R-:W-:Y:S01]  /*2b80*/  ISETP.GT.U32.AND P3, PT, R29.reuse, R43, PT ;  /* 0x0000002b1d00720c */ /* 0x040fe20003f64070 */
[--C-:B------:R-:W-:Y:S01]  /*2b90*/  @!P2 IMAD.IADD R40, R40, 0x1, -R29.reuse ;  /* 0x000000012828a824 */ /* 0x100fe200078e0a1d */
[C---:B------:R-:W-:Y:S01]  /*2ba0*/  ISETP.GT.U32.AND P2, PT, R29.reuse, R41, PT ;  /* 0x000000291d00720c */ /* 0x040fe20003f44070 */
[----:B------:R-:W-:Y:S01]  /*2bb0*/  @!P1 IMAD.IADD R42, R42, 0x1, -R29 ;  /* 0x000000012a2a9824 */ /* 0x000fe200078e0a1d */
[----:B------:R-:W-:-:S05]  /*2bc0*/  ISETP.GT.U32.AND P1, PT, R29, R48, PT ;  /* 0x000000301d00720c */ /* 0x000fca0003f24070 */
[--C-:B------:R-:W-:Y:S01]  /*2bd0*/  @!P6 IMAD.IADD R38, R38, 0x1, -R29.reuse ;  /* 0x000000012626e824 */ /* 0x100fe200078e0a1d */
[----:B------:R-:W-:Y:S01]  /*2be0*/  ISETP.GT.U32.AND P6, PT, R29, R44, PT ;  /* 0x0000002c1d00720c */ /* 0x000fe20003fc4070 */
[--C-:B------:R-:W-:Y:S01]  /*2bf0*/  @!P5 IMAD.IADD R39, R39, 0x1, -R29.reuse ;  /* 0x000000012727d824 */ /* 0x100fe200078e0a1d */
[----:B------:R-:W-:Y:S01]  /*2c00*/  ISETP.GT.U32.AND P5, PT, R29, R45, PT ;  /* 0x0000002d1d00720c */ /* 0x000fe20003fa4070 */
[--C-:B------:R-:W-:Y:S01]  /*2c10*/  @!P3 IMAD.IADD R43, R43, 0x1, -R29.reuse ;  /* 0x000000012b2bb824 */ /* 0x100fe200078e0a1d */
[----:B------:R-:W-:Y:S01]  /*2c20*/  ISETP.GT.U32.AND P3, PT, R29, R52, PT ;  /* 0x000000341d00720c */ /* 0x000fe20003f64070 */
[--C-:B------:R-:W-:Y:S02]  /*2c30*/  @!P2 IMAD.IADD R41, R41, 0x1, -R29.reuse ;  /* 0x000000012929a824 */ /* 0x100fe400078e0a1d */
[----:B------:R-:W-:-:S03]  /*2c40*/  @!P1 IMAD.IADD R48, R48, 0x1, -R29 ;  /* 0x0000000130309824 */ /* 0x000fc600078e0a1d */
[----:B------:R-:W-:-:S03]  /*2c50*/  ISETP.GT.U32.AND P1, PT, R29, R41, PT ;  /* 0x000000291d00720c */ /* 0x000fc60003f24070 */
[--C-:B------:R-:W-:Y:S01]  /*2c60*/  @!P6 IMAD.IADD R44, R44, 0x1, -R29.reuse ;  /* 0x000000012c2ce824 */ /* 0x100fe200078e0a1d */
[----:B------:R-:W-:Y:S01]  /*2c70*/  ISETP.GT.U32.AND P6, PT, R29, R43, PT ;  /* 0x0000002b1d00720c */ /* 0x000fe20003fc4070 */
[--C-:B------:R-:W-:Y:S01]  /*2c80*/  @!P5 IMAD.IADD R45, R45, 0x1, -R29.reuse ;  /* 0x000000012d2dd824 */ /* 0x100fe200078e0a1d */
[C---:B------:R-:W-:Y:S01]  /*2c90*/  ISETP.GT.U32.AND P5, PT, R29.reuse, R46, PT ;  /* 0x0000002e1d00720c */ /* 0x040fe20003fa4070 */
[----:B------:R-:W-:Y:S01]  /*2ca0*/  @!P3 IMAD.IADD R52, R52, 0x1, -R29 ;  /* 0x000000013434b824 */ /* 0x000fe200078e0a1d */
[----:B------:R-:W-:-:S05]  /*2cb0*/  ISETP.GT.U32.AND P3, PT, R29, R42, PT ;  /* 0x0000002a1d00720c */ /* 0x000fca0003f64070 */
[----:B------:R-:W-:Y:S01]  /*2cc0*/  @!P1 IMAD.IADD R41, R41, 0x1, -R29 ;  /* 0x0000000129299824 */ /* 0x000fe200078e0a1d */
[----:B------:R-:W-:-:S03]  /*2cd0*/  ISETP.GT.U32.AND P1, PT, R29, R48, PT ;  /* 0x000000301d00720c */ /* 0x000fc60003f24070 */
[--C-:B------:R-:W-:Y:S01]  /*2ce0*/  @!P6 IMAD.IADD R43, R43, 0x1, -R29.reuse ;  /* 0x000000012b2be824 */ /* 0x100fe200078e0a1d */
[C---:B------:R-:W-:Y:S01]  /*2cf0*/  ISETP.GT.U32.AND P6, PT, R29.reuse, R44, PT ;  /* 0x0000002c1d00720c */ /* 0x040fe20003fc4070 */
[--C-:B------:R-:W-:Y:S01]  /*2d00*/  @!P5 IMAD.IADD R46, R46, 0x1, -R29.reuse ;  /* 0x000000012e2ed824 */ /* 0x100fe200078e0a1d */
[----:B------:R-:W-:Y:S01]  /*2d10*/  ISETP.GT.U32.AND P5, PT, R29, R52, PT ;  /* 0x000000341d00720c */ /* 0x000fe20003fa4070 */
[----:B------:R-:W-:-:S03]  /*2d20*/  @!P3 IMAD.IADD R42, R42, 0x1, -R29 ;  /* 0x000000012a2ab824 */ /* 0x000fc600078e0a1d */
[----:B------:R-:W-:-:S03]  /*2d30*/  ISETP.GT.U32.AND P3, PT, R29, R46, PT ;  /* 0x0000002e1d00720c */ /* 0x000fc60003f64070 */
[----:B------:R-:W-:Y:S01]  /*2d40*/  @!P1 IMAD.IADD R48, R48, 0x1, -R29 ;  /* 0x0000000130309824 */ /* 0x000fe200078e0a1d */
[----:B------:R-:W-:-:S03]  /*2d50*/  ISETP.GT.U32.AND P1, PT, R29, R57, PT ;  /* 0x000000391d00720c */ /* 0x000fc60003f24070 */
[--C-:B------:R-:W-:Y:S01]  /*2d60*/  @!P6 IMAD.IADD R44, R44, 0x1, -R29.reuse ;  /* 0x000000012c2ce824 */ /* 0x100fe200078e0a1d */
[C---:B------:R-:W-:Y:S01]  /*2d70*/  ISETP.GT.U32.AND P6, PT, R29.reuse, R59, PT ;  /* 0x0000003b1d00720c */ /* 0x040fe20003fc4070 */
[--C-:B------:R-:W-:Y:S01]  /*2d80*/  @!P5 IMAD.IADD R52, R52, 0x1, -R29.reuse ;  /* 0x000000013434d824 */ /* 0x100fe200078e0a1d */
[----:B------:R-:W-:Y:S01]  /*2d90*/  ISETP.GT.U32.AND P5, PT, R29, R58, PT ;  /* 0x0000003a1d00720c */ /* 0x000fe20003fa4070 */
[----:B------:R-:W-:Y:S04]  /*2da0*/  STL [R1+0x764], R12 ;  /* 0x0007640c01007387 */ /* 0x000fe80000100800 */
[----:B------:R-:W-:Y:S01]  /*2db0*/  STL [R1+0x760], R15 ;  /* 0x0007600f01007387 */ /* 0x000fe20000100800 */
[----:B------:R-:W-:-:S03]  /*2dc0*/  @!P3 IMAD.IADD R46, R46, 0x1, -R29 ;  /* 0x000000012e2eb824 */ /* 0x000fc600078e0a1d */
[----:B------:R0:W-:Y:S01]  /*2dd0*/  STL [R1+0x76c], R13 ;  /* 0x00076c0d01007387 */ /* 0x0001e20000100800 */
[----:B------:R-:W-:-:S03]  /*2de0*/  IABS R51, R92 ;  /* 0x0000005c00337213 */ /* 0x000fc60000000000 */
[----:B------:R-:W-:Y:S01]  /*2df0*/  STL [R1+0x768], R16 ;  /* 0x0007681001007387 */ /* 0x000fe20000100800 */
[----:B------:R-:W-:-:S03]  /*2e00*/  ISETP.GT.U32.AND P3, PT, R29, R61, PT ;  /* 0x0000003d1d00720c */ /* 0x000fc60003f64070 */
[----:B------:R1:W-:Y:S01]  /*2e10*/  STL [R1+0x774], R14 ;  /* 0x0007740e01007387 */ /* 0x0003e20000100800 */
[----:B0-----:R-:W-:Y:S01]  /*2e20*/  LOP3.LUT R13, R31, 0x74, RZ, 0xfc, !PT ;  /* 0x000000741f0d7812 */ /* 0x001fe200078efcff */
[----:B------:R-:W-:-:S03]  /*2e30*/  VIADD R12, R19, 0x1c ;  /* 0x0000001c130c7836 */ /* 0x000fc60000000000 */
[----:B------:R-:W-:Y:S02]  /*2e40*/  IABS R49, R13 ;  /* 0x0000000d00317213 */ /* 0x000fe40000000000 */
[----:B-1----:R-:W-:Y:S01]  /*2e50*/  LOP3.LUT R14, R31, 0x70, RZ, 0xfc, !PT ;  /* 0x000000701f0e7812 */ /* 0x002fe200078efcff */
[--C-:B------:R-:W-:Y:S01]  /*2e60*/  @!P6 IMAD.IADD R59, R59, 0x1, -R29.reuse ;  /* 0x000000013b3be824 */ /* 0x100fe200078e0a1d */
[----:B------:R-:W-:Y:S01]  /*2e70*/  ISETP.GT.U32.AND P6, PT, R29, R60, PT ;  /* 0x0000003c1d00720c */ /* 0x000fe20003fc4070 */
[----:B------:R-:W-:Y:S01]  /*2e80*/  @!P1 IMAD.IADD R57, R57, 0x1, -R29 ;  /* 0x0000000139399824 */ /* 0x000fe200078e0a1d */
[----:B------:R-:W-:Y:S01]  /*2e90*/  IABS R50, R14 ;  /* 0x0000000e00327213 */ /* 0x000fe20000000000 */
[C---:B------:R-:W-:Y:S01]  /*2ea0*/  IMAD.HI.U32 R24, R18.reuse, R51, RZ ;  /* 0x0000003312187227 */ /* 0x040fe200078e00ff */
[----:B------:R-:W-:Y:S01]  /*2eb0*/  ISETP.GT.U32.AND P1, PT, R29, R37, PT ;  /* 0x000000251d00720c */ /* 0x000fe20003f24070 */
[----:B------:R-:W-:Y:S01]  /*2ec0*/  STL [R1+0x770], R17 ;  /* 0x0007701101007387 */ /* 0x000fe20000100800 */
[----:B------:R-:W-:Y:S01]  /*2ed0*/  LOP3.LUT R15, R31, 0x78, RZ, 0xfc, !PT ;  /* 0x000000781f0f7812 */ /* 0x000fe200078efcff */
[----:B------:R-:W-:Y:S01]  /*2ee0*/  IMAD.HI.U32 R22, R18, R49, RZ ;  /* 0x0000003112167227 */ /* 0x000fe200078e00ff */
[----:B------:R-:W-:-:S03]  /*2ef0*/  IABS R56, R12 ;  /* 0x0000000c00387213 */ /* 0x000fc60000000000 */
[----:B------:R-:W-:Y:S01]  /*2f00*/  @!P5 IMAD.IADD R58, R58, 0x1, -R29 ;  /* 0x000000013a3ad824 */ /* 0x000fe200078e0a1d */
[----:B------:R-:W-:Y:S01]  /*2f10*/  ISETP.GT.U32.AND P5, PT, R29, R64, PT ;  /* 0x000000401d00720c */ /* 0x000fe20003fa4070 */
[----:B------:R-:W-:Y:S01]  /*2f20*/  IMAD.HI.U32 R23, R18, R50, RZ ;  /* 0x0000003212177227 */ /* 0x000fe200078e00ff */
[----:B------:R-:W-:-:S03]  /*2f30*/  IABS R32, R15 ;  /* 0x0000000f00207213 */ /* 0x000fc60000000000 */
[----:B------:R-:W-:Y:S02]  /*2f40*/  IMAD.MOV R24, RZ, RZ, -R24 ;  /* 0x000000ffff187224 */ /* 0x000fe400078e0a18 */
[----:B------:R-:W-:Y:S02]  /*2f50*/  IMAD.MOV R22, RZ, RZ, -R22 ;  /* 0x000000ffff167224 */ /* 0x000fe400078e0a16 */
[----:B------:R-:W-:Y:S02]  /*2f60*/  IMAD.MOV R23, RZ, RZ, -R23 ;  /* 0x000000ffff177224 */ /* 0x000fe400078e0a17 */
[----:B------:R-:W-:-:S04]  /*2f70*/  IMAD.HI.U32 R20, R18, R56, RZ ;  /* 0x0000003812147227 */ /* 0x000fc800078e00ff */
[----:B------:R-:W-:Y:S02]  /*2f80*/  IMAD R51, R29, R24, R51 ;  /* 0x000000181d337224 */ /* 0x000fe400078e0233 */
[----:B------:R-:W-:Y:S01]  /*2f90*/  @!P3 IMAD.IADD R61, R61, 0x1, -R29 ;  /* 0x000000013d3db824 */ /* 0x000fe200078e0a1d */
[C---:B------:R-:W-:Y:S01]  /*2fa0*/  ISETP.GT.U32.AND P3, PT, R29.reuse, R63, PT ;  /* 0x0000003f1d00720c */ /* 0x040fe20003f64070 */
[----:B------:R-:W-:Y:S02]  /*2fb0*/  IMAD R49, R29, R22, R49 ;  /* 0x000000161d317224 */ /* 0x000fe400078e0231 */
[----:B------:R-:W-:-:S04]  /*2fc0*/  IMAD.HI.U32 R21, R18, R32, RZ ;  /* 0x0000002012157227 */ /* 0x000fc800078e00ff */
[C---:B------:R-:W-:Y:S02]  /*2fd0*/  IMAD R50, R29.reuse, R23, R50 ;  /* 0x000000171d327224 */ /* 0x040fe400078e0232 */
[----:B------:R-:W-:Y:S02]  /*2fe0*/  IMAD.MOV R20, RZ, RZ, -R20 ;  /* 0x000000ffff147224 */ /* 0x000fe400078e0a14 */
[--C-:B------:R-:W-:Y:S01]  /*2ff0*/  @!P6 IMAD.IADD R60, R60, 0x1, -R29.reuse ;  /* 0x000000013c3ce824 */ /* 0x100fe200078e0a1d */
[----:B------:R-:W-:Y:S01]  /*3000*/  ISETP.GT.U32.AND P6, PT, R29, R51, PT ;  /* 0x000000331d00720c */ /* 0x000fe20003fc4070 */
[----:B------:R-:W-:Y:S01]  /*3010*/  @!P1 IMAD.IADD R37, R37, 0x1, -R29 ;  /* 0x0000000125259824 */ /* 0x000fe200078e0a1d */
[C---:B------:R-:W-:Y:S01]  /*3020*/  ISETP.GT.U32.AND P1, PT, R29.reuse, R49, PT ;  /* 0x000000311d00720c */ /* 0x040fe20003f24070 */
[----:B------:R-:W-:Y:S02]  /*3030*/  IMAD.MOV R21, RZ, RZ, -R21 ;  /* 0x000000ffff157224 */ /* 0x000fe400078e0a15 */
[----:B------:R-:W-:Y:S01]  /*3040*/  @!P5 IMAD.IADD R64, R64, 0x1, -R29 ;  /* 0x000000014040d824 */ /* 0x000fe200078e0a1d */
[C---:B------:R-:W-:Y:S01]  /*3050*/  ISETP.GT.U32.AND P5, PT, R29.reuse, R50, PT ;  /* 0x000000321d00720c */ /* 0x040fe20003fa4070 */
[----:B------:R-:W-:-:S02]  /*3060*/  IMAD R56, R29, R20, R56 ;  /* 0x000000141d387224 */ /* 0x000fc400078e0238 */
[----:B------:R-:W-:Y:S02]  /*3070*/  IMAD R32, R29, R21, R32 ;  /* 0x000000151d207224 */ /* 0x000fe400078e0220 */
[----:B------:R-:W-:-:S03]  /*3080*/  @!P3 IMAD.IADD R63, R63, 0x1, -R29 ;  /* 0x000000013f3fb824 */ /* 0x000fc600078e0a1d */
[----:B------:R-:W-:Y:S01]  /*3090*/  ISETP.GT.U32.AND P3, PT, R29, R32, PT ;  /* 0x000000201d00720c */ /* 0x000fe20003f64070 */
[--C-:B------:R-:W-:Y:S01]  /*30a0*/  @!P6 IMAD.IADD R51, R51, 0x1, -R29.reuse ;  /* 0x000000013333e824 */ /* 0x100fe200078e0a1d */
[----:B------:R-:W-:Y:S01]  /*30b0*/  ISETP.GT.U32.AND P6, PT, R29, R56, PT ;  /* 0x000000381d00720c */ /* 0x000fe20003fc4070 */
[--C-:B------:R-:W-:Y:S02]  /*30c0*/  @!P1 IMAD.IADD R49, R49, 0x1, -R29.reuse ;  /* 0x0000000131319824 */ /* 0x100fe400078e0a1d */
[----:B------:R-:W-:Y:S01]  /*30d0*/  @!P5 IMAD.IADD R50, R50, 0x1, -R29 ;  /* 0x000000013232d824 */ /* 0x000fe200078e0a1d */
[----:B------:R-:W-:-:S07]  /*30e0*/  USHF.R.S32.HI UR14, URZ, 0x1f, UR4 ;  /* 0x0000001fff0e7899 */ /* 0x000fce0008011404 */
[--C-:B------:R-:W-:Y:S02]  /*30f0*/  @!P3 IMAD.IADD R32, R32, 0x1, -R29.reuse ;  /* 0x000000012020b824 */ /* 0x100fe400078e0a1d */
[----:B------:R-:W-:Y:S01]  /*3100*/  @!P6 IMAD.IADD R56, R56, 0x1, -R29 ;  /* 0x000000013838e824 */ /* 0x000fe200078e0a1d */
[----:B--2---:R0:W-:Y:S02]  /*3110*/  STL [R1+0x214], R11 ;  /* 0x0002140b01007387 */ /* 0x0041e40000100800 */
[C---:B0-----:R-:W-:Y:S02]  /*3120*/  VIADD R11, R19.reuse, 0x3c ;  /* 0x0000003c130b7836 */ /* 0x041fe40000000000 */
[----:B---3--:R0:W-:Y:S03]  /*3130*/  STL [R1+0x210], R10 ;  /* 0x0002100a01007387 */ /* 0x0081e60000100800 */
[----:B------:R-:W-:Y:S01]  /*3140*/  IABS R55, R11 ;  /* 0x0000000b00377213 */ /* 0x000fe20000000000 */
[----:B0-----:R-:W-:-:S05]  /*3150*/  VIADD R10, R19, 0x5c ;  /* 0x0000005c130a7836 */ /* 0x001fca0000000000 */
[----:B------:R-:W-:Y:S01]  /*3160*/  IABS R54, R10 ;  /* 0x0000000a00367213 */ /* 0x000fe20000000000 */
[----:B----4-:R0:W-:Y:S01]  /*3170*/  STL [R1+0x20c], R0 ;  /* 0x00020c0001007387 */ /* 0x0101e20000100800 */
[----:B------:R-:W-:-:S04]  /*3180*/  IMAD.HI.U32 R20, R18, R55, RZ ;  /* 0x0000003712147227 */ /* 0x000fc800078e00ff */
[----:B0-----:R-:W-:Y:S02]  /*3190*/  VIADD R0, R19, 0x7c ;  /* 0x0000007c13007836 */ /* 0x001fe40000000000 */
[----:B------:R-:W-:-:S03]  /*31a0*/  IMAD.HI.U32 R19, R18, R54, RZ ;  /* 0x0000003612137227 */ /* 0x000fc600078e00ff */
[----:B------:R-:W-:Y:S01]  /*31b0*/  IABS R53, R0 ;  /* 0x0000000000357213 */ /* 0x000fe20000000000 */
[----:B------:R-:W-:Y:S02]  /*31c0*/  IMAD.MOV R19, RZ, RZ, -R19 ;  /* 0x000000ffff137224 */ /* 0x000fe400078e0a13 */
[----:B------:R-:W-:Y:S02]  /*31d0*/  IMAD.MOV R20, RZ, RZ, -R20 ;  /* 0x000000ffff147224 */ /* 0x000fe400078e0a14 */
[----:B------:R-:W-:-:S04]  /*31e0*/  IMAD.HI.U32 R18, R18, R53, RZ ;  /* 0x0000003512127227 */ /* 0x000fc800078e00ff */
[C---:B------:R-:W-:Y:S02]  /*31f0*/  IMAD R54, R29.reuse, R19, R54 ;  /* 0x000000131d367224 */ /* 0x040fe400078e0236 */
[C---:B------:R-:W-:Y:S02]  /*3200*/  IMAD R55, R29.reuse, R20, R55 ;  /* 0x000000141d377224 */ /* 0x040fe400078e0237 */
[----:B------:R-:W-:Y:S01]  /*3210*/  IMAD.MOV R18, RZ, RZ, -R18 ;  /* 0x000000ffff127224 */ /* 0x000fe200078e0a12 */
[C---:B------:R-:W-:Y:S02]  /*3220*/  ISETP.GT.U32.AND P1, PT, R29.reuse, R54, PT ;  /* 0x000000361d00720c */ /* 0x040fe40003f24070 */
[C---:B------:R-:W-:Y:S01]  /*3230*/  ISETP.GT.U32.AND P5, PT, R29.reuse, R55, PT ;  /* 0x000000371d00720c */ /* 0x040fe20003fa4070 */
[----:B------:R-:W-:Y:S02]  /*3240*/  IMAD R53, R29, R18, R53 ;  /* 0x000000121d357224 */ /* 0x000fe400078e0235 */
[----:B------:R-:W-:-:S02]  /*3250*/  VIADD R18, R25, 0xfffffff6 ;  /* 0xfffffff619127836 */ /* 0x000fc40000000000 */
[----:B------:R-:W-:-:S03]  /*3260*/  VIADD R19, R25, 0xfffffffd ;  /* 0xfffffffd19137836 */ /* 0x000fc60000000000 */
[----:B------:R-:W-:Y:S01]  /*3270*/  ISETP.GE.U32.AND P3, PT, R18, 0x7fffffd7, PT ;  /* 0x7fffffd71200780c */ /* 0x000fe20003f66070 */
[----:B------:R-:W-:Y:S01]  /*3280*/  VIADD R18, R25, 0xfffffff5 ;  /* 0xfffffff519127836 */ /* 0x000fe20000000000 */
[----:B------:R-:W-:Y:S01]  /*3290*/  ISETP.GE.U32.AND P6, PT, R19, 0x7fffffde, PT ;  /* 0x7fffffde1300780c */ /* 0x000fe20003fc6070 */
[--C-:B------:R-:W-:Y:S01]  /*32a0*/  @!P1 IMAD.IADD R54, R54, 0x1, -R29.reuse ;  /* 0x0000000136369824 */ /* 0x100fe200078e0a1d */
[----:B------:R-:W-:Y:S01]  /*32b0*/  IADD3 R19, P1, PT, R2, UR4, RZ ;  /* 0x0000000402137c10 */ /* 0x000fe2000ff3e0ff */
[----:B------:R-:W-:Y:S01]  /*32c0*/  @!P5 IMAD.IADD R55, R55, 0x1, -R29 ;  /* 0x000000013737d824 */ /* 0x000fe200078e0a1d */
[----:B------:R-:W-:Y:S02]  /*32d0*/  ISETP.GE.U32.AND P5, PT, R18, 0x7fffffd6, PT ;  /* 0x7fffffd61200780c */ /* 0x000fe40003fa6070 */
[----:B------:R-:W-:Y:S02]  /*32e0*/  SHF.R.U32.HI R18, RZ, 0xe, R30 ;  /* 0x0000000eff127819 */ /* 0x000fe4000001161e */
[----:B------:R-:W-:Y:S01]  /*32f0*/  IADD3.X R28, PT, PT, R3, UR14, RZ, P1, !PT ;  /* 0x0000000e031c7c10 */ /* 0x000fe20008ffe4ff */
[----:B------:R0:W-:Y:S01]  /*3300*/  STL [R1+0x1a0], R19 ;  /* 0x0001a01301007387 */ /* 0x0001e20000100800 */
[----:B------:R-:W-:Y:S01]  /*3310*/  LOP3.LUT P1, RZ, R18, 0x1, RZ, 0xc0, !PT ;  /* 0x0000000112ff7812 */ /* 0x000fe2000782c0ff */
[----:B------:R-:W-:Y:S01]  /*3320*/  @!P3 IMAD.MOV.U32 R18, RZ, RZ, R19 ;  /* 0x000000ffff12b224 */ /* 0x000fe200078e0013 */
[----:B------:R-:W-:Y:S01]  /*3330*/  PRMT R20, RZ, 0x7610, R20 ;  /* 0x00007610ff147816 */ /* 0x000fe20000000014 */
[----:B0-----:R-:W-:-:S05]  /*3340*/  @!P3 IMAD.MOV.U32 R19, RZ, RZ, R28 ;  /* 0x000000ffff13b224 */ /* 0x001fca00078e001c */
[----:B------:R0:W2:Y:S01]  /*3350*/  @!P3 LDG.E.U8 R20, desc[UR22][R18.64] ;  /* 0x000000161214b981 */ /* 0x0000a2000c1e1100 */
[----:B------:R-:W-:-:S13]  /*3360*/  ISETP.GT.U32.AND P2, PT, R29, R47, PT ;  /* 0x0000002f1d00720c */ /* 0x000fda0003f44070 */
[----:B------:R-:W-:Y:S01]  /*3370*/  @!P2 IMAD.IADD R47, R47, 0x1, -R29 ;  /* 0x000000012f2fa824 */ /* 0x000fe200078e0a1d */
        /* <DEDUP_REMOVED lines=12> */
[----:B------:R-:W-:-:S04]  /*3440*/  IADD3 R27, P2, PT, R4, UR4, RZ ;  /* 0x00000004041b7c10 */ /* 0x000fc8000ff5e0ff */
[----:B------:R-:W-:Y:S01]  /*3450*/  IADD3.X R26, PT, PT, R5, UR14, RZ, P2, !PT ;  /* 0x0000000e051a7c10 */ /* 0x000fe200097fe4ff */
[----:B0-----:R-:W-:-:S04]  /*3460*/  @!P3 IMAD.MOV.U32 R18, RZ, RZ, R27 ;  /* 0x000000ffff12b224 */ /* 0x001fc800078e001b */
[----:B------:R-:W-:Y:S01]  /*3470*/  @!P3 IMAD.MOV.U32 R19, RZ, RZ, R26 ;  /* 0x000000ffff13b224 */ /* 0x000fe200078e001a */
[----:B------:R-:W-:Y:S04]  /*3480*/  STL [R1+0x1a8], R27 ;  /* 0x0001a81b01007387 */ /* 0x000fe80000100800 */
[----:B------:R0:W3:Y:S04]  /*3490*/  @!P3 LDG.E.U8 R91, desc[UR22][R18.64] ;  /* 0x00000016125bb981 */ /* 0x0000e8000c1e1100 */
[----:B------:R1:W-:Y:S04]  /*34a0*/  STL [R1+0x19c], R28 ;  /* 0x00019c1c01007387 */ /* 0x0003e80000100800 */
[----:B-1----:R-:W4:Y:S04]  /*34b0*/  LDL.LU R28, [R1+0x85c] ;  /* 0x00085c00011c7983 */ /* 0x002f280000300800 */
[----:B------:R1:W-:Y:S04]  /*34c0*/  STL [R1+0x1a4], R26 ;  /* 0x0001a41a01007387 */ /* 0x0003e80000100800 */
[----:B--2---:R2:W-:Y:S04]  /*34d0*/  STL [R1+0x1cc], R20 ;  /* 0x0001cc1401007387 */ /* 0x0045e80000100800 */
[----:B-1----:R-:W4:Y:S04]  /*34e0*/  LDL.LU R26, [R1+0x858] ;  /* 0x00085800011a7983 */ /* 0x002f280000300800 */
[----:B------:R-:W4:Y:S01]  /*34f0*/  LDL.LU R27, [R1+0x854] ;  /* 0x00085400011b7983 */ /* 0x000f220000300800 */
[----:B--2---:R-:W-:-:S04]  /*3500*/  IADD3 R20, P2, PT, R6, UR4, RZ ;  /* 0x0000000406147c10 */ /* 0x004fc8000ff5e0ff */
[----:B0-----:R-:W-:Y:S01]  /*3510*/  IADD3.X R18, PT, PT, R7, UR14, RZ, P2, !PT ;  /* 0x0000000e07127c10 */ /* 0x001fe200097fe4ff */
[----:B------:R-:W-:Y:S01]  /*3520*/  IMAD.MOV.U32 R19, RZ, RZ, R20 ;  /* 0x000000ffff137224 */ /* 0x000fe200078e0014 */
[----:B------:R-:W-:Y:S04]  /*3530*/  STL [R1+0x1b0], R20 ;  /* 0x0001b01401007387 */ /* 0x000fe80000100800 */
[-C--:B------:R-:W-:Y:S01]  /*3540*/  @!P3 LOP3.LUT R19, R19, R18.reuse, RZ, 0x3c, !PT ;  /* 0x000000121313b212 */ /* 0x080fe200078e3cff */
[----:B---3--:R0:W-:Y:S04]  /*3550*/  STL [R1+0x174], R91 ;  /* 0x0001745b01007387 */ /* 0x0081e80000100800 */
[----:B------:R1:W-:Y:S01]  /*3560*/  STL [R1+0x1ac], R18 ;  /* 0x0001ac1201007387 */ /* 0x0003e20000100800 */
[----:B0-----:R-:W-:Y:S01]  /*3570*/  IMAD.MOV.U32 R91, RZ, RZ, R89 ;  /* 0x000000ffff5b7224 */ /* 0x001fe200078e0059 */
[----:B-1----:R-:W-:Y:S01]  /*3580*/  @!P3 LOP3.LUT R18, R19, R18, RZ, 0x3c, !PT ;  /* 0x000000121312b212 */ /* 0x002fe200078e3cff */
[----:B------:R-:W-:-:S02]  /*3590*/  IMAD.MOV.U32 R89, RZ, RZ, R90 ;  /* 0x000000ffff597224 */ /* 0x000fc400078e005a */
[----:B------:R-:W-:Y:S01]  /*35a0*/  IMAD.MOV.U32 R90, RZ, RZ, R82 ;  /* 0x000000ffff5a7224 */ /* 0x000fe200078e0052 */
[----:B------:R-:W-:Y:S01]  /*35b0*/  @!P3 LOP3.LUT R19, R19, R18, RZ, 0x3c, !PT ;  /* 0x000000121313b212 */ /* 0x000fe200078e3cff */
[----:B------:R-:W-:Y:S02]  /*35c0*/  IMAD.MOV.U32 R82, RZ, RZ, R78 ;  /* 0x000000ffff527224 */ /* 0x000fe400078e004e */
[----:B------:R-:W-:Y:S02]  /*35d0*/  IMAD.MOV.U32 R78, RZ, RZ, R66 ;  /* 0x000000ffff4e7224 */ /* 0x000fe400078e0042 */
[----:B------:R-:W-:Y:S01]  /*35e0*/  IMAD.MOV.U32 R66, RZ, RZ, R67 ;  /* 0x000000ffff427224 */ /* 0x000fe200078e0043 */
[----:B------:R-:W-:-:S04]  /*35f0*/  IADD3 R67, P2, PT, R8, UR4, RZ ;  /* 0x0000000408437c10 */ /* 0x000fc8000ff5e0ff */
[----:B------:R-:W-:Y:S02]  /*3600*/  IADD3.X R20, PT, PT, R9, UR14, RZ, P2, !PT ;  /* 0x0000000e09147c10 */ /* 0x000fe400097fe4ff */
[----:B----4-:R-:W-:Y:S02]  /*3610*/  PRMT R28, RZ, 0x7610, R28 ;  /* 0x00007610ff1c7816 */ /* 0x010fe4000000001c */
[----:B------:R-:W-:-:S06]  /*3620*/  PRMT R26, RZ, 0x7610, R26 ;  /* 0x00007610ff1a7816 */ /* 0x000fcc000000001a */
[----:B------:R0:W2:Y:S02]  /*3630*/  @!P3 LDG.E.U8 R26, desc[UR22][R18.64] ;  /* 0x00000016121ab981 */ /* 0x0000a4000c1e1100 */
[----:B0-----:R-:W-:Y:S02]  /*3640*/  IMAD.MOV.U32 R19, RZ, RZ, R20 ;  /* 0x000000ffff137224 */ /* 0x001fe400078e0014 */
[----:B------:R-:W-:-:S05]  /*3650*/  @!P3 IMAD.MOV.U32 R18, RZ, RZ, R67 ;  /* 0x000000ffff12b224 */ /* 0x000fca00078e0043 */
[----:B------:R0:W3:Y:S01]  /*3660*/  @!P3 LDG.E.U8 R28, desc[UR22][R18.64] ;  /* 0x00000016121cb981 */ /* 0x0000e2000c1e1100 */
[----:B------:R-:W-:-:S03]  /*3670*/  USHF.R.S32.HI UR15, URZ, 0x1f, UR5 ;  /* 0x0000001fff0f7899 */ /* 0x000fc60008011405 */
[----:B------:R-:W-:Y:S04]  /*3680*/  STL [R1+0x1b8], R67 ;  /* 0x0001b84301007387 */ /* 0x000fe80000100800 */
[----:B------:R1:W-:Y:S01]  /*3690*/  STL [R1+0x1b4], R20 ;  /* 0x0001b41401007387 */ /* 0x0003e20000100800 */
[----:B------:R-:W-:Y:S02]  /*36a0*/  PRMT R27, RZ, 0x7610, R27 ;  /* 0x00007610ff1b7816 */ /* 0x000fe4000000001b */
[----:B-1----:R-:W-:Y:S01]  /*36b0*/  SHF.R.U32.HI R20, RZ, 0x6, R30 ;  /* 0x00000006ff147819 */ /* 0x002fe2000001161e */
[----:B--2---:R1:W-:Y:S02]  /*36c0*/  STL [R1+0x160], R26 ;  /* 0x0001601a01007387 */ /* 0x0043e40000100800 */
[----:B-1----:R-:W-:-:S04]  /*36d0*/  IADD3 R26, P2, PT, R2, UR5, RZ ;  /* 0x00000005021a7c10 */ /* 0x002fc8000ff5e0ff */
[----:B0-----:R-:W-:Y:S01]  /*36e0*/  IADD3.X R18, PT, PT, R3, UR15, RZ, P2, !PT ;  /* 0x0000000f03127c10 */ /* 0x001fe200097fe4ff */
[----:B------:R-:W-:Y:S01]  /*36f0*/  IMAD.MOV.U32 R19, RZ, RZ, R26 ;  /* 0x000000ffff137224 */ /* 0x000fe200078e001a */
[----:B------:R-:W-:Y:S04]  /*3700*/  STL [R1+0x460], R26 ;  /* 0x0004601a01007387 */ /* 0x000fe80000100800 */
[----:B------:R-:W-:Y:S01]  /*3710*/  @P1 LOP3.LUT R19, R19, R18, RZ, 0x3c, !PT ;  /* 0x0000001213131212 */ /* 0x000fe200078e3cff */
[----:B---3--:R0:W-:Y:S04]  /*3720*/  STL [R1+0x1d0], R28 ;  /* 0x0001d01c01007387 */ /* 0x0081e80000100800 */
[----:B------:R1:W-:Y:S01]  /*3730*/  STL [R1+0x45c], R18 ;  /* 0x00045c1201007387 */ /* 0x0003e20000100800 */
[----:B0-----:R-:W-:-:S02]  /*3740*/  IADD3 R28, P3, PT, R4, UR5, RZ ;  /* 0x00000005041c7c10 */ /* 0x001fc4000ff7e0ff */
[----:B-1----:R-:W-:Y:S02]  /*3750*/  @P1 LOP3.LUT R18, R19, R18, RZ, 0x3c, !PT ;  /* 0x0000001213121212 */ /* 0x002fe400078e3cff */
[----:B------:R-:W-:Y:S02]  /*3760*/  IADD3.X R67, PT, PT, R5, UR15, RZ, P3, !PT ;  /* 0x0000000f05437c10 */ /* 0x000fe40009ffe4ff */
[----:B------:R-:W-:Y:S02]  /*3770*/  @P1 LOP3.LUT R19, R19, R18, RZ, 0x3c, !PT ;  /* 0x0000001213131212 */ /* 0x000fe400078e3cff */
[----:B------:R-:W-:Y:S02]  /*3780*/  LOP3.LUT P2, RZ, R20, 0x1, RZ, 0xc0, !PT ;  /* 0x0000000114ff7812 */ /* 0x000fe4000784c0ff */
[----:B------:R-:W-:Y:S01]  /*3790*/  PRMT R20, RZ, 0x7610, R20 ;  /* 0x00007610ff147816 */ /* 0x000fe20000000014 */
[----:B------:R0:W2:Y:S02]  /*37a0*/  @P1 LDG.E.U8 R27, desc[UR22][R18.64] ;  /* 0x00000016121b1981 */ /* 0x0000a4000c1e1100 */
[----:B0-----:R-:W-:-:S02]  /*37b0*/  @P1 IMAD.MOV.U32 R18, RZ, RZ, R28 ;  /* 0x000000ffff121224 */ /* 0x001fc400078e001c */
[----:B------:R-:W-:-:S05]  /*37c0*/  @P1 IMAD.MOV.U32 R19, RZ, RZ, R67 ;  /* 0x000000ffff131224 */ /* 0x000fca00078e0043 */
[----:B------:R0:W3:Y:S01]  /*37d0*/  @P1 LDG.E.U8 R20, desc[UR22][R18.64] ;  /* 0x0000001612141981 */ /* 0x0000e2000c1e1100 */
[----:B------:R-:W-:-:S03]  /*37e0*/  IADD3 R26, P3, PT, R6, UR5, RZ ;  /* 0x00000005061a7c10 */ /* 0x000fc6000ff7e0ff */
[----:B------:R-:W-:Y:S04]  /*37f0*/  STL [R1+0x468], R28 ;  /* 0x0004681c01007387 */ /* 0x000fe80000100800 */
[----:B------:R1:W-:Y:S04]  /*3800*/  STL [R1+0x464], R67 ;  /* 0x0004644301007387 */ /* 0x0003e80000100800 */
[----:B------:R-:W-:Y:S01]  /*3810*/  STL [R1+0x470], R26 ;  /* 0x0004701a01007387 */ /* 0x000fe20000100800 */
[----:B0-----:R-:W-:-:S03]  /*3820*/  @P1 IMAD.MOV.U32 R18, RZ, RZ, R26 ;  /* 0x000000ffff121224 */ /* 0x001fc600078e001a */
[----:B--2---:R0:W-:Y:S04]  /*3830*/  STL [R1+0x15c], R27 ;  /* 0x00015c1b01007387 */ /* 0x0041e80000100800 */
[----:B-1----:R-:W2:Y:S04]  /*3840*/  LDL.LU R67, [R1+0x850] ;  /* 0x0008500001437983 */ /* 0x002ea80000300800 */
[----:B------:R-:W4:Y:S01]  /*3850*/  LDL.LU R28, [R1+0x84c] ;  /* 0x00084c00011c7983 */ /* 0x000f220000300800 */
[----:B0-----:R-:W-:-:S05]  /*3860*/  IADD3.X R27, PT, PT, R7, UR15, RZ, P3, !PT ;  /* 0x0000000f071b7c10 */ /* 0x001fca0009ffe4ff */
[----:B------:R-:W-:Y:S01]  /*3870*/  @P1 IMAD.MOV.U32 R19, RZ, RZ, R27 ;  /* 0x000000ffff131224 */ /* 0x000fe200078e001b */
[----:B---3--:R0:W-:Y:S04]  /*3880*/  STL [R1+0x100], R20 ;  /* 0x0001001401007387 */ /* 0x0081e80000100800 */
[----:B------:R1:W3:Y:S01]  /*3890*/  @P1 LDG.E.U8 R85, desc[UR22][R18.64] ;  /* 0x0000001612551981 */ /* 0x0002e2000c1e1100 */
[----:B0-----:R-:W-:-:S03]  /*38a0*/  IADD3 R20, P3, PT, R8, UR5, RZ ;  /* 0x0000000508147c10 */ /* 0x001fc6000ff7e0ff */
[----:B------:R0:W-:Y:S01]  /*38b0*/  STL [R1+0x46c], R27 ;  /* 0x00046c1b01007387 */ /* 0x0001e20000100800 */
[----:B-1----:R-:W-:Y:S01]  /*38c0*/  IADD3.X R18, PT, PT, R9, UR15, RZ, P3, !PT ;  /* 0x0000000f09127c10 */ /* 0x002fe20009ffe4ff */
[----:B------:R-:W-:-:S05]  /*38d0*/  IMAD.MOV.U32 R19, RZ, RZ, R20 ;  /* 0x000000ffff137224 */ /* 0x000fca00078e0014 */
[-C--:B------:R-:W-:Y:S01]  /*38e0*/  @P1 LOP3.LUT R19, R19, R18.reuse, RZ, 0x3c, !PT ;  /* 0x0000001213131212 */ /* 0x080fe200078e3cff */
[----:B0-----:R-:W2:Y:S04]  /*38f0*/  LDL.LU R27, [R1+0x848] ;  /* 0x00084800011b7983 */ /* 0x001ea80000300800 */
[----:B------:R-:W2:Y:S04]  /*3900*/  LDL.LU R26, [R1+0x844] ;  /* 0x00084400011a7983 */ /* 0x000ea80000300800 */
[----:B------:R-:W-:Y:S04]  /*3910*/  STL [R1+0x478], R20 ;  /* 0x0004781401007387 */ /* 0x000fe80000100800 */
[----:B------:R0:W-:Y:S02]  /*3920*/  STL [R1+0x474], R18 ;  /* 0x0004741201007387 */ /* 0x0001e40000100800 */
[----:B0-----:R-:W-:-:S04]  /*3930*/  @P1 LOP3.LUT R18, R19, R18, RZ, 0x3c, !PT ;  /* 0x0000001213121212 */ /* 0x001fc800078e3cff */
[----:B------:R-:W-:-:S05]  /*3940*/  @P1 LOP3.LUT R19, R19, R18, RZ, 0x3c, !PT ;  /* 0x0000001213131212 */ /* 0x000fca00078e3cff */
[----:B------:R0:W2:Y:S01]  /*3950*/  @P1 LDG.E.U8 R88, desc[UR22][R18.64] ;  /* 0x0000001612581981 */ /* 0x0000a2000c1e1100 */
[----:B------:R-:W-:-:S04]  /*3960*/  UIMAD UR4, UR6, 0x19, URZ ;  /* 0x00000019060478a4 */ /* 0x000fc8000f8e02ff */
[----:B------:R-:W-:Y:S01]  /*3970*/  USHF.R.S32.HI UR5, URZ, 0x1f, UR4 ;  /* 0x0000001fff057899 */ /* 0x000fe20008011404 */
[----:B------:R-:W-:Y:S01]  /*3980*/  VIADD R20, R25, 0xfffffffc ;  /* 0xfffffffc19147836 */ /* 0x000fe20000000000 */
[----:B------:R-:W-:Y:S01]  /*3990*/  PRMT R21, RZ, 0x7610, R21 ;  /* 0x00007610ff157816 */ /* 0x000fe20000000015 */
[----:B---3--:R1:W-:Y:S02]  /*39a0*/  STL [R1+0x170], R85 ;  /* 0x0001705501007387 */ /* 0x0083e40000100800 */
[----:B-1----:R-:W-:-:S04]  /*39b0*/  IADD3 R85, P3, PT, R2, UR4, RZ ;  /* 0x0000000402557c10 */ /* 0x002fc8000ff7e0ff */
[----:B0-----:R-:W-:Y:S01]  /*39c0*/  IADD3.X R18, PT, PT, R3, UR5, RZ, P3, !PT ;  /* 0x0000000503127c10 */ /* 0x001fe20009ffe4ff */
[----:B------:R-:W-:Y:S01]  /*39d0*/  STL [R1+0x500], R85 ;  /* 0x0005005501007387 */ /* 0x000fe20000100800 */
[----:B------:R-:W-:-:S05]  /*39e0*/  IMAD.MOV.U32 R19, RZ, RZ, R85 ;  /* 0x000000ffff137224 */ /* 0x000fca00078e0055 */
[----:B------:R-:W-:Y:S02]  /*39f0*/  @P2 LOP3.LUT R19, R19, R18, RZ, 0x3c, !PT ;  /* 0x0000001213132212 */ /* 0x000fe400078e3cff */
[----:B----4-:R-:W-:Y:S02]  /*3a00*/  PRMT R28, RZ, 0x7610, R28 ;  /* 0x00007610ff1c7816 */ /* 0x010fe4000000001c */
[----:B------:R-:W-:Y:S01]  /*3a10*/  ISETP.GE.U32.AND P3, PT, R20, 0x7fffffdd, PT ;  /* 0x7fffffdd1400780c */ /* 0x000fe20003f66070 */
[----:B--2---:R0:W-:Y:S02]  /*3a20*/  STL [R1+0xfc], R88 ;  /* 0x0000fc5801007387 */ /* 0x0041e40000100800 */
[----:B0-----:R-:W-:-:S05]  /*3a30*/  IADD3 R88, P1, PT, R4, UR4, RZ ;  /* 0x0000000404587c10 */ /* 0x001fca000ff3e0ff */
[----:B------:R-:W-:Y:S04]  /*3a40*/  STL [R1+0x508], R88 ;  /* 0x0005085801007387 */ /* 0x000fe80000100800 */
[----:B------:R0:W-:Y:S01]  /*3a50*/  STL [R1+0x4fc], R18 ;  /* 0x0004fc1201007387 */ /* 0x0001e20000100800 */
[----:B------:R-:W-:Y:S02]  /*3a60*/  IADD3.X R20, PT, PT, R5, UR5, RZ, P1, !PT ;  /* 0x0000000505147c10 */ /* 0x000fe40008ffe4ff */
[----:B0-----:R-:W-:-:S04]  /*3a70*/  @P2 LOP3.LUT R18, R19, R18, RZ, 0x3c, !PT ;  /* 0x0000001213122212 */ /* 0x001fc800078e3cff */
[----:B------:R-:W-:-:S05]  /*3a80*/  @P2 LOP3.LUT R19, R19, R18, RZ, 0x3c, !PT ;  /* 0x0000001213132212 */ /* 0x000fca00078e3cff */
[----:B------:R0:W2:Y:S02]  /*3a90*/  @P2 LDG.E.U8 R28, desc[UR22][R18.64] ;  /* 0x00000016121c2981 */ /* 0x0000a4000c1e1100 */
[----:B0-----:R-:W-:Y:S02]  /*3aa0*/  @P2 IMAD.MOV.U32 R18, RZ, RZ, R88 ;  /* 0x000000ffff122224 */ /* 0x001fe400078e0058 */
[----:B------:R-:W-:-:S05]  /*3ab0*/  @P2 IMAD.MOV.U32 R19, RZ, RZ, R20 ;  /* 0x000000ffff132224 */ /* 0x000fca00078e0014 */
[----:B------:R0:W3:Y:S01]  /*3ac0*/  @P2 LDG.E.U8 R21, desc[UR22][R18.64] ;  /* 0x0000001612152981 */ /* 0x0000e2000c1e1100 */
[----:B------:R-:W-:-:S03]  /*3ad0*/  IADD3 R85, P1, PT, R6, UR4, RZ ;  /* 0x0000000406557c10 */ /* 0x000fc6000ff3e0ff */
[----:B------:R1:W-:Y:S01]  /*3ae0*/  STL [R1+0x504], R20 ;  /* 0x0005041401007387 */ /* 0x0003e20000100800 */
[----:B------:R-:W-:Y:S02]  /*3af0*/  IADD3.X R88, PT, PT, R7, UR5, RZ, P1, !PT ;  /* 0x0000000507587c10 */ /* 0x000fe40008ffe4ff */
[----:B------:R-:W-:Y:S02]  /*3b00*/  PRMT R22, RZ, 0x7610, R22 ;  /* 0x00007610ff167816 */ /* 0x000fe40000000016 */
[----:B-1----:R-:W-:Y:S01]  /*3b10*/  IADD3 R20, P1, PT, R8, UR4, RZ ;  /* 0x0000000408147c10 */ /* 0x002fe2000ff3e0ff */
[----:B0-----:R-:W-:Y:S01]  /*3b20*/  @P2 IMAD.MOV.U32 R18, RZ, RZ, R85 ;  /* 0x000000ffff122224 */ /* 0x001fe200078e0055 */
[----:B------:R-:W-:Y:S01]  /*3b30*/  PRMT R23, RZ, 0x7610, R23 ;  /* 0x00007610ff177816 */ /* 0x000fe20000000017 */
[----:B------:R-:W-:-:S05]  /*3b40*/  @P2 IMAD.MOV.U32 R19, RZ, RZ, R88 ;  /* 0x000000ffff132224 */ /* 0x000fca00078e0058 */
[----:B------:R0:W4:Y:S04]  /*3b50*/  @P2 LDG.E.U8 R23, desc[UR22][R18.64] ;  /* 0x0000001612172981 */ /* 0x000128000c1e1100 */
[----:B--2---:R1:W-:Y:S04]  /*3b60*/  STL [R1+0xdc], R28 ;  /* 0x0000dc1c01007387 */ /* 0x0043e80000100800 */
[----:B-1----:R-:W2:Y:S04]  /*3b70*/  LDL.LU R28, [R1+0x840] ;  /* 0x00084000011c7983 */ /* 0x002ea80000300800 */
[----:B------:R-:W-:Y:S04]  /*3b80*/  STL [R1+0x510], R85 ;  /* 0x0005105501007387 */ /* 0x000fe80000100800 */
[----:B------:R-:W-:Y:S04]  /*3b90*/  STL [R1+0x50c], R88 ;  /* 0x00050c5801007387 */ /* 0x000fe80000100800 */
[----:B------:R-:W-:Y:S04]  /*3ba0*/  STL [R1+0x518], R20 ;  /* 0x0005181401007387 */ /* 0x000fe80000100800 */
[----:B---3--:R1:W-:Y:S02]  /*3bb0*/  STL [R1+0x168], R21 ;  /* 0x0001681501007387 */ /* 0x0083e40000100800 */
[----:B-1----:R-:W-:-:S05]  /*3bc0*/  IADD3.X R21, PT, PT, R9, UR5, RZ, P1, !PT ;  /* 0x0000000509157c10 */ /* 0x002fca0008ffe4ff */
[----:B------:R1:W3:Y:S01]  /*3bd0*/  @P2 LDG.E.U8 R22, desc[UR22][R20.64] ;  /* 0x0000001614162981 */ /* 0x0002e2000c1e1100 */
[----:B------:R-:W-:-:S04]  /*3be0*/  USHF.L.U32 UR4, UR6, 0x1, URZ ;  /* 0x0000000106047899 */ /* 0x000fc800080006ff */
[----:B------:R-:W-:Y:S02]  /*3bf0*/  USHF.R.S32.HI UR14, URZ, 0x1f, UR4 ;  /* 0x0000001fff0e7899 */ /* 0x000fe40008011404 */
[----:B0-----:R-:W-:Y:S01]  /*3c00*/  IADD3 R18, P1, PT, R2, UR4, RZ ;  /* 0x0000000402127c10 */ /* 0x001fe2000ff3e0ff */
[----:B------:R-:W-:Y:S03]  /*3c10*/  STL [R1+0x514], R21 ;  /* 0x0005141501007387 */ /* 0x000fe60000100800 */
[----:B-1----:R-:W-:Y:S02]  /*3c20*/  IADD3.X R20, PT, PT, R3, UR14, RZ, P1, !PT ;  /* 0x0000000e03147c10 */ /* 0x002fe40008ffe4ff */
[----:B------:R-:W-:Y:S01]  /*3c30*/  PRMT R24, RZ, 0x7610, R24 ;  /* 0x00007610ff187816 */ /* 0x000fe20000000018 */
[----:B---3--:R0:W-:Y:S04]  /*3c40*/  STL [R1+0xe4], R22 ;  /* 0x0000e41601007387 */ /* 0x0081e80000100800 */
[----:B----4-:R1:W-:Y:S01]  /*3c50*/  STL [R1+0xe8], R23 ;  /* 0x0000e81701007387 */ /* 0x0103e20000100800 */
[----:B0-----:R-:W-:-:S02]  /*3c60*/  @!P6 IMAD.MOV.U32 R22, RZ, RZ, R18 ;  /* 0x000000ffff16e224 */ /* 0x001fc400078e0012 */
[----:B-1----:R-:W-:-:S05]  /*3c70*/  @!P6 IMAD.MOV.U32 R23, RZ, RZ, R20 ;  /* 0x000000ffff17e224 */ /* 0x002fca00078e0014 */
[----:B------:R0:W3:Y:S01]  /*3c80*/  @!P6 LDG.E.U8 R24, desc[UR22][R22.64] ;  /* 0x000000161618e981 */ /* 0x0000e2000c1e1100 */
[----:B------:R-:W-:Y:S01]  /*3c90*/  VIADD R21, R25, 0xfffffff4 ;  /* 0xfffffff419157836 */ /* 0x000fe20000000000 */
[----:B------:R-:W-:-:S04]  /*3ca0*/  IADD3 R19, P2, PT, R4, UR4, RZ ;  /* 0x0000000404137c10 */ /* 0x000fc8000ff5e0ff */
[----:B------:R-:W-:Y:S02]  /*3cb0*/  ISETP.GE.U32.AND P1, PT, R21, 0x7fffffd5, PT ;  /* 0x7fffffd51500780c */ /* 0x000fe40003f26070 */
[----:B------:R-:W-:Y:S01]  /*3cc0*/  IADD3.X R21, PT, PT, R5, UR14, RZ, P2, !PT ;  /* 0x0000000e05157c10 */ /* 0x000fe200097fe4ff */
[----:B------:R-:W-:Y:S01]  /*3cd0*/  STL [R1+0x77c], R18 ;  /* 0x00077c1201007387 */ /* 0x000fe20000100800 */
[----:B0-----:R-:W-:-:S03]  /*3ce0*/  IADD3 R22, P2, PT, R6, UR4, RZ ;  /* 0x0000000406167c10 */ /* 0x001fc6000ff5e0ff */
[----:B------:R-:W-:Y:S01]  /*3cf0*/  STL [R1+0x778], R20 ;  /* 0x0007781401007387 */ /* 0x000fe20000100800 */
[----:B------:R-:W-:Y:S01]  /*3d00*/  @!P6 IMAD.MOV.U32 R25, RZ, RZ, R21 ;  /* 0x000000ffff19e224 */ /* 0x000fe200078e0015 */
[----:B------:R-:W-:Y:S02]  /*3d10*/  PRMT R69, RZ, 0x7610, R69 ;  /* 0x00007610ff457816 */ /* 0x000fe40000000045 */
[----:B------:R-:W-:Y:S02]  /*3d20*/  IADD3.X R23, PT, PT, R7, UR14, RZ, P2, !PT ;  /* 0x0000000e07177c10 */ /* 0x000fe400097fe4ff */
[----:B------:R-:W-:-:S03]  /*3d30*/  PRMT R65, RZ, 0x7610, R65 ;  /* 0x00007610ff417816 */ /* 0x000fc60000000041 */
[----:B------:R-:W4:Y:S04]  /*3d40*/  @!P6 LDG.E.U8 R69, desc[UR22][R22.64] ;  /* 0x000000161645e981 */ /* 0x000f28000c1e1100 */
[----:B---3--:R0:W-:Y:S02]  /*3d50*/  STL [R1+0xb4], R24 ;  /* 0x0000b41801007387 */ /* 0x0081e40000100800 */
[----:B0-----:R-:W-:-:S05]  /*3d60*/  @!P6 IMAD.MOV.U32 R24, RZ, RZ, R19 ;  /* 0x000000ffff18e224 */ /* 0x001fca00078e0013 */
[----:B------:R0:W3:Y:S02]  /*3d70*/  @!P6 LDG.E.U8 R71, desc[UR22][R24.64] ;  /* 0x000000161847e981 */ /* 0x0000e4000c1e1100 */
[----:B0-----:R-:W-:-:S04]  /*3d80*/  IADD3 R24, P2, PT, R8, UR4, RZ ;  /* 0x0000000408187c10 */ /* 0x001fc8000ff5e0ff */
[----:B------:R-:W-:-:S05]  /*3d90*/  IADD3.X R25, PT, PT, R9, UR14, RZ, P2, !PT ;  /* 0x0000000e09197c10 */ /* 0x000fca00097fe4ff */
[----:B------:R-:W2:Y:S01]  /*3da0*/  @!P6 LDG.E.U8 R65, desc[UR22][R24.64] ;  /* 0x000000161841e981 */ /* 0x000ea2000c1e1100 */
[----:B------:R-:W-:Y:S01]  /*3db0*/  UIMAD UR5, UR6, 0xa, URZ ;  /* 0x0000000a060578a4 */ /* 0x000fe2000f8e02ff */
[----:B------:R-:W-:Y:S02]  /*3dc0*/  IMAD.MOV.U32 R88, RZ, RZ, R91 ;  /* 0x000000ffff587224 */ /* 0x000fe400078e005b */
[----:B------:R-:W-:Y:S01]  /*3dd0*/  STL [R1+0x784], R19 ;  /* 0x0007841301007387 */ /* 0x000fe20000100800 */
[----:B------:R-:W-:Y:S02]  /*3de0*/  IMAD.MOV.U32 R91, RZ, RZ, R27 ;  /* 0x000000ffff5b7224 */ /* 0x000fe400078e001b */
[----:B------:R-:W-:Y:S01]  /*3df0*/  IADD3 R27, P2, PT, R2, UR5, RZ ;  /* 0x00000005021b7c10 */ /* 0x000fe2000ff5e0ff */
[----:B------:R-:W-:Y:S01]  /*3e00*/  STL [R1+0x780], R21 ;  /* 0x0007801501007387 */ /* 0x000fe20000100800 */
[----:B------:R-:W-:-:S03]  /*3e10*/  USHF.R.S32.HI UR15, URZ, 0x1f, UR5 ;  /* 0x0000001fff0f7899 */ /* 0x000fc60008011405 */
[----:B----4-:R0:W-:Y:S02]  /*3e20*/  STL [R1+0xf4], R69 ;  /* 0x0000f44501007387 */ /* 0x0101e40000100800 */
[----:B0-----:R-:W-:Y:S02]  /*3e30*/  IMAD.MOV.U32 R69, RZ, RZ, R89 ;  /* 0x000000ffff457224 */ /* 0x001fe400078e0059 */
[----:B------:R-:W-:Y:S02]  /*3e40*/  IMAD.MOV.U32 R89, RZ, RZ, R90 ;  /* 0x000000ffff597224 */ /* 0x000fe400078e005a */
[----:B------:R-:W-:Y:S02]  /*3e50*/  IMAD.MOV.U32 R90, RZ, RZ, R78 ;  /* 0x000000ffff5a7224 */ /* 0x000fe400078e004e */
[----:B------:R-:W-:Y:S01]  /*3e60*/  IMAD.MOV.U32 R78, RZ, RZ, R26 ;  /* 0x000000ffff4e7224 */ /* 0x000fe200078e001a */
[----:B------:R-:W-:Y:S01]  /*3e70*/  SHF.R.U32.HI R26, RZ, 0xd, R30 ;  /* 0x0000000dff1a7819 */ /* 0x000fe2000001161e */
[----:B------:R-:W-:Y:S01]  /*3e80*/  IMAD.MOV.U32 R85, RZ, RZ, R66 ;  /* 0x000000ffff557224 */ /* 0x000fe200078e0042 */
[----:B------:R-:W-:-:S02]  /*3e90*/  IADD3 R66, P6, PT, R4, UR5, RZ ;  /* 0x0000000504427c10 */ /* 0x000fc4000ffde0ff */
[----:B------:R-:W-:Y:S02]  /*3ea0*/  PRMT R73, RZ, 0x7610, R73 ;  /* 0x00007610ff497816 */ /* 0x000fe40000000049 */
[----:B------:R-:W-:Y:S01]  /*3eb0*/  PRMT R67, RZ, 0x7610, R67 ;  /* 0x00007610ff437816 */ /* 0x000fe20000000043 */
[----:B---3--:R-:W-:Y:S04]  /*3ec0*/  STL [R1+0x16c], R71 ;  /* 0x00016c4701007387 */ /* 0x008fe80000100800 */
[----:B------:R-:W-:Y:S04]  /*3ed0*/  STL [R1+0x78c], R22 ;  /* 0x00078c1601007387 */ /* 0x000fe80000100800 */
[----:B------:R-:W-:Y:S04]  /*3ee0*/  STL [R1+0x788], R23 ;  /* 0x0007881701007387 */ /* 0x000fe80000100800 */
[----:B------:R-:W-:Y:S04]  /*3ef0*/  STL [R1+0x1c0], R27 ;  /* 0x0001c01b01007387 */ /* 0x000fe80000100800 */
[----:B------:R-:W-:Y:S04]  /*3f00*/  STL [R1+0x794], R24 ;  /* 0x0007941801007387 */ /* 0x000fe80000100800 */
[----:B------:R-:W-:Y:S04]  /*3f10*/  STL [R1+0x790], R25 ;  /* 0x0007901901007387 */ /* 0x000fe80000100800 */
[----:B--2---:R0:W-:Y:S02]  /*3f20*/  STL [R1+0x178], R65 ;  /* 0x0001784101007387 */ /* 0x0041e40000100800 */
[----:B0-----:R-:W-:-:S02]  /*3f30*/  IADD3.X R65, PT, PT, R3, UR15, RZ, P2, !PT ;  /* 0x0000000f03417c10 */ /* 0x001fc400097fe4ff */
[----:B------:R-:W-:-:S03]  /*3f40*/  LOP3.LUT P2, RZ, R26, 0x1, RZ, 0xc0, !PT ;  /* 0x000000011aff7812 */ /* 0x000fc6000784c0ff */
[----:B------:R-:W-:-:S05]  /*3f50*/  IMAD.MOV.U32 R26, RZ, RZ, R65 ;  /* 0x000000ffff1a7224 */ /* 0x000fca00078e0041 */
[----:B------:R-:W-:-:S04]  /*3f60*/  @!P5 LOP3.LUT R27, R27, R26, RZ, 0x3c, !PT ;  /* 0x0000001a1b1bd212 */ /* 0x000fc800078e3cff */
[----:B------:R-:W-:Y:S01]  /*3f70*/  @!P5 LOP3.LUT R26, R27, R26, RZ, 0x3c, !PT ;  /* 0x0000001a1b1ad212 */ /* 0x000fe200078e3cff */
[----:B------:R-:W-:Y:S01]  /*3f80*/  IMAD.MOV.U32 R71, RZ, RZ, R82 ;  /* 0x000000ffff477224 */ /* 0x000fe200078e0052 */
[----:B------:R-:W-:Y:S02]  /*3f90*/  IADD3.X R82, PT, PT, R5, UR15, RZ, P6, !PT ;  /* 0x0000000f05527c10 */ /* 0x000fe4000b7fe4ff */
[----:B------:R-:W-:-:S05]  /*3fa0*/  @!P5 LOP3.LUT R27, R27, R26, RZ, 0x3c, !PT ;  /* 0x0000001a1b1bd212 */ /* 0x000fca00078e3cff */
[----:B------:R0:W2:Y:S02]  /*3fb0*/  @!P5 LDG.E.U8 R73, desc[UR22][R26.64] ;  /* 0x000000161a49d981 */ /* 0x0000a4000c1e1100 */
[----:B0-----:R-:W-:Y:S02]  /*3fc0*/  @!P5 IMAD.MOV.U32 R26, RZ, RZ, R66 ;  /* 0x000000ffff1ad224 */ /* 0x001fe400078e0042 */
[----:B------:R-:W-:-:S05]  /*3fd0*/  @!P5 IMAD.MOV.U32 R27, RZ, RZ, R82 ;  /* 0x000000ffff1bd224 */ /* 0x000fca00078e0052 */
[----:B------:R0:W3:Y:S04]  /*3fe0*/  @!P5 LDG.E.U8 R67, desc[UR22][R26.64] ;  /* 0x000000161a43d981 */ /* 0x0000e8000c1e1100 */
[----:B------:R1:W-:Y:S04]  /*3ff0*/  STL [R1+0x1bc], R65 ;  /* 0x0001bc4101007387 */ /* 0x0003e80000100800 */
[----:B------:R-:W-:Y:S01]  /*4000*/  STL [R1+0x1c8], R66 ;  /* 0x0001c84201007387 */ /* 0x000fe20000100800 */
[----:B-1----:R-:W-:-:S03]  /*4010*/  IADD3 R65, P6, PT, R6, UR5, RZ ;  /* 0x0000000506417c10 */ /* 0x002fc6000ffde0ff */
[----:B------:R1:W-:Y:S04]  /*4020*/  STL [R1+0x1c4], R82 ;  /* 0x0001c45201007387 */ /* 0x0003e80000100800 */
[----:B------:R-:W-:Y:S01]  /*4030*/  STL [R1+0x1ec], R65 ;  /* 0x0001ec4101007387 */ /* 0x000fe20000100800 */
[----:B------:R-:W-:Y:S01]  /*4040*/  PRMT R28, RZ, 0x7610, R28 ;  /* 0x00007610ff1c7816 */ /* 0x000fe2000000001c */
[----:B0-----:R-:W-:Y:S01]  /*4050*/  @!P5 IMAD.MOV.U32 R26, RZ, RZ, R65 ;  /* 0x000000ffff1ad224 */ /* 0x001fe200078e0041 */
[----:B------:R-:W-:Y:S01]  /*4060*/  PRMT R77, RZ, 0x7610, R77 ;  /* 0x00007610ff4d7816 */ /* 0x000fe2000000004d */
[----:B--2---:R0:W-:Y:S04]  /*4070*/  STL [R1+0xf0], R73 ;  /* 0x0000f04901007387 */ /* 0x0041e80000100800 */
[----:B-1----:R-:W2:Y:S04]  /*4080*/  LDL.LU R82, [R1+0x83c] ;  /* 0x00083c0001527983 */ /* 0x002ea80000300800 */
[----:B------:R-:W4:Y:S01]  /*4090*/  LDL.LU R66, [R1+0x838] ;  /* 0x0008380001427983 */ /* 0x000f220000300800 */
[----:B0-----:R-:W-:-:S05]  /*40a0*/  IADD3.X R73, PT, PT, R7, UR15, RZ, P6, !PT ;  /* 0x0000000f07497c10 */ /* 0x001fca000b7fe4ff */
[----:B------:R-:W-:Y:S01]  /*40b0*/  IMAD.MOV.U32 R27, RZ, RZ, R73 ;  /* 0x000000ffff1b7224 */ /* 0x000fe200078e0049 */
[----:B---3--:R0:W-:Y:S04]  /*40c0*/  STL [R1+0xec], R67 ;  /* 0x0000ec4301007387 */ /* 0x0081e80000100800 */
[----:B------:R1:W3:Y:S04]  /*40d0*/  @!P5 LDG.E.U8 R28, desc[UR22][R26.64] ;  /* 0x000000161a1cd981 */ /* 0x0002e8000c1e1100 */
[----:B0-----:R-:W2:Y:S04]  /*40e0*/  LDL.LU R67, [R1+0x834] ;  /* 0x0008340001437983 */ /* 0x001ea80000300800 */
[----:B------:R0:W-:Y:S02]  /*40f0*/  STL [R1+0x1e8], R73 ;  /* 0x0001e84901007387 */ /* 0x0001e40000100800 */
[----:B0-----:R-:W-:-:S02]  /*4100*/  IMAD.MOV.U32 R73, RZ, RZ, R71 ;  /* 0x000000ffff497224 */ /* 0x001fc400078e0047 */
[----:B------:R-:W-:Y:S02]  /*4110*/  IMAD.MOV.U32 R71, RZ, RZ, R85 ;  /* 0x000000ffff477224 */ /* 0x000fe400078e0055 */
[----:B------:R-:W-:Y:S01]  /*4120*/  IMAD.MOV.U32 R85, RZ, RZ, R78 ;  /* 0x000000ffff557224 */ /* 0x000fe200078e004e */
[----:B------:R-:W-:-:S04]  /*4130*/  IADD3 R78, P6, PT, R8, UR5, RZ ;  /* 0x00000005084e7c10 */ /* 0x000fc8000ffde0ff */
[----:B-1----:R-:W-:Y:S01]  /*4140*/  IADD3.X R27, PT, PT, R9, UR15, RZ, P6, !PT ;  /* 0x0000000f091b7c10 */ /* 0x002fe2000b7fe4ff */
[----:B------:R-:W-:-:S05]  /*4150*/  @!P5 IMAD.MOV.U32 R26, RZ, RZ, R78 ;  /* 0x000000ffff1ad224 */ /* 0x000fca00078e004e */
[----:B------:R0:W2:Y:S01]  /*4160*/  @!P5 LDG.E.U8 R77, desc[UR22][R26.64] ;  /* 0x000000161a4dd981 */ /* 0x0000a2000c1e1100 */
[----:B------:R-:W-:-:S04]  /*4170*/  UIMAD UR4, UR6, 0x12, URZ ;  /* 0x00000012060478a4 */ /* 0x000fc8000f8e02ff */
[----:B------:R-:W-:Y:S02]  /*4180*/  USHF.R.S32.HI UR14, URZ, 0x1f, UR4 ;  /* 0x0000001fff0e7899 */ /* 0x000fe40008011404 */
[----:B------:R-:W-:Y:S01]  /*4190*/  IADD3 R65, P6, PT, R2, UR4, RZ ;  /* 0x0000000402417c10 */ /* 0x000fe2000ffde0ff */
[----:B------:R-:W-:Y:S03]  /*41a0*/  STL [R1+0x1f4], R78 ;  /* 0x0001f44e01007387 */ /* 0x000fe60000100800 */
[----:B0-----:R-:W-:Y:S02]  /*41b0*/  IADD3.X R26, PT, PT, R3, UR14, RZ, P6, !PT ;  /* 0x0000000e031a7c10 */ /* 0x001fe4000b7fe4ff */
[----:B------:R-:W-:Y:S01]  /*41c0*/  PRMT R23, RZ, 0x7610, R23 ;  /* 0x00007610ff177816 */ /* 0x000fe20000000017 */
[----:B---3--:R-:W-:Y:S04]  /*41d0*/  STL [R1+0x164], R28 ;  /* 0x0001641c01007387 */ /* 0x008fe80000100800 */
[----:B------:R0:W-:Y:S04]  /*41e0*/  STL [R1+0x1f0], R27 ;  /* 0x0001f01b01007387 */ /* 0x0001e80000100800 */
[----:B------:R-:W-:Y:S01]  /*41f0*/  STL [R1+0x480], R65 ;  /* 0x0004804101007387 */ /* 0x000fe20000100800 */
[----:B0-----:R-:W-:-:S05]  /*4200*/  IMAD.MOV.U32 R27, RZ, RZ, R65 ;  /* 0x000000ffff1b7224 */ /* 0x001fca00078e0041 */
[----:B------:R-:W-:Y:S02]  /*4210*/  @P2 LOP3.LUT R27, R27, R26, RZ, 0x3c, !PT ;  /* 0x0000001a1b1b2212 */ /* 0x000fe400078e3cff */
[----:B----4-:R-:W-:Y:S01]  /*4220*/  PRMT R66, RZ, 0x7610, R66 ;  /* 0x00007610ff427816 */ /* 0x010fe20000000042 */
        /* <DEDUP_REMOVED lines=12> */
[----:B------:R-:W-:Y:S01]  /*42f0*/  STL [R1+0x484], R78 ;  /* 0x0004844e01007387 */ /* 0x000fe20000100800 */
[----:B------:R-:W-:Y:S02]  /*4300*/  PRMT R82, RZ, 0x7610, R82 ;  /* 0x00007610ff527816 */ /* 0x000fe40000000052 */
[----:B0-----:R-:W-:-:S05]  /*4310*/  IADD3.X R26, PT, PT, R7, UR14, RZ, P5, !PT ;  /* 0x0000000e071a7c10 */ /* 0x001fca000affe4ff */
[----:B------:R-:W-:Y:S01]  /*4320*/  @P2 IMAD.MOV.U32 R27, RZ, RZ, R26 ;  /* 0x000000ffff1b2224 */ /* 0x000fe200078e001a */
[----:B------:R-:W-:Y:S01]  /*4330*/  PRMT R87, RZ, 0x7610, R87 ;  /* 0x00007610ff577816 */ /* 0x000fe20000000057 */
[----:B--2---:R0:W-:Y:S04]  /*4340*/  STL [R1+0x9c], R66 ;  /* 0x00009c4201007387 */ /* 0x0041e80000100800 */
[----:B0-----:R-:W2:Y:S04]  /*4350*/  LDL.LU R66, [R1+0x830] ;  /* 0x0008300001427983 */ /* 0x001ea80000300800 */
[----:B------:R-:W4:Y:S04]  /*4360*/  LDL.LU R78, [R1+0x82c] ;  /* 0x00082c00014e7983 */ /* 0x000f280000300800 */
[----:B------:R-:W-:Y:S04]  /*4370*/  STL [R1+0x490], R65 ;  /* 0x0004904101007387 */ /* 0x000fe80000100800 */
[----:B---3--:R0:W-:Y:S04]  /*4380*/  STL [R1+0xf8], R23 ;  /* 0x0000f81701007387 */ /* 0x0081e80000100800 */
[----:B------:R1:W-:Y:S01]  /*4390*/  STL [R1+0x48c], R26 ;  /* 0x00048c1a01007387 */ /* 0x0003e20000100800 */
[----:B0-----:R-:W-:Y:S01]  /*43a0*/  IADD3 R23, P5, PT, R8, UR4, RZ ;  /* 0x0000000408177c10 */ /* 0x001fe2000ffbe0ff */
[----:B-1----:R-:W-:-:S03]  /*43b0*/  @P2 IMAD.MOV.U32 R26, RZ, RZ, R65 ;  /* 0x000000ffff1a2224 */ /* 0x002fc600078e0041 */
[----:B------:R-:W-:Y:S02]  /*43c0*/  IADD3.X R77, PT, PT, R9, UR14, RZ, P5, !PT ;  /* 0x0000000e094d7c10 */ /* 0x000fe4000affe4ff */
[----:B------:R0:W3:Y:S03]  /*43d0*/  @P2 LDG.E.U8 R82, desc[UR22][R26.64] ;  /* 0x000000161a522981 */ /* 0x0000e6000c1e1100 */
[----:B0-----:R-:W-:Y:S02]  /*43e0*/  IMAD.MOV.U32 R26, RZ, RZ, R77 ;  /* 0x000000ffff1a7224 */ /* 0x001fe400078e004d */
[----:B------:R-:W-:-:S05]  /*43f0*/  IMAD.MOV.U32 R27, RZ, RZ, R23 ;  /* 0x000000ffff1b7224 */ /* 0x000fca00078e0017 */
[----:B------:R-:W-:-:S04]  /*4400*/  @P2 LOP3.LUT R27, R27, R26, RZ, 0x3c, !PT ;  /* 0x0000001a1b1b2212 */ /* 0x000fc800078e3cff */
[----:B------:R-:W-:-:S04]  /*4410*/  @P2 LOP3.LUT R26, R27, R26, RZ, 0x3c, !PT ;  /* 0x0000001a1b1a2212 */ /* 0x000fc800078e3cff */
[----:B------:R-:W-:-:S05]  /*4420*/  @P2 LOP3.LUT R27, R27, R26, RZ, 0x3c, !PT ;  /* 0x0000001a1b1b2212 */ /* 0x000fca00078e3cff */
[----:B------:R0:W2:Y:S04]  /*4430*/  @P2 LDG.E.U8 R87, desc[UR22][R26.64] ;  /* 0x000000161a572981 */ /* 0x0000a8000c1e1100 */
[----:B------:R1:W-:Y:S01]  /*4440*/  STL [R1+0x498], R23 ;  /* 0x0004981701007387 */ /* 0x0003e20000100800 */
[----:B------:R-:W-:-:S03]  /*4450*/  UIMAD UR5, UR6, 0x1a, URZ ;  /* 0x0000001a060578a4 */ /* 0x000fc6000f8e02ff */
[----:B------:R-:W4:Y:S01]  /*4460*/  LDL.LU R65, [R1+0x828] ;  /* 0x0008280001417983 */ /* 0x000f220000300800 */
[----:B-1----:R-:W0:Y:S01]  /*4470*/  LDC R23, c[0x0][0x3a0] ;  /* 0x0000e800ff177b82 */ /* 0x002e220000000800 */
[----:B------:R-:W-:Y:S01]  /*4480*/  SHF.R.U32.HI R28, RZ, 0x5, R30 ;  /* 0x00000005ff1c7819 */ /* 0x000fe2000001161e */
[----:B------:R-:W-:-:S03]  /*4490*/  USHF.R.S32.HI UR14, URZ, 0x1f, UR5 ;  /* 0x0000001fff0e7899 */ /* 0x000fc60008011405 */
[----:B------:R-:W-:Y:S01]  /*44a0*/  LOP3.LUT P6, RZ, R28, 0x1, RZ, 0xc0, !PT ;  /* 0x000000011cff7812 */ /* 0x000fe200078cc0ff */
[----:B0-----:R-:W-:Y:S01]  /*44b0*/  VIADD R26, R23, 0xfffffffb ;  /* 0xfffffffb171a7836 */ /* 0x001fe20000000000 */
[----:B------:R-:W-:Y:S02]  /*44c0*/  PRMT R93, RZ, 0x7610, R93 ;  /* 0x00007610ff5d7816 */ /* 0x000fe4000000005d */
[----:B------:R-:W-:Y:S01]  /*44d0*/  PRMT R74, RZ, 0x7610, R74 ;  /* 0x00007610ff4a7816 */ /* 0x000fe2000000004a */
[----:B---3--:R0:W-:Y:S04]  /*44e0*/  STL [R1+0xac], R82 ;  /* 0x0000ac5201007387 */ /* 0x0081e80000100800 */
[----:B0-----:R-:W3:Y:S04]  /*44f0*/  LDL.LU R82, [R1+0x824] ;  /* 0x0008240001527983 */ /* 0x001ee80000300800 */
[----:B------:R0:W-:Y:S02]  /*4500*/  STL [R1+0x494], R77 ;  /* 0x0004944d01007387 */ /* 0x0001e40000100800 */
[----:B0-----:R-:W-:-:S05]  /*4510*/  IADD3 R77, P5, PT, R2, UR5, RZ ;  /* 0x00000005024d7c10 */ /* 0x001fca000ffbe0ff */
[----:B------:R-:W-:Y:S04]  /*4520*/  STL [R1+0x520], R77 ;  /* 0x0005204d01007387 */ /* 0x000fe80000100800 */
[----:B--2---:R0:W-:Y:S01]  /*4530*/  STL [R1+0xa8], R87 ;  /* 0x0000a85701007387 */ /* 0x0041e20000100800 */
[----:B------:R-:W-:Y:S01]  /*4540*/  IMAD.MOV.U32 R27, RZ, RZ, R77 ;  /* 0x000000ffff1b7224 */ /* 0x000fe200078e004d */
[----:B0-----:R-:W-:Y:S02]  /*4550*/  IADD3.X R87, PT, PT, R3, UR14, RZ, P5, !PT ;  /* 0x0000000e03577c10 */ /* 0x001fe4000affe4ff */
[----:B------:R-:W-:-:S03]  /*4560*/  ISETP.GE.U32.AND P5, PT, R26, 0x7fffffdc, PT ;  /* 0x7fffffdc1a00780c */ /* 0x000fc60003fa6070 */
[----:B------:R-:W-:-:S05]  /*4570*/  IMAD.MOV.U32 R26, RZ, RZ, R87 ;  /* 0x000000ffff1a7224 */ /* 0x000fca00078e0057 */
[----:B------:R-:W-:-:S04]  /*4580*/  @P6 LOP3.LUT R27, R27, R26, RZ, 0x3c, !PT ;  /* 0x0000001a1b1b6212 */ /* 0x000fc800078e3cff */
[C---:B------:R-:W-:Y:S02]  /*4590*/  @P6 LOP3.LUT R26, R27.reuse, R26, RZ, 0x3c, !PT ;  /* 0x0000001a1b1a6212 */ /* 0x040fe400078e3cff */
[----:B------:R-:W-:Y:S02]  /*45a0*/  IADD3 R77, P2, PT, R4, UR5, RZ ;  /* 0x00000005044d7c10 */ /* 0x000fe4000ff5e0ff */
[----:B------:R-:W-:Y:S01]  /*45b0*/  @P6 LOP3.LUT R27, R27, R26, RZ, 0x3c, !PT ;  /* 0x0000001a1b1b6212 */ /* 0x000fe200078e3cff */
[----:B------:R0:W-:Y:S04]  /*45c0*/  STL [R1+0x51c], R87 ;  /* 0x00051c5701007387 */ /* 0x0001e80000100800 */
[----:B------:R1:W2:Y:S01]  /*45d0*/  @P6 LDG.E.U8 R93, desc[UR22][R26.64] ;  /* 0x000000161a5d6981 */ /* 0x0002a2000c1e1100 */
[----:B0-----:R-:W-:Y:S01]  /*45e0*/  IADD3.X R87, PT, PT, R5, UR14, RZ, P2, !PT ;  /* 0x0000000e05577c10 */ /* 0x001fe200097fe4ff */
[----:B-1----:R-:W-:-:S04]  /*45f0*/  @P6 IMAD.MOV.U32 R26, RZ, RZ, R77 ;  /* 0x000000ffff1a6224 */ /* 0x002fc800078e004d */
[----:B------:R-:W-:-:S05]  /*4600*/  IMAD.MOV.U32 R27, RZ, RZ, R87 ;  /* 0x000000ffff1b7224 */ /* 0x000fca00078e0057 */
[----:B------:R0:W3:Y:S04]  /*4610*/  @P6 LDG.E.U8 R74, desc[UR22][R26.64] ;  /* 0x000000161a4a6981 */ /* 0x0000e8000c1e1100 */
[----:B------:R1:W-:Y:S01]  /*4620*/  STL [R1+0x528], R77 ;  /* 0x0005284d01007387 */ /* 0x0003e20000100800 */
[----:B------:R-:W-:Y:S02]  /*4630*/  PRMT R28, RZ, 0x7610, R28 ;  /* 0x00007610ff1c7816 */ /* 0x000fe4000000001c */
[----:B----4-:R-:W-:Y:S01]  /*4640*/  PRMT R78, RZ, 0x7610, R78 ;  /* 0x00007610ff4e7816 */ /* 0x010fe2000000004e */
[----:B-1----:R-:W-:Y:S02]  /*4650*/  IMAD.MOV.U32 R77, RZ, RZ, R73 ;  /* 0x000000ffff4d7224 */ /* 0x002fe400078e0049 */
[----:B------:R-:W-:Y:S01]  /*4660*/  IMAD.MOV.U32 R73, RZ, RZ, R66 ;  /* 0x000000ffff497224 */ /* 0x000fe200078e0042 */
[----:B--2---:R1:W-:Y:S04]  /*4670*/  STL [R1+0xcc], R93 ;  /* 0x0000cc5d01007387 */ /* 0x0043e80000100800 */
[----:B-1----:R-:W2:Y:S04]  /*4680*/  LDL.LU R93, [R1+0x820] ;  /* 0x00082000015d7983 */ /* 0x002ea80000300800 */
[----:B------:R1:W-:Y:S02]  /*4690*/  STL [R1+0x524], R87 ;  /* 0x0005245701007387 */ /* 0x0003e40000100800 */
[----:B-1----:R-:W-:-:S04]  /*46a0*/  IADD3 R87, P2, PT, R6, UR5, RZ ;  /* 0x0000000506577c10 */ /* 0x002fc8000ff5e0ff */
[----:B0-----:R-:W-:Y:S01]  /*46b0*/  IADD3.X R26, PT, PT, R7, UR14, RZ, P2, !PT ;  /* 0x0000000e071a7c10 */ /* 0x001fe200097fe4ff */
[----:B------:R-:W-:Y:S01]  /*46c0*/  STL [R1+0x530], R87 ;  /* 0x0005305701007387 */ /* 0x000fe20000100800 */
[----:B------:R-:W-:-:S03]  /*46d0*/  IADD3 R66, P2, PT, R8, UR5, RZ ;  /* 0x0000000508427c10 */ /* 0x000fc6000ff5e0ff */
[----:B---3--:R0:W-:Y:S01]  /*46e0*/  STL [R1+0xc4], R74 ;  /* 0x0000c44a01007387 */ /* 0x0081e20000100800 */
[----:B------:R-:W-:-:S03]  /*46f0*/  @P6 IMAD.MOV.U32 R27, RZ, RZ, R26 ;  /* 0x000000ffff1b6224 */ /* 0x000fc600078e001a */
[----:B------:R1:W-:Y:S01]  /*4700*/  STL [R1+0x52c], R26 ;  /* 0x00052c1a01007387 */ /* 0x0003e20000100800 */
[----:B0-----:R-:W-:Y:S02]  /*4710*/  IMAD.MOV.U32 R74, RZ, RZ, R69 ;  /* 0x000000ffff4a7224 */ /* 0x001fe400078e0045 */
[----:B------:R-:W-:Y:S02]  /*4720*/  IMAD.MOV.U32 R69, RZ, RZ, R67 ;  /* 0x000000ffff457224 */ /* 0x000fe400078e0043 */
[----:B-1----:R-:W-:Y:S01]  /*4730*/  @P6 IMAD.MOV.U32 R26, RZ, RZ, R87 ;  /* 0x000000ffff1a6224 */ /* 0x002fe200078e0057 */
[----:B------:R-:W-:-:S04]  /*4740*/  IADD3.X R67, PT, PT, R9, UR14, RZ, P2, !PT ;  /* 0x0000000e09437c10 */ /* 0x000fc800097fe4ff */
[----:B------:R0:W3:Y:S04]  /*4750*/  @P6 LDG.E.U8 R28, desc[UR22][R26.64] ;  /* 0x000000161a1c6981 */ /* 0x0000e8000c1e1100 */
[----:B------:R-:W4:Y:S01]  /*4760*/  @P6 LDG.E.U8 R78, desc[UR22][R66.64] ;  /* 0x00000016424e6981 */ /* 0x000f22000c1e1100 */
[----:B------:R-:W-:-:S04]  /*4770*/  UIMAD UR4, UR6, 0x3, URZ ;  /* 0x00000003060478a4 */ /* 0x000fc8000f8e02ff */
[----:B------:R-:W-:Y:S02]  /*4780*/  USHF.R.S32.HI UR5, URZ, 0x1f, UR4 ;  /* 0x0000001fff057899 */ /* 0x000fe40008011404 */
[----:B0-----:R-:W-:Y:S01]  /*4790*/  IADD3 R26, P2, PT, R2, UR4, RZ ;  /* 0x00000004021a7c10 */ /* 0x001fe2000ff5e0ff */
[----:B------:R-:W-:Y:S01]  /*47a0*/  STL [R1+0x538], R66 ;  /* 0x0005384201007387 */ /* 0x000fe20000100800 */
[----:B------:R-:W-:Y:S02]  /*47b0*/  PRMT R79, RZ, 0x7610, R79 ;  /* 0x00007610ff4f7816 */ /* 0x000fe4000000004f */
[----:B------:R-:W-:Y:S01]  /*47c0*/  IADD3.X R27, PT, PT, R3, UR5, RZ, P2, !PT ;  /* 0x00000005031b7c10 */ /* 0x000fe200097fe4ff */
[----:B------:R-:W-:Y:S04]  /*47d0*/  STL [R1+0x534], R67 ;  /* 0x0005344301007387 */ /* 0x000fe80000100800 */
[----:B------:R-:W2:Y:S01]  /*47e0*/  @!P3 LDG.E.U8 R79, desc[UR22][R26.64] ;  /* 0x000000161a4fb981 */ /* 0x000ea2000c1e1100 */
[----:B------:R-:W-:-:S03]  /*47f0*/  PRMT R65, RZ, 0x7610, R65 ;  /* 0x00007610ff417816 */ /* 0x000fc60000000041 */
[----:B---3--:R0:W-:Y:S04]  /*4800*/  STL [R1+0x90], R28 ;  /* 0x0000901c01007387 */ /* 0x0081e80000100800 */
[----:B----4-:R1:W-:Y:S01]  /*4810*/  STL [R1+0xd8], R78 ;  /* 0x0000d84e01007387 */ /* 0x0103e20000100800 */
[----:B0-----:R-:W-:Y:S01]  /*4820*/  VIADD R28, R23, 0xfffffff3 ;  /* 0xfffffff3171c7836 */ /* 0x001fe20000000000 */
[----:B-1----:R-:W-:-:S04]  /*4830*/  IADD3 R78, P6, PT, R4, UR4, RZ ;  /* 0x00000004044e7c10 */ /* 0x002fc8000ffde0ff */
[----:B------:R-:W-:Y:S02]  /*4840*/  ISETP.GE.U32.AND P2, PT, R28, 0x7fffffd4, PT ;  /* 0x7fffffd41c00780c */ /* 0x000fe40003f46070 */
[----:B------:R-:W-:Y:S01]  /*4850*/  IADD3.X R28, PT, PT, R5, UR5, RZ, P6, !PT ;  /* 0x00000005051c7c10 */ /* 0x000fe2000b7fe4ff */
[----:B------:R-:W-:-:S04]  /*4860*/  @!P3 IMAD.MOV.U32 R66, RZ, RZ, R78 ;  /* 0x000000ffff42b224 */ /* 0x000fc800078e004e */
[----:B------:R-:W-:-:S05]  /*4870*/  @!P3 IMAD.MOV.U32 R67, RZ, RZ, R28 ;  /* 0x000000ffff43b224 */ /* 0x000fca00078e001c */
[----:B------:R0:W3:Y:S01]  /*4880*/  @!P3 LDG.E.U8 R65, desc[UR22][R66.64] ;  /* 0x000000164241b981 */ /* 0x0000e2000c1e1100 */
[----:B------:R-:W-:-:S05]  /*4890*/  IADD3 R87, P6, PT, R6, UR4, RZ ;  /* 0x0000000406577c10 */ /* 0x000fca000ffde0ff */
[----:B------:R-:W-:Y:S04]  /*48a0*/  STL [R1+0x4c], R87 ;  /* 0x00004c5701007387 */ /* 0x000fe80000100800 */
[----:B--2---:R1:W-:Y:S02]  /*48b0*/  STL [R1+0xa4], R79 ;  /* 0x0000a44f01007387 */ /* 0x0043e40000100800 */
[----:B-1----:R-:W-:Y:S02]  /*48c0*/  IMAD.MOV.U32 R79, RZ, RZ, R77 ;  /* 0x000000ffff4f7224 */ /* 0x002fe400078e004d */
[----:B------:R-:W-:Y:S02]  /*48d0*/  IMAD.MOV.U32 R77, RZ, RZ, R74 ;  /* 0x000000ffff4d7224 */ /* 0x000fe400078e004a */
[----:B------:R-:W-:-:S02]  /*48e0*/  IMAD.MOV.U32 R74, RZ, RZ, R73 ;  /* 0x000000ffff4a7224 */ /* 0x000fc400078e0049 */
[----:B------:R-:W-:Y:S02]  /*48f0*/  IMAD.MOV.U32 R73, RZ, RZ, R71 ;  /* 0x000000ffff497224 */ /* 0x000fe400078e0047 */
[----:B------:R-:W-:Y:S02]  /*4900*/  IMAD.MOV.U32 R71, RZ, RZ, R89 ;  /* 0x000000ffff477224 */ /* 0x000fe400078e0059 */
[----:B------:R-:W-:Y:S01]  /*4910*/  IMAD.MOV.U32 R89, RZ, RZ, R82 ;  /* 0x000000ffff597224 */ /* 0x000fe200078e0052 */
[----:B------:R-:W-:Y:S01]  /*4920*/  IADD3.X R82, PT, PT, R7, UR5, RZ, P6, !PT ;  /* 0x0000000507527c10 */ /* 0x000fe2000b7fe4ff */
[----:B------:R-:W-:Y:S01]  /*4930*/  STL [R1+0x79c], R26 ;  /* 0x00079c1a01007387 */ /* 0x000fe20000100800 */
[----:B------:R-:W-:-:S03]  /*4940*/  PRMT R80, RZ, 0x7610, R80 ;  /* 0x00007610ff507816 */ /* 0x000fc60000000050 */
[----:B------:R-:W-:Y:S01]  /*4950*/  STL [R1+0x798], R27 ;  /* 0x0007981b01007387 */ /* 0x000fe20000100800 */
[----:B0-----:R-:W-:-:S03]  /*4960*/  @!P3 IMAD.MOV.U32 R66, RZ, RZ, R87 ;  /* 0x000000ffff42b224 */ /* 0x001fc600078e0057 */
[----:B------:R-:W-:Y:S01]  /*4970*/  STL [R1+0x7a4], R78 ;  /* 0x0007a44e01007387 */ /* 0x000fe20000100800 */
[----:B------:R-:W-:-:S03]  /*4980*/  @!P3 IMAD.MOV.U32 R67, RZ, RZ, R82 ;  /* 0x000000ffff43b224 */ /* 0x000fc600078e0052 */
[----:B------:R-:W-:Y:S04]  /*4990*/  STL [R1+0x7a0], R28 ;  /* 0x0007a01c01007387 */ /* 0x000fe80000100800 */
[----:B------:R0:W2:Y:S01]  /*49a0*/  @!P3 LDG.E.U8 R80, desc[UR22][R66.64] ;  /* 0x000000164250b981 */ /* 0x0000a2000c1e1100 */
[----:B------:R-:W-:-:S03]  /*49b0*/  PRMT R86, RZ, 0x7610, R86 ;  /* 0x00007610ff567816 */ /* 0x000fc60000000056 */
[----:B---3--:R1:W-:Y:S04]  /*49c0*/  STL [R1+0xa0], R65 ;  /* 0x0000a04101007387 */ /* 0x0083e80000100800 */
[----:B------:R-:W3:Y:S01]  /*49d0*/  LDL.LU R87, [R1+0x81c] ;  /* 0x00081c0001577983 */ /* 0x000ee20000300800 */
[----:B-1----:R-:W-:-:S04]  /*49e0*/  IADD3 R65, P6, PT, R8, UR4, RZ ;  /* 0x0000000408417c10 */ /* 0x002fc8000ffde0ff */
[----:B0-----:R-:W-:Y:S01]  /*49f0*/  IADD3.X R66, PT, PT, R9, UR5, RZ, P6, !PT ;  /* 0x0000000509427c10 */ /* 0x001fe2000b7fe4ff */
[----:B------:R-:W-:Y:S01]  /*4a00*/  IMAD.MOV.U32 R67, RZ, RZ, R65 ;  /* 0x000000ffff437224 */ /* 0x000fe200078e0041 */
[----:B------:R-:W-:Y:S04]  /*4a10*/  STL [R1+0x7a8], R82 ;  /* 0x0007a85201007387 */ /* 0x000fe80000100800 */
[-C--:B------:R-:W-:Y:S01]  /*4a20*/  @!P3 LOP3.LUT R67, R67, R66.reuse, RZ, 0x3c, !PT ;  /* 0x000000424343b212 */ /* 0x080fe200078e3cff */
[----:B------:R-:W-:Y:S04]  /*4a30*/  STL [R1+0xb8], R65 ;  /* 0x0000b84101007387 */ /* 0x000fe80000100800 */
[----:B------:R0:W-:Y:S02]  /*4a40*/  STL [R1+0xb0], R66 ;  /* 0x0000b04201007387 */ /* 0x0001e40000100800 */
[----:B0-----:R-:W-:-:S04]  /*4a50*/  @!P3 LOP3.LUT R66, R67, R66, RZ, 0x3c, !PT ;  /* 0x000000424342b212 */ /* 0x001fc800078e3cff */
[----:B------:R-:W-:-:S05]  /*4a60*/  @!P3 LOP3.LUT R67, R67, R66, RZ, 0x3c, !PT ;  /* 0x000000424343b212 */ /* 0x000fca00078e3cff */
[----:B------:R0:W4:Y:S01]  /*4a70*/  @!P3 LDG.E.U8 R86, desc[UR22][R66.64] ;  /* 0x000000164256b981 */ /* 0x000122000c1e1100 */
[----:B------:R-:W-:-:S03]  /*4a80*/  UIMAD UR4, UR6, 0xb, URZ ;  /* 0x0000000b060478a4 */ /* 0x000fc6000f8e02ff */
[----:B--2---:R1:W-:Y:S01]  /*4a90*/  STL [R1+0x94], R80 ;  /* 0x0000945001007387 */ /* 0x0043e20000100800 */
[----:B------:R-:W-:Y:S02]  /*4aa0*/  USHF.R.S32.HI UR5, URZ, 0x1f, UR4 ;  /* 0x0000001fff057899 */ /* 0x000fe40008011404 */
[----:B-1----:R-:W-:-:S05]  /*4ab0*/  IADD3 R80, P6, PT, R2, UR4, RZ ;  /* 0x0000000402507c10 */ /* 0x002fca000ffde0ff */
[----:B------:R1:W-:Y:S01]  /*4ac0*/  STL [R1+0x1fc], R80 ;  /* 0x0001fc5001007387 */ /* 0x0003e20000100800 */
[----:B0-----:R-:W-:Y:S01]  /*4ad0*/  IMAD.MOV.U32 R67, RZ, RZ, R80 ;  /* 0x000000ffff437224 */ /* 0x001fe200078e0050 */
[----:B------:R-:W-:-:S04]  /*4ae0*/  IADD3.X R66, PT, PT, R3, UR5, RZ, P6, !PT ;  /* 0x0000000503427c10 */ /* 0x000fc8000b7fe4ff */
[----:B------:R-:W-:Y:S02]  /*4af0*/  @!P1 LOP3.LUT R67, R67, R66, RZ, 0x3c, !PT ;  /* 0x0000004243439212 */ /* 0x000fe400078e3cff */
[----:B------:R-:W-:Y:S02]  /*4b00*/  SHF.R.U32.HI R65, RZ, 0xc, R30 ;  /* 0x0000000cff417819 */ /* 0x000fe4000001161e */
[----:B------:R-:W-:Y:S01]  /*4b10*/  PRMT R83, RZ, 0x7610, R83 ;  /* 0x00007610ff537816 */ /* 0x000fe20000000053 */
[----:B-1----:R-:W-:Y:S01]  /*4b20*/  IMAD.MOV.U32 R80, RZ, RZ, R90 ;  /* 0x000000ffff507224 */ /* 0x002fe200078e005a */
[----:B------:R-:W-:Y:S02]  /*4b30*/  LOP3.LUT P6, RZ, R65, 0x1, RZ, 0xc0, !PT ;  /* 0x0000000141ff7812 */ /* 0x000fe400078cc0ff */
[----:B------:R-:W-:Y:S01]  /*4b40*/  PRMT R16, RZ, 0x7610, R16 ;  /* 0x00007610ff107816 */ /* 0x000fe20000000010 */
[----:B----4-:R0:W-:Y:S02]  /*4b50*/  STL [R1+0x98], R86 ;  /* 0x0000985601007387 */ /* 0x0101e40000100800 */
[----:B0-----:R-:W-:-:S02]  /*4b60*/  IMAD.MOV.U32 R86, RZ, RZ, R77 ;  /* 0x000000ffff567224 */ /* 0x001fc400078e004d */
[----:B------:R-:W-:Y:S02]  /*4b70*/  IMAD.MOV.U32 R77, RZ, RZ, R74 ;  /* 0x000000ffff4d7224 */ /* 0x000fe400078e004a */
[----:B------:R-:W-:Y:S02]  /*4b80*/  IMAD.MOV.U32 R74, RZ, RZ, R73 ;  /* 0x000000ffff4a7224 */ /* 0x000fe400078e0049 */
[----:B------:R-:W-:Y:S02]  /*4b90*/  IMAD.MOV.U32 R73, RZ, RZ, R71 ;  /* 0x000000ffff497224 */ /* 0x000fe400078e0047 */
[----:B------:R-:W-:Y:S01]  /*4ba0*/  IMAD.MOV.U32 R71, RZ, RZ, R89 ;  /* 0x000000ffff477224 */ /* 0x000fe200078e0059 */
[----:B------:R-:W-:-:S05]  /*4bb0*/  IADD3 R89, P3, PT, R4, UR4, RZ ;  /* 0x0000000404597c10 */ /* 0x000fca000ff7e0ff */
[----:B------:R-:W-:Y:S04]  /*4bc0*/  STL [R1+0x204], R89 ;  /* 0x0002045901007387 */ /* 0x000fe80000100800 */
[----:B------:R0:W-:Y:S01]  /*4bd0*/  STL [R1+0x1f8], R66 ;  /* 0x0001f84201007387 */ /* 0x0001e20000100800 */
[----:B------:R-:W-:Y:S01]  /*4be0*/  IADD3.X R90, PT, PT, R5, UR5, RZ, P3, !PT ;  /* 0x00000005055a7c10 */ /* 0x000fe20009ffe4ff */
[----:B------:R-:W-:Y:S01]  /*4bf0*/  IMAD.MOV.U32 R65, RZ, RZ, R89 ;  /* 0x000000ffff417224 */ /* 0x000fe200078e0059 */
[----:B0-----:R-:W-:-:S04]  /*4c00*/  @!P1 LOP3.LUT R66, R67, R66, RZ, 0x3c, !PT ;  /* 0x0000004243429212 */ /* 0x001fc800078e3cff */
[----:B------:R-:W-:-:S05]  /*4c10*/  @!P1 LOP3.LUT R67, R67, R66, RZ, 0x3c, !PT ;  /* 0x0000004243439212 */ /* 0x000fca00078e3cff */
[----:B------:R0:W2:Y:S02]  /*4c20*/  @!P1 LDG.E.U8 R83, desc[UR22][R66.64] ;  /* 0x0000001642539981 */ /* 0x0000a4000c1e1100 */
[----:B0-----:R-:W-:Y:S02]  /*4c30*/  IMAD.MOV.U32 R67, RZ, RZ, R90 ;  /* 0x000000ffff437224 */ /* 0x001fe400078e005a */
[----:B------:R-:W-:-:S05]  /*4c40*/  @!P1 IMAD.MOV.U32 R66, RZ, RZ, R65 ;  /* 0x000000ffff429224 */ /* 0x000fca00078e0041 */
[----:B------:R0:W4:Y:S01]  /*4c50*/  @!P1 LDG.E.U8 R16, desc[UR22][R66.64] ;  /* 0x0000001642109981 */ /* 0x000122000c1e1100 */
[----:B------:R-:W-:-:S03]  /*4c60*/  IADD3 R89, P3, PT, R6, UR4, RZ ;  /* 0x0000000406597c10 */ /* 0x000fc6000ff7e0ff */
[----:B------:R-:W-:Y:S01]  /*4c70*/  STL [R1+0x200], R90 ;  /* 0x0002005a01007387 */ /* 0x000fe20000100800 */
[----:B------:R-:W-:Y:S02]  /*4c80*/  PRMT R84, RZ, 0x7610, R84 ;  /* 0x00007610ff547816 */ /* 0x000fe40000000054 */
[----:B0-----:R-:W-:Y:S02]  /*4c90*/  IADD3.X R67, PT, PT, R7, UR5, RZ, P3, !PT ;  /* 0x0000000507437c10 */ /* 0x001fe40009ffe4ff */
[----:B------:R-:W-:Y:S01]  /*4ca0*/  IADD3 R65, P3, PT, R8, UR4, RZ ;  /* 0x0000000408417c10 */ /* 0x000fe2000ff7e0ff */
[----:B------:R-:W-:Y:S01]  /*4cb0*/  @!P1 IMAD.MOV.U32 R66, RZ, RZ, R89 ;  /* 0x000000ffff429224 */ /* 0x000fe200078e0059 */
[----:B------:R-:W-:-:S04]  /*4cc0*/  PRMT R33, RZ, 0x7610, R33 ;  /* 0x00007610ff217816 */ /* 0x000fc80000000021 */
[----:B------:R0:W3:Y:S02]  /*4cd0*/  @!P1 LDG.E.U8 R84, desc[UR22][R66.64] ;  /* 0x0000001642549981 */ /* 0x0000e4000c1e1100 */
[----:B0-----:R-:W-:Y:S02]  /*4ce0*/  @!P1 IMAD.MOV.U32 R66, RZ, RZ, R65 ;  /* 0x000000ffff429224 */ /* 0x001fe400078e0041 */
[----:B--2---:R0:W-:Y:S04]  /*4cf0*/  STL [R1+0x80], R83 ;  /* 0x0000805301007387 */ /* 0x0041e80000100800 */
[----:B0-----:R-:W2:Y:S04]  /*4d00*/  LDL.LU R83, [R1+0x818] ;  /* 0x0008180001537983 */ /* 0x001ea80000300800 */
[----:B------:R-:W2:Y:S04]  /*4d10*/  LDL.LU R90, [R1+0x814] ;  /* 0x00081400015a7983 */ /* 0x000ea80000300800 */
[----:B------:R0:W-:Y:S04]  /*4d20*/  STL [R1+0x370], R89 ;  /* 0x0003705901007387 */ /* 0x0001e80000100800 */
[----:B------:R-:W-:Y:S04]  /*4d30*/  STL [R1+0x208], R67 ;  /* 0x0002084301007387 */ /* 0x000fe80000100800 */
[----:B------:R-:W-:Y:S04]  /*4d40*/  STL [R1+0x378], R65 ;  /* 0x0003784101007387 */ /* 0x000fe80000100800 */
[----:B----4-:R1:W-:Y:S01]  /*4d50*/  STL [R1+0x7c], R16 ;  /* 0x00007c1001007387 */ /* 0x0103e20000100800 */
[----:B------:R-:W-:-:S03]  /*4d60*/  UIMAD UR4, UR6, 0x13, URZ ;  /* 0x00000013060478a4 */ /* 0x000fc6000f8e02ff */
[----:B0-----:R-:W4:Y:S01]  /*4d70*/  LDL.LU R89, [R1+0x810] ;  /* 0x0008100001597983 */ /* 0x001f220000300800 */
[----:B-1----:R-:W-:-:S05]  /*4d80*/  IADD3.X R16, PT, PT, R9, UR5, RZ, P3, !PT ;  /* 0x0000000509107c10 */ /* 0x002fca0009ffe4ff */
[----:B------:R-:W-:-:S05]  /*4d90*/  IMAD.MOV.U32 R67, RZ, RZ, R16 ;  /* 0x000000ffff437224 */ /* 0x000fca00078e0010 */
[----:B------:R0:W2:Y:S04]  /*4da0*/  @!P1 LDG.E.U8 R33, desc[UR22][R66.64] ;  /* 0x0000001642219981 */ /* 0x0000a8000c1e1100 */
[----:B---3--:R1:W-:Y:S01]  /*4db0*/  STL [R1+0x8c], R84 ;  /* 0x00008c5401007387 */ /* 0x0083e20000100800 */
[----:B------:R-:W-:-:S03]  /*4dc0*/  USHF.R.S32.HI UR14, URZ, 0x1f, UR4 ;  /* 0x0000001fff0e7899 */ /* 0x000fc60008011404 */
[----:B-1----:R-:W3:Y:S04]  /*4dd0*/  LDL.LU R84, [R1+0x80c] ;  /* 0x00080c0001547983 */ /* 0x002ee80000300800 */
[----:B------:R1:W-:Y:S02]  /*4de0*/  STL [R1+0x374], R16 ;  /* 0x0003741001007387 */ /* 0x0003e40000100800 */
[----:B-1----:R-:W-:-:S05]  /*4df0*/  IADD3 R16, P3, PT, R2, UR4, RZ ;  /* 0x0000000402107c10 */ /* 0x002fca000ff7e0ff */
[----:B------:R1:W-:Y:S01]  /*4e00*/  STL [R1+0x4a0], R16 ;  /* 0x0004a01001007387 */ /* 0x0003e20000100800 */
[----:B0-----:R-:W-:Y:S01]  /*4e10*/  IMAD.MOV.U32 R67, RZ, RZ, R16 ;  /* 0x000000ffff437224 */ /* 0x001fe200078e0010 */
[----:B------:R-:W-:-:S04]  /*4e20*/  IADD3.X R66, PT, PT, R3, UR14, RZ, P3, !PT ;  /* 0x0000000e03427c10 */ /* 0x000fc80009ffe4ff */
[----:B------:R-:W-:Y:S02]  /*4e30*/  @P6 LOP3.LUT R67, R67, R66, RZ, 0x3c, !PT ;  /* 0x0000004243436212 */ /* 0x000fe400078e3cff */
[----:B------:R-:W-:Y:S01]  /*4e40*/  PRMT R17, RZ, 0x7610, R17 ;  /* 0x00007610ff117816 */ /* 0x000fe20000000011 */
[----:B-1----:R-:W-:Y:S01]  /*4e50*/  IMAD.MOV.U32 R16, RZ, RZ, R80 ;  /* 0x000000ffff107224 */ /* 0x002fe200078e0050 */
[----:B------:R-:W-:Y:S01]  /*4e60*/  SHF.R.U32.HI R65, RZ, 0x4, R30 ;  /* 0x00000004ff417819 */ /* 0x000fe2000001161e */
[----:B------:R-:W-:Y:S02]  /*4e70*/  IMAD.MOV.U32 R80, RZ, RZ, R79 ;  /* 0x000000ffff507224 */ /* 0x000fe400078e004f */
[----:B------:R-:W-:Y:S01]  /*4e80*/  IMAD.MOV.U32 R79, RZ, RZ, R91 ;  /* 0x000000ffff4f7224 */ /* 0x000fe200078e005b */
[----:B------:R-:W-:Y:S02]  /*4e90*/  LOP3.LUT P3, RZ, R65, 0x1, RZ, 0xc0, !PT ;  /* 0x0000000141ff7812 */ /* 0x000fe4000786c0ff */
[----:B------:R-:W-:Y:S01]  /*4ea0*/  PRMT R65, RZ, 0x7610, R65 ;  /* 0x00007610ff417816 */ /* 0x000fe20000000041 */
[----:B--2---:R0:W-:Y:S02]  /*4eb0*/  STL [R1+0x88], R33 ;  /* 0x0000882101007387 */ /* 0x0041e40000100800 */
[----:B0-----:R-:W-:-:S02]  /*4ec0*/  IMAD.MOV.U32 R33, RZ, RZ, R86 ;  /* 0x000000ffff217224 */ /* 0x001fc400078e0056 */
[----:B------:R-:W-:Y:S01]  /*4ed0*/  IMAD.MOV.U32 R86, RZ, RZ, R85 ;  /* 0x000000ffff567224 */ /* 0x000fe200078e0055 */
[----:B------:R-:W-:-:S05]  /*4ee0*/  IADD3 R85, P1, PT, R4, UR4, RZ ;  /* 0x0000000404557c10 */ /* 0x000fca000ff3e0ff */
[----:B------:R-:W-:Y:S04]  /*4ef0*/  STL [R1+0x4a8], R85 ;  /* 0x0004a85501007387 */ /* 0x000fe80000100800 */
[----:B------:R0:W-:Y:S02]  /*4f00*/  STL [R1+0x49c], R66 ;  /* 0x00049c4201007387 */ /* 0x0001e40000100800 */
[----:B0-----:R-:W-:-:S04]  /*4f10*/  @P6 LOP3.LUT R66, R67, R66, RZ, 0x3c, !PT ;  /* 0x0000004243426212 */ /* 0x001fc800078e3cff */
[----:B------:R-:W-:-:S05]  /*4f20*/  @P6 LOP3.LUT R67, R67, R66, RZ, 0x3c, !PT ;  /* 0x0000004243436212 */ /* 0x000fca00078e3cff */
[----:B------:R0:W2:Y:S01]  /*4f30*/  @P6 LDG.E.U8 R17, desc[UR22][R66.64] ;  /* 0x0000001642116981 */ /* 0x0000a2000c1e1100 */
[----:B------:R-:W-:Y:S01]  /*4f40*/  IADD3.X R91, PT, PT, R5, UR14, RZ, P1, !PT ;  /* 0x0000000e055b7c10 */ /* 0x000fe20008ffe4ff */
[----:B0-----:R-:W-:-:S04]  /*4f50*/  @P6 IMAD.MOV.U32 R66, RZ, RZ, R85 ;  /* 0x000000ffff426224 */ /* 0x001fc800078e0055 */
[----:B------:R-:W-:-:S05]  /*4f60*/  @P6 IMAD.MOV.U32 R67, RZ, RZ, R91 ;  /* 0x000000ffff436224 */ /* 0x000fca00078e005b */
[----:B------:R0:W3:Y:S04]  /*4f70*/  @P6 LDG.E.U8 R65, desc[UR22][R66.64] ;  /* 0x0000001642416981 */ /* 0x0000e8000c1e1100 */
[----:B------:R1:W-:Y:S01]  /*4f80*/  STL [R1+0x4a4], R91 ;  /* 0x0004a45b01007387 */ /* 0x0003e20000100800 */
[----:B------:R-:W-:Y:S02]  /*4f90*/  PRMT R68, RZ, 0x7610, R68 ;  /* 0x00007610ff447816 */ /* 0x000fe40000000044 */
[----:B------:R-:W-:Y:S01]  /*4fa0*/  PRMT R18, RZ, 0x7610, R18 ;  /* 0x00007610ff127816 */ /* 0x000fe20000000012 */
[----:B--2---:R2:W-:Y:S04]  /*4fb0*/  STL [R1+0x64], R17 ;  /* 0x0000641101007387 */ /* 0x0045e80000100800 */
[----:B-1----:R-:W4:Y:S04]  /*4fc0*/  LDL.LU R91, [R1+0x808] ;  /* 0x00080800015b7983 */ /* 0x002f280000300800 */
[----:B------:R-:W4:Y:S01]  /*4fd0*/  LDL.LU R85, [R1+0x804] ;  /* 0x0008040001557983 */ /* 0x000f220000300800 */
[----:B--2---:R-:W-:-:S04]  /*4fe0*/  IADD3 R17, P1, PT, R6, UR4, RZ ;  /* 0x0000000406117c10 */ /* 0x004fc8000ff3e0ff */
[----:B0-----:R-:W-:Y:S01]  /*4ff0*/  IADD3.X R66, PT, PT, R7, UR14, RZ, P1, !PT ;  /* 0x0000000e07427c10 */ /* 0x001fe20008ffe4ff */
[----:B------:R-:W-:Y:S01]  /*5000*/  IMAD.MOV.U32 R67, RZ, RZ, R17 ;  /* 0x000000ffff437224 */ /* 0x000fe200078e0011 */
[----:B------:R0:W-:Y:S04]  /*5010*/  STL [R1+0x4b0], R17 ;  /* 0x0004b01101007387 */ /* 0x0001e80000100800 */
[-C--:B------:R-:W-:Y:S01]  /*5020*/  @P6 LOP3.LUT R67, R67, R66.reuse, RZ, 0x3c, !PT ;  /* 0x0000004243436212 */ /* 0x080fe200078e3cff */
[----:B------:R1:W-:Y:S01]  /*5030*/  STL [R1+0x4ac], R66 ;  /* 0x0004ac4201007387 */ /* 0x0003e20000100800 */
[----:B0-----:R-:W-:Y:S02]  /*5040*/  IADD3 R17, P1, PT, R8, UR4, RZ ;  /* 0x0000000408117c10 */ /* 0x001fe4000ff3e0ff */
[----:B-1----:R-:W-:-:S03]  /*5050*/  @P6 LOP3.LUT R66, R67, R66, RZ, 0x3c, !PT ;  /* 0x0000004243426212 */ /* 0x002fc600078e3cff */
[----:B------:R-:W-:Y:S01]  /*5060*/  STL [R1+0x4b8], R17 ;  /* 0x0004b81101007387 */ /* 0x000fe20000100800 */
[----:B------:R-:W-:-:S03]  /*5070*/  @P6 LOP3.LUT R67, R67, R66, RZ, 0x3c, !PT ;  /* 0x0000004243436212 */ /* 0x000fc600078e3cff */
[----:B---3--:R0:W-:Y:S04]  /*5080*/  STL [R1+0x84], R65 ;  /* 0x0000844101007387 */ /* 0x0081e80000100800 */
[----:B------:R1:W2:Y:S01]  /*5090*/  @P6 LDG.E.U8 R68, desc[UR22][R66.64] ;  /* 0x0000001642446981 */ /* 0x0002a2000c1e1100 */
[----:B0-----:R-:W-:Y:S01]  /*50a0*/  IADD3.X R65, PT, PT, R9, UR14, RZ, P1, !PT ;  /* 0x0000000e09417c10 */ /* 0x001fe20008ffe4ff */
[----:B-1----:R-:W-:-:S04]  /*50b0*/  IMAD.MOV.U32 R67, RZ, RZ, R17 ;  /* 0x000000ffff437224 */ /* 0x002fc800078e0011 */
[----:B------:R-:W-:-:S05]  /*50c0*/  IMAD.MOV.U32 R66, RZ, RZ, R65 ;  /* 0x000000ffff427224 */ /* 0x000fca00078e0041 */
[----:B------:R-:W-:-:S04]  /*50d0*/  @P6 LOP3.LUT R67, R67, R66, RZ, 0x3c, !PT ;  /* 0x0000004243436212 */ /* 0x000fc800078e3cff */
[----:B------:R-:W-:-:S04]  /*50e0*/  @P6 LOP3.LUT R66, R67, R66, RZ, 0x3c, !PT ;  /* 0x0000004243426212 */ /* 0x000fc800078e3cff */
[----:B------:R-:W-:-:S05]  /*50f0*/  @P6 LOP3.LUT R67, R67, R66, RZ, 0x3c, !PT ;  /* 0x0000004243436212 */ /* 0x000fca00078e3cff */
[----:B------:R0:W3:Y:S01]  /*5100*/  @P6 LDG.E.U8 R18, desc[UR22][R66.64] ;  /* 0x0000001642126981 */ /* 0x0000e2000c1e1100 */
[----:B------:R-:W-:-:S04]  /*5110*/  UIMAD UR5, UR6, 0x1b, URZ ;  /* 0x0000001b060578a4 */ /* 0x000fc8000f8e02ff */
[----:B------:R-:W-:Y:S02]  /*5120*/  USHF.R.S32.HI UR15, URZ, 0x1f, UR5 ;  /* 0x0000001fff0f7899 */ /* 0x000fe40008011405 */
[----:B------:R-:W-:-:S04]  /*5130*/  IADD3 R17, P1, PT, R2, UR5, RZ ;  /* 0x0000000502117c10 */ /* 0x000fc8000ff3e0ff */
[----:B0-----:R-:W-:Y:S01]  /*5140*/  IADD3.X R66, PT, PT, R3, UR15, RZ, P1, !PT ;  /* 0x0000000f03427c10 */ /* 0x001fe20008ffe4ff */
[----:B------:R-:W-:-:S05]  /*5150*/  IMAD.MOV.U32 R67, RZ, RZ, R17 ;  /* 0x000000ffff437224 */ /* 0x000fca00078e0011 */
[-C--:B------:R-:W-:Y:S02]  /*5160*/  @P3 LOP3.LUT R67, R67, R66.reuse, RZ, 0x3c, !PT ;  /* 0x0000004243433212 */ /* 0x080fe400078e3cff */
[----:B------:R-:W-:Y:S01]  /*5170*/  PRMT R26, RZ, 0x7610, R26 ;  /* 0x00007610ff1a7816 */ /* 0x000fe2000000001a */
[----:B--2---:R0:W-:Y:S04]  /*5180*/  STL [R1+0x5c], R68 ;  /* 0x00005c4401007387 */ /* 0x0041e80000100800 */
[----:B0-----:R-:W2:Y:S04]  /*5190*/  LDL.LU R68, [R1+0x800] ;  /* 0x0008000001447983 */ /* 0x001ea80000300800 */
[----:B------:R-:W-:Y:S04]  /*51a0*/  STL [R1+0x4b4], R65 ;  /* 0x0004b44101007387 */ /* 0x000fe80000100800 */
[----:B------:R-:W-:Y:S04]  /*51b0*/  STL [R1+0x540], R17 ;  /* 0x0005401101007387 */ /* 0x000fe80000100800 */
[----:B---3--:R-:W-:Y:S04]  /*51c0*/  STL [R1+0x54], R18 ;  /* 0x0000541201007387 */ /* 0x008fe80000100800 */
[----:B------:R0:W-:Y:S02]  /*51d0*/  STL [R1+0x53c], R66 ;  /* 0x00053c4201007387 */ /* 0x0001e40000100800 */
[----:B0-----:R-:W-:-:S04]  /*51e0*/  @P3 LOP3.LUT R66, R67, R66, RZ, 0x3c, !PT ;  /* 0x0000004243423212 */ /* 0x001fc800078e3cff */
[----:B------:R-:W-:-:S05]  /*51f0*/  @P3 LOP3.LUT R67, R67, R66, RZ, 0x3c, !PT ;  /* 0x0000004243433212 */ /* 0x000fca00078e3cff */
[----:B------:R0:W3:Y:S01]  /*5200*/  @P3 LDG.E.U8 R26, desc[UR22][R66.64] ;  /* 0x00000016421a3981 */ /* 0x0000e2000c1e1100 */
[----:B------:R-:W-:Y:S02]  /*5210*/  IMAD.MOV.U32 R18, RZ, RZ, R80 ;  /* 0x000000ffff127224 */ /* 0x000fe400078e0050 */
[----:B------:R-:W-:Y:S02]  /*5220*/  IMAD.MOV.U32 R80, RZ, RZ, R79 ;  /* 0x000000ffff507224 */ /* 0x000fe400078e004f */
[----:B------:R-:W-:Y:S02]  /*5230*/  IMAD.MOV.U32 R79, RZ, RZ, R77 ;  /* 0x000000ffff4f7224 */ /* 0x000fe400078e004d */
[----:B------:R-:W-:Y:S01]  /*5240*/  IMAD.MOV.U32 R77, RZ, RZ, R69 ;  /* 0x000000ffff4d7224 */ /* 0x000fe200078e0045 */
[----:B------:R-:W-:Y:S01]  /*5250*/  IADD3 R69, P6, PT, R4, UR5, RZ ;  /* 0x0000000504457c10 */ /* 0x000fe2000ffde0ff */
[----:B------:R-:W-:Y:S02]  /*5260*/  IMAD.MOV.U32 R17, RZ, RZ, R33 ;  /* 0x000000ffff117224 */ /* 0x000fe400078e0021 */
[----:B------:R-:W-:-:S02]  /*5270*/  IMAD.MOV.U32 R33, RZ, RZ, R86 ;  /* 0x000000ffff217224 */ /* 0x000fc400078e0056 */
[----:B------:R-:W-:Y:S01]  /*5280*/  IMAD.MOV.U32 R86, RZ, RZ, R88 ;  /* 0x000000ffff567224 */ /* 0x000fe200078e0058 */
[----:B------:R-:W-:Y:S01]  /*5290*/  IADD3.X R88, PT, PT, R5, UR15, RZ, P6, !PT ;  /* 0x0000000f05587c10 */ /* 0x000fe2000b7fe4ff */
[----:B------:R-:W-:Y:S01]  /*52a0*/  VIADD R65, R23, 0xfffffffa ;  /* 0xfffffffa17417836 */ /* 0x000fe20000000000 */
[----:B------:R-:W-:Y:S01]  /*52b0*/  PRMT R70, RZ, 0x7610, R70 ;  /* 0x00007610ff467816 */ /* 0x000fe20000000046 */
[----:B0-----:R-:W-:Y:S02]  /*52c0*/  @P3 IMAD.MOV.U32 R66, RZ, RZ, R69 ;  /* 0x000000ffff423224 */ /* 0x001fe400078e0045 */
[----:B------:R-:W-:Y:S01]  /*52d0*/  @P3 IMAD.MOV.U32 R67, RZ, RZ, R88 ;  /* 0x000000ffff433224 */ /* 0x000fe200078e0058 */
[----:B------:R-:W-:Y:S02]  /*52e0*/  ISETP.GE.U32.AND P1, PT, R65, 0x7fffffdb, PT ;  /* 0x7fffffdb4100780c */ /* 0x000fe40003f26070 */
[----:B------:R-:W-:Y:S01]  /*52f0*/  IADD3 R65, P6, PT, R6, UR5, RZ ;  /* 0x0000000506417c10 */ /* 0x000fe2000ffde0ff */
[----:B------:R-:W-:Y:S04]  /*5300*/  STL [R1+0x548], R69 ;  /* 0x0005484501007387 */ /* 0x000fe80000100800 */
[----:B------:R0:W-:Y:S04]  /*5310*/  STL [R1+0x544], R88 ;  /* 0x0005445801007387 */ /* 0x0001e80000100800 */
[----:B------:R1:W2:Y:S04]  /*5320*/  @P3 LDG.E.U8 R70, desc[UR22][R66.64] ;  /* 0x0000001642463981 */ /* 0x0002a8000c1e1100 */
[----:B------:R-:W-:Y:S01]  /*5330*/  STL [R1+0x550], R65 ;  /* 0x0005504101007387 */ /* 0x000fe20000100800 */
[----:B------:R-:W-:Y:S01]  /*5340*/  PRMT R21, RZ, 0x7610, R21 ;  /* 0x00007610ff157816 */ /* 0x000fe20000000015 */
[----:B-1----:R-:W-:-:S02]  /*5350*/  @P3 IMAD.MOV.U32 R66, RZ, RZ, R65 ;  /* 0x000000ffff423224 */ /* 0x002fc400078e0041 */
[----:B---3--:R1:W-:Y:S04]  /*5360*/  STL [R1+0x70], R26 ;  /* 0x0000701a01007387 */ /* 0x0083e80000100800 */
[----:B0-----:R-:W3:Y:S04]  /*5370*/  LDL.LU R88, [R1+0x7fc] ;  /* 0x0007fc0001587983 */ /* 0x001ee80000300800 */
[----:B------:R-:W3:Y:S01]  /*5380*/  LDL.LU R69, [R1+0x7f8] ;  /* 0x0007f80001457983 */ /* 0x000ee20000300800 */
[----:B-1----:R-:W-:-:S05]  /*5390*/  IADD3.X R26, PT, PT, R7, UR15, RZ, P6, !PT ;  /* 0x0000000f071a7c10 */ /* 0x002fca000b7fe4ff */
[----:B------:R-:W-:-:S05]  /*53a0*/  IMAD.MOV.U32 R67, RZ, RZ, R26 ;  /* 0x000000ffff437224 */ /* 0x000fca00078e001a */
[----:B------:R0:W3:Y:S01]  /*53b0*/  @P3 LDG.E.U8 R21, desc[UR22][R66.64] ;  /* 0x0000001642153981 */ /* 0x0000e2000c1e1100 */
[----:B------:R-:W-:-:S03]  /*53c0*/  USHF.L.U32 UR4, UR6, 0x2, URZ ;  /* 0x0000000206047899 */ /* 0x000fc600080006ff */
[----:B--2---:R1:W-:Y:S04]  /*53d0*/  STL [R1+0x6c], R70 ;  /* 0x00006c4601007387 */ /* 0x0043e80000100800 */
[----:B-1----:R-:W2:Y:S04]  /*53e0*/  LDL.LU R70, [R1+0x7f4] ;  /* 0x0007f40001467983 */ /* 0x002ea80000300800 */
[----:B------:R1:W-:Y:S01]  /*53f0*/  STL [R1+0x54c], R26 ;  /* 0x00054c1a01007387 */ /* 0x0003e20000100800 */
[----:B------:R-:W-:Y:S02]  /*5400*/  PRMT R25, RZ, 0x7610, R25 ;  /* 0x00007610ff197816 */ /* 0x000fe40000000019 */
[----:B-1----:R-:W-:-:S04]  /*5410*/  IADD3 R26, P6, PT, R8, UR5, RZ ;  /* 0x00000005081a7c10 */ /* 0x002fc8000ffde0ff */
[----:B0-----:R-:W-:Y:S01]  /*5420*/  IADD3.X R67, PT, PT, R9, UR15, RZ, P6, !PT ;  /* 0x0000000f09437c10 */ /* 0x001fe2000b7fe4ff */
[----:B------:R-:W-:Y:S01]  /*5430*/  STL [R1+0x558], R26 ;  /* 0x0005581a01007387 */ /* 0x000fe20000100800 */
[----:B------:R-:W-:Y:S01]  /*5440*/  @P3 IMAD.MOV.U32 R66, RZ, RZ, R26 ;  /* 0x000000ffff423224 */ /* 0x000fe200078e001a */
[----:B------:R-:W-:Y:S02]  /*5450*/  USHF.R.S32.HI UR5, URZ, 0x1f, UR4 ;  /* 0x0000001fff057899 */ /* 0x000fe40008011404 */
[----:B------:R-:W-:Y:S04]  /*5460*/  STL [R1+0x554], R67 ;  /* 0x0005544301007387 */ /* 0x000fe80000100800 */
[----:B------:R0:W2:Y:S01]  /*5470*/  @P3 LDG.E.U8 R25, desc[UR22][R66.64] ;  /* 0x0000001642193981 */ /* 0x0000a2000c1e1100 */
[----:B------:R-:W-:-:S02]  /*5480*/  PRMT R81, RZ, 0x7610, R81 ;  /* 0x00007610ff517816 */ /* 0x000fc40000000051 */
[----:B------:R-:W-:Y:S01]  /*5490*/  PRMT R20, RZ, 0x7610, R20 ;  /* 0x00007610ff147816 */ /* 0x000fe20000000014 */
[----:B---3--:R1:W-:Y:S02]  /*54a0*/  STL [R1+0x44], R21 ;  /* 0x0000441501007387 */ /* 0x0083e40000100800 */
[----:B-1----:R-:W-:-:S04]  /*54b0*/  IADD3 R21, P6, PT, R2, UR4, RZ ;  /* 0x0000000402157c10 */ /* 0x002fc8000ffde0ff */
[----:B0-----:R-:W-:Y:S01]  /*54c0*/  IADD3.X R66, PT, PT, R3, UR5, RZ, P6, !PT ;  /* 0x0000000503427c10 */ /* 0x001fe2000b7fe4ff */
[----:B------:R-:W-:Y:S01]  /*54d0*/  IMAD.MOV.U32 R67, RZ, RZ, R21 ;  /* 0x000000ffff437224 */ /* 0x000fe200078e0015 */
[----:B------:R0:W-:Y:S04]  /*54e0*/  STL [R1+0xc8], R21 ;  /* 0x0000c81501007387 */ /* 0x0001e80000100800 */
[----:B------:R-:W-:Y:S02]  /*54f0*/  @!P5 LOP3.LUT R67, R67, R66, RZ, 0x3c, !PT ;  /* 0x000000424343d212 */ /* 0x000fe400078e3cff */
[----:B0-----:R-:W-:-:S05]  /*5500*/  IADD3 R21, P3, PT, R4, UR4, RZ ;  /* 0x0000000404157c10 */ /* 0x001fca000ff7e0ff */
[----:B------:R-:W-:Y:S04]  /*5510*/  STL [R1+0x108], R21 ;  /* 0x0001081501007387 */ /* 0x000fe80000100800 */
[----:B------:R0:W-:Y:S01]  /*5520*/  STL [R1+0xc0], R66 ;  /* 0x0000c04201007387 */ /* 0x0001e20000100800 */
[----:B------:R-:W-:Y:S02]  /*5530*/  IADD3.X R26, PT, PT, R5, UR5, RZ, P3, !PT ;  /* 0x00000005051a7c10 */ /* 0x000fe40009ffe4ff */
[----:B0-----:R-:W-:-:S04]  /*5540*/  @!P5 LOP3.LUT R66, R67, R66, RZ, 0x3c, !PT ;  /* 0x000000424342d212 */ /* 0x001fc800078e3cff */
[----:B------:R-:W-:-:S05]  /*5550*/  @!P5 LOP3.LUT R67, R67, R66, RZ, 0x3c, !PT ;  /* 0x000000424343d212 */ /* 0x000fca00078e3cff */
[----:B------:R0:W3:Y:S02]  /*5560*/  @!P5 LDG.E.U8 R81, desc[UR22][R66.64] ;  /* 0x000000164251d981 */ /* 0x0000e4000c1e1100 */
[----:B0-----:R-:W-:Y:S02]  /*5570*/  @!P5 IMAD.MOV.U32 R66, RZ, RZ, R21 ;  /* 0x000000ffff42d224 */ /* 0x001fe400078e0015 */
[----:B------:R-:W-:-:S05]  /*5580*/  @!P5 IMAD.MOV.U32 R67, RZ, RZ, R26 ;  /* 0x000000ffff43d224 */ /* 0x000fca00078e001a */
[----:B------:R0:W3:Y:S04]  /*5590*/  @!P5 LDG.E.U8 R20, desc[UR22][R66.64] ;  /* 0x000000164214d981 */ /* 0x0000e8000c1e1100 */
[----:B--2---:R1:W-:Y:S04]  /*55a0*/  STL [R1+0x50], R25 ;  /* 0x0000501901007387 */ /* 0x0043e80000100800 */
[----:B------:R2:W-:Y:S01]  /*55b0*/  STL [R1+0x104], R26 ;  /* 0x0001041a01007387 */ /* 0x0005e20000100800 */
[----:B-1----:R-:W-:-:S04]  /*55c0*/  IADD3 R25, P3, PT, R6, UR4, RZ ;  /* 0x0000000406197c10 */ /* 0x002fc8000ff7e0ff */
[----:B--2---:R-:W-:Y:S01]  /*55d0*/  IADD3.X R26, PT, PT, R7, UR5, RZ, P3, !PT ;  /* 0x00000005071a7c10 */ /* 0x004fe20009ffe4ff */
[----:B------:R-:W-:Y:S01]  /*55e0*/  STL [R1+0x110], R25 ;  /* 0x0001101901007387 */ /* 0x000fe20000100800 */
[----:B------:R-:W-:Y:S01]  /*55f0*/  PRMT R22, RZ, 0x7610, R22 ;  /* 0x00007610ff167816 */ /* 0x000fe20000000016 */
[----:B0-----:R-:W-:Y:S02]  /*5600*/  @!P5 IMAD.MOV.U32 R66, RZ, RZ, R25 ;  /* 0x000000ffff42d224 */ /* 0x001fe400078e0019 */
[----:B------:R-:W-:Y:S01]  /*5610*/  @!P5 IMAD.MOV.U32 R67, RZ, RZ, R26 ;  /* 0x000000ffff43d224 */ /* 0x000fe200078e001a */
[----:B------:R-:W-:-:S04]  /*5620*/  PRMT R19, RZ, 0x7610, R19 ;  /* 0x00007610ff137816 */ /* 0x000fc80000000013 */
[----:B------:R0:W2:Y:S04]  /*5630*/  @!P5 LDG.E.U8 R22, desc[UR22][R66.64] ;  /* 0x000000164216d981 */ /* 0x0000a8000c1e1100 */
[----:B---3--:R1:W-:Y:S02]  /*5640*/  STL [R1+0x3c], R20 ;  /* 0x00003c1401007387 */ /* 0x0083e40000100800 */
[----:B-1----:R-:W-:-:S04]  /*5650*/  IADD3 R20, P3, PT, R8, UR4, RZ ;  /* 0x0000000408147c10 */ /* 0x002fc8000ff7e0ff */
[----:B------:R-:W-:Y:S01]  /*5660*/  IADD3.X R21, PT, PT, R9, UR5, RZ, P3, !PT ;  /* 0x0000000509157c10 */ /* 0x000fe20009ffe4ff */
[----:B0-----:R-:W-:-:S04]  /*5670*/  @!P5 IMAD.MOV.U32 R66, RZ, RZ, R20 ;  /* 0x000000ffff42d224 */ /* 0x001fc800078e0014 */
[----:B------:R-:W-:-:S05]  /*5680*/  @!P5 IMAD.MOV.U32 R67, RZ, RZ, R21 ;  /* 0x000000ffff43d224 */ /* 0x000fca00078e0015 */
[----:B------:R0:W3:Y:S01]  /*5690*/  @!P5 LDG.E.U8 R19, desc[UR22][R66.64] ;  /* 0x000000164213d981 */ /* 0x0000e2000c1e1100 */
[----:B------:R-:W-:-:S03]  /*56a0*/  UIMAD UR4, UR6, 0xc, URZ ;  /* 0x0000000c060478a4 */ /* 0x000fc6000f8e02ff */
[----:B------:R-:W-:Y:S04]  /*56b0*/  STL [R1+0x10c], R26 ;  /* 0x00010c1a01007387 */ /* 0x000fe80000100800 */
[----:B------:R-:W-:Y:S04]  /*56c0*/  STL [R1+0x118], R20 ;  /* 0x0001181401007387 */ /* 0x000fe80000100800 */
[----:B------:R-:W-:Y:S04]  /*56d0*/  STL [R1+0x114], R21 ;  /* 0x0001141501007387 */ /* 0x000fe80000100800 */
[----:B------:R1:W-:Y:S01]  /*56e0*/  STL [R1+0x40], R81 ;  /* 0x0000405101007387 */ /* 0x0003e20000100800 */
[----:B------:R-:W-:-:S02]  /*56f0*/  USHF.R.S32.HI UR5, URZ, 0x1f, UR4 ;  /* 0x0000001fff057899 */ /* 0x000fc40008011404 */
[----:B-1----:R-:W-:-:S05]  /*5700*/  IADD3 R81, P3, PT, R2, UR4, RZ ;  /* 0x0000000402517c10 */ /* 0x002fca000ff7e0ff */
[----:B------:R-:W-:Y:S01]  /*5710*/  STL [R1+0x380], R81 ;  /* 0x0003805101007387 */ /* 0x000fe20000100800 */
[----:B0-----:R-:W-:Y:S02]  /*5720*/  IADD3.X R66, PT, PT, R3, UR5, RZ, P3, !PT ;  /* 0x0000000503427c10 */ /* 0x001fe40009ffe4ff */
[----:B------:R-:W-:-:S03]  /*5730*/  PRMT R72, RZ, 0x7610, R72 ;  /* 0x00007610ff487816 */ /* 0x000fc60000000048 */
[----:B------:R-:W-:Y:S01]  /*5740*/  @!P2 IMAD.MOV.U32 R67, RZ, RZ, R66 ;  /* 0x000000ffff43a224 */ /* 0x000fe200078e0042 */
[----:B------:R-:W-:Y:S01]  /*5750*/  SHF.R.U32.HI R65, RZ, 0xb, R30 ;  /* 0x0000000bff417819 */ /* 0x000fe2000001161e */
[----:B------:R-:W-:Y:S01]  /*5760*/  IMAD.MOV.U32 R21, RZ, RZ, R77 ;  /* 0x000000ffff157224 */ /* 0x000fe200078e004d */
[----:B------:R-:W-:Y:S01]  /*5770*/  IADD3 R77, P3, PT, R6, UR4, RZ ;  /* 0x00000004064d7c10 */ /* 0x000fe2000ff7e0ff */
[----:B------:R-:W-:Y:S01]  /*5780*/  IMAD.MOV.U32 R20, RZ, RZ, R74 ;  /* 0x000000ffff147224 */ /* 0x000fe200078e004a */
[----:B------:R-:W-:Y:S02]  /*5790*/  LOP3.LUT P6, RZ, R65, 0x1, RZ, 0xc0, !PT ;  /* 0x0000000141ff7812 */ /* 0x000fe400078cc0ff */
[----:B------:R-:W-:Y:S02]  /*57a0*/  PRMT R75, RZ, 0x7610, R75 ;  /* 0x00007610ff4b7816 */ /* 0x000fe4000000004b */
[----:B------:R-:W-:Y:S02]  /*57b0*/  SHF.R.U32.HI R65, RZ, 0x3, R30 ;  /* 0x00000003ff417819 */ /* 0x000fe4000001161e */
[----:B------:R-:W-:-:S02]  /*57c0*/  IADD3.X R74, PT, PT, R7, UR5, RZ, P3, !PT ;  /* 0x00000005074a7c10 */ /* 0x000fc40009ffe4ff */
[----:B------:R-:W-:Y:S02]  /*57d0*/  LOP3.LUT P3, RZ, R65, 0x1, RZ, 0xc0, !PT ;  /* 0x0000000141ff7812 */ /* 0x000fe4000786c0ff */
[----:B------:R-:W-:Y:S02]  /*57e0*/  PRMT R65, RZ, 0x7610, R65 ;  /* 0x00007610ff417816 */ /* 0x000fe40000000041 */
[----:B------:R-:W-:Y:S01]  /*57f0*/  PRMT R24, RZ, 0x7610, R24 ;  /* 0x00007610ff187816 */ /* 0x000fe20000000018 */
[----:B---3--:R-:W-:Y:S04]  /*5800*/  STL [R1+0x48], R19 ;  /* 0x0000481301007387 */ /* 0x008fe80000100800 */
[----:B--2---:R0:W-:Y:S02]  /*5810*/  STL [R1+0x1c], R22 ;  /* 0x00001c1601007387 */ /* 0x0041e40000100800 */
[----:B0-----:R-:W-:Y:S01]  /*5820*/  IMAD.MOV.U32 R22, RZ, RZ, R73 ;  /* 0x000000ffff167224 */ /* 0x001fe200078e0049 */
[----:B------:R-:W-:Y:S01]  /*5830*/  IADD3 R73, P5, PT, R4, UR4, RZ ;  /* 0x0000000404497c10 */ /* 0x000fe2000ffbe0ff */
[----:B------:R-:W-:-:S02]  /*5840*/  IMAD.MOV.U32 R19, RZ, RZ, R17 ;  /* 0x000000ffff137224 */ /* 0x000fc400078e0011 */
[----:B------:R-:W-:Y:S02]  /*5850*/  IMAD.MOV.U32 R17, RZ, RZ, R16 ;  /* 0x000000ffff117224 */ /* 0x000fe400078e0010 */
[----:B------:R-:W-:Y:S01]  /*5860*/  STL [R1+0x388], R73 ;  /* 0x0003884901007387 */ /* 0x000fe20000100800 */
[----:B------:R-:W-:Y:S01]  /*5870*/  IMAD.MOV.U32 R16, RZ, RZ, R71 ;  /* 0x000000ffff107224 */ /* 0x000fe200078e0047 */
[----:B------:R-:W-:Y:S02]  /*5880*/  IADD3.X R71, PT, PT, R5, UR5, RZ, P5, !PT ;  /* 0x0000000505477c10 */ /* 0x000fe4000affe4ff */
[----:B------:R0:W-:Y:S01]  /*5890*/  STL [R1+0x37c], R66 ;  /* 0x00037c4201007387 */ /* 0x0001e20000100800 */
[----:B------:R-:W-:Y:S01]  /*58a0*/  IADD3 R25, P5, PT, R8, UR4, RZ ;  /* 0x0000000408197c10 */ /* 0x000fe2000ffbe0ff */
[----:B0-----:R-:W-:-:S05]  /*58b0*/  @!P2 IMAD.MOV.U32 R66, RZ, RZ, R81 ;  /* 0x000000ffff42a224 */ /* 0x001fca00078e0051 */
[----:B------:R0:W2:Y:S01]  /*58c0*/  @!P2 LDG.E.U8 R72, desc[UR22][R66.64] ;  /* 0x000000164248a981 */ /* 0x0000a2000c1e1100 */
[----:B------:R-:W-:Y:S01]  /*58d0*/  IADD3.X R26, PT, PT, R9, UR5, RZ, P5, !PT ;  /* 0x00000005091a7c10 */ /* 0x000fe2000affe4ff */
[----:B0-----:R-:W-:Y:S02]  /*58e0*/  @!P2 IMAD.MOV.U32 R66, RZ, RZ, R73 ;  /* 0x000000ffff42a224 */ /* 0x001fe400078e0049 */
[----:B------:R-:W-:-:S05]  /*58f0*/  @!P2 IMAD.MOV.U32 R67, RZ, RZ, R71 ;  /* 0x000000ffff43a224 */ /* 0x000fca00078e0047 */
[----:B------:R0:W3:Y:S02]  /*5900*/  @!P2 LDG.E.U8 R75, desc[UR22][R66.64] ;  /* 0x00000016424ba981 */ /* 0x0000e4000c1e1100 */
[----:B0-----:R-:W-:Y:S02]  /*5910*/  @!P2 IMAD.MOV.U32 R66, RZ, RZ, R77 ;  /* 0x000000ffff42a224 */ /* 0x001fe400078e004d */
[----:B------:R-:W-:-:S05]  /*5920*/  @!P2 IMAD.MOV.U32 R67, RZ, RZ, R74 ;  /* 0x000000ffff43a224 */ /* 0x000fca00078e004a */
[----:B------:R0:W4:Y:S02]  /*5930*/  @!P2 LDG.E.U8 R65, desc[UR22][R66.64] ;  /* 0x000000164241a981 */ /* 0x000124000c1e1100 */
[----:B0-----:R-:W-:Y:S02]  /*5940*/  @!P2 IMAD.MOV.U32 R66, RZ, RZ, R25 ;  /* 0x000000ffff42a224 */ /* 0x001fe400078e0019 */
[----:B------:R-:W-:-:S05]  /*5950*/  @!P2 IMAD.MOV.U32 R67, RZ, RZ, R26 ;  /* 0x000000ffff43a224 */ /* 0x000fca00078e001a */
[----:B------:R0:W4:Y:S01]  /*5960*/  @!P2 LDG.E.U8 R24, desc[UR22][R66.64] ;  /* 0x000000164218a981 */ /* 0x000122000c1e1100 */
[----:B------:R-:W-:-:S03]  /*5970*/  ISETP.GT.U32.AND P5, PT, R29, R58, PT ;  /* 0x0000003a1d00720c */ /* 0x000fc60003fa4070 */
[----:B------:R-:W-:Y:S01]  /*5980*/  STL [R1+0x420], R77 ;  /* 0x0004204d01007387 */ /* 0x000fe20000100800 */
[----:B------:R-:W-:-:S03]  /*5990*/  UIMAD UR5, UR6, 0x14, URZ ;  /* 0x00000014060578a4 */ /* 0x000fc6000f8e02ff */
[----:B------:R-:W-:Y:S04]  /*59a0*/  STL [R1+0x384], R71 ;  /* 0x0003844701007387 */ /* 0x000fe80000100800 */
[----:B------:R1:W-:Y:S04]  /*59b0*/  STL [R1+0x428], R25 ;  /* 0x0004281901007387 */ /* 0x0003e80000100800 */
[----:B------:R-:W-:Y:S04]  /*59c0*/  STL [R1+0x41c], R74 ;  /* 0x00041c4a01007387 */ /* 0x000fe80000100800 */
[----:B------:R-:W4:Y:S01]  /*59d0*/  LDL.LU R81, [R1+0x7f0] ;  /* 0x0007f00001517983 */ /* 0x000f220000300800 */
[----:B------:R-:W-:Y:S01]  /*59e0*/  @!P5 IMAD.IADD R58, R58, 0x1, -R29 ;  /* 0x000000013a3ad824 */ /* 0x000fe200078e0a1d */
[----:B0-----:R-:W-:Y:S01]  /*59f0*/  IADD3 R67, P5, PT, R2, UR5, RZ ;  /* 0x0000000502437c10 */ /* 0x001fe2000ffbe0ff */
[----:B------:R-:W-:-:S02]  /*5a00*/  USHF.R.S32.HI UR16, URZ, 0x1f, UR5 ;  /* 0x0000001fff107899 */ /* 0x000fc40008011405 */
[----:B------:R-:W-:-:S04]  /*5a10*/  UIMAD UR14, UR6, 0x1c, URZ ;  /* 0x0000001c060e78a4 */ /* 0x000fc8000f8e02ff */
[----:B------:R-:W-:Y:S01]  /*5a20*/  IADD3.X R66, PT, PT, R3, UR16, RZ, P5, !PT ;  /* 0x0000001003427c10 */ /* 0x000fe2000affe4ff */
[----:B------:R-:W-:Y:S01]  /*5a30*/  USHF.R.S32.HI UR17, URZ, 0x1f, UR14 ;  /* 0x0000001fff117899 */ /* 0x000fe2000801140e */
[----:B------:R-:W-:Y:S02]  /*5a40*/  PRMT R76, RZ, 0x7610, R76 ;  /* 0x00007610ff4c7816 */ /* 0x000fe4000000004c */
[----:B------:R-:W-:Y:S01]  /*5a50*/  PRMT R78, RZ, 0x7610, R78 ;  /* 0x00007610ff4e7816 */ /* 0x000fe2000000004e */
[----:B-1----:R-:W-:Y:S01]  /*5a60*/  IMAD.MOV.U32 R25, RZ, RZ, R80 ;  /* 0x000000ffff197224 */ /* 0x002fe200078e0050 */
[----:B------:R-:W-:Y:S01]  /*5a70*/  PRMT R82, RZ, 0x7610, R82 ;  /* 0x00007610ff527816 */ /* 0x000fe20000000052 */
[----:B--2---:R0:W-:Y:S04]  /*5a80*/  STL [R1+0x18], R72 ;  /* 0x0000184801007387 */ /* 0x0041e80000100800 */
[----:B0-----:R-:W2:Y:S04]  /*5a90*/  LDL.LU R72, [R1+0x7ec] ;  /* 0x0007ec0001487983 */ /* 0x001ea80000300800 */
[----:B------:R-:W-:Y:S04]  /*5aa0*/  STL [R1+0x424], R26 ;  /* 0x0004241a01007387 */ /* 0x000fe80000100800 */
[----:B------:R-:W2:Y:S04]  /*5ab0*/  LDL.LU R71, [R1+0x7e8] ;  /* 0x0007e80001477983 */ /* 0x000ea80000300800 */
[----:B------:R-:W2:Y:S04]  /*5ac0*/  LDL.LU R73, [R1+0x7e4] ;  /* 0x0007e40001497983 */ /* 0x000ea80000300800 */
[----:B---3--:R0:W-:Y:S04]  /*5ad0*/  STL [R1+0x14], R75 ;  /* 0x0000144b01007387 */ /* 0x0081e80000100800 */
[----:B0-----:R-:W3:Y:S04]  /*5ae0*/  LDL.LU R75, [R1+0x7e0] ;  /* 0x0007e000014b7983 */ /* 0x001ee80000300800 */
[----:B------:R-:W2:Y:S04]  /*5af0*/  LDL.LU R74, [R1+0x7dc] ;  /* 0x0007dc00014a7983 */ /* 0x000ea80000300800 */
[----:B------:R-:W2:Y:S04]  /*5b00*/  LDL.LU R77, [R1+0x7d8] ;  /* 0x0007d800014d7983 */ /* 0x000ea80000300800 */
[----:B----4-:R0:W-:Y:S04]  /*5b10*/  STL [R1+0x30], R65 ;  /* 0x0000304101007387 */ /* 0x0101e80000100800 */
[----:B------:R1:W-:Y:S04]  /*5b20*/  STL [R1+0x4c0], R67 ;  /* 0x0004c04301007387 */ /* 0x0003e80000100800 */
[----:B------:R4:W-:Y:S01]  /*5b30*/  STL [R1+0x24], R24 ;  /* 0x0000241801007387 */ /* 0x0009e20000100800 */
[----:B0-----:R-:W-:Y:S01]  /*5b40*/  VIADD R65, R23, 0xfffffff2 ;  /* 0xfffffff217417836 */ /* 0x001fe20000000000 */
[----:B-1----:R-:W-:Y:S01]  /*5b50*/  @P6 LOP3.LUT R67, R67, R66, RZ, 0x3c, !PT ;  /* 0x0000004243436212 */ /* 0x002fe200078e3cff */
[----:B----4-:R-:W-:Y:S01]  /*5b60*/  IMAD.MOV.U32 R24, RZ, RZ, R33 ;  /* 0x000000ffff187224 */ /* 0x010fe200078e0021 */
[----:B------:R-:W-:Y:S01]  /*5b70*/  IADD3 R33, P2, PT, R4, UR5, RZ ;  /* 0x0000000504217c10 */ /* 0x000fe2000ff5e0ff */
[----:B------:R-:W-:Y:S01]  /*5b80*/  IMAD.MOV.U32 R23, RZ, RZ, R86 ;  /* 0x000000ffff177224 */ /* 0x000fe200078e0056 */
[----:B------:R-:W-:-:S03]  /*5b90*/  IADD3 R86, P5, PT, R2, UR14, RZ ;  /* 0x0000000e02567c10 */ /* 0x000fc6000ffbe0ff */
[----:B------:R-:W-:Y:S04]  /*5ba0*/  STL [R1+0x4c8], R33 ;  /* 0x0004c82101007387 */ /* 0x000fe80000100800 */
[----:B------:R0:W-:Y:S01]  /*5bb0*/  STL [R1+0x4bc], R66 ;  /* 0x0004bc4201007387 */ /* 0x0001e20000100800 */
[----:B------:R-:W-:Y:S02]  /*5bc0*/  IMAD.MOV.U32 R26, RZ, RZ, R21 ;  /* 0x000000ffff1a7224 */ /* 0x000fe400078e0015 */
[----:B------:R-:W-:Y:S01]  /*5bd0*/  IMAD.MOV.U32 R21, RZ, RZ, R79 ;  /* 0x000000ffff157224 */ /* 0x000fe200078e004f */
[----:B------:R-:W-:Y:S02]  /*5be0*/  IADD3.X R79, PT, PT, R3, UR17, RZ, P5, !PT ;  /* 0x00000011034f7c10 */ /* 0x000fe4000affe4ff */
[----:B0-----:R-:W-:-:S04]  /*5bf0*/  @P6 LOP3.LUT R66, R67, R66, RZ, 0x3c, !PT ;  /* 0x0000004243426212 */ /* 0x001fc800078e3cff */
[----:B------:R-:W-:-:S05]  /*5c00*/  @P6 LOP3.LUT R67, R67, R66, RZ, 0x3c, !PT ;  /* 0x0000004243436212 */ /* 0x000fca00078e3cff */
[----:B------:R0:W4:Y:S02]  /*5c10*/  @P6 LDG.E.U8 R76, desc[UR22][R66.64] ;  /* 0x00000016424c6981 */ /* 0x000124000c1e1100 */
[----:B0-----:R-:W-:Y:S02]  /*5c20*/  @P3 IMAD.MOV.U32 R66, RZ, RZ, R86 ;  /* 0x000000ffff423224 */ /* 0x001fe400078e0056 */
[----:B------:R-:W-:-:S05]  /*5c30*/  @P3 IMAD.MOV.U32 R67, RZ, RZ, R79 ;  /* 0x000000ffff433224 */ /* 0x000fca00078e004f */
[----:B------:R0:W2:Y:S01]  /*5c40*/  @P3 LDG.E.U8 R78, desc[UR22][R66.64] ;  /* 0x00000016424e3981 */ /* 0x0000a2000c1e1100 */
[----:B------:R-:W-:Y:S01]  /*5c50*/  IADD3.X R80, PT, PT, R5, UR16, RZ, P2, !PT ;  /* 0x0000001005507c10 */ /* 0x000fe200097fe4ff */
[----:B0-----:R-:W-:-:S04]  /*5c60*/  @P6 IMAD.MOV.U32 R66, RZ, RZ, R33 ;  /* 0x000000ffff426224 */ /* 0x001fc800078e0021 */
[----:B------:R-:W-:-:S05]  /*5c70*/  @P6 IMAD.MOV.U32 R67, RZ, RZ, R80 ;  /* 0x000000ffff436224 */ /* 0x000fca00078e0050 */
[----:B------:R0:W3:Y:S04]  /*5c80*/  @P6 LDG.E.U8 R82, desc[UR22][R66.64] ;  /* 0x0000001642526981 */ /* 0x0000e8000c1e1100 */
[----:B------:R-:W-:Y:S04]  /*5c90*/  STL [R1+0x560], R86 ;  /* 0x0005605601007387 */ /* 0x000fe80000100800 */
[----:B------:R-:W-:Y:S04]  /*5ca0*/  STL [R1+0x4c4], R80 ;  /* 0x0004c45001007387 */ /* 0x000fe80000100800 */
[----:B------:R-:W-:Y:S01]  /*5cb0*/  STL [R1+0x55c], R79 ;  /* 0x00055c4f01007387 */ /* 0x000fe20000100800 */
[----:B------:R-:W-:-:S02]  /*5cc0*/  PRMT R27, RZ, 0x7610, R27 ;  /* 0x00007610ff1b7816 */ /* 0x000fc4000000001b */
[----:B------:R-:W-:Y:S01]  /*5cd0*/  PRMT R93, RZ, 0x7610, R93 ;  /* 0x00007610ff5d7816 */ /* 0x000fe2000000005d */
[----:B----4-:R1:W-:Y:S04]  /*5ce0*/  STL [R1+0x4], R76 ;  /* 0x0000044c01007387 */ /* 0x0103e80000100800 */
[----:B-1----:R-:W4:Y:S04]  /*5cf0*/  LDL.LU R76, [R1+0x7d4] ;  /* 0x0007d400014c7983 */ /* 0x002f280000300800 */
[----:B------:R-:W4:Y:S04]  /*5d00*/  LDL.LU R79, [R1+0x7d0] ;  /* 0x0007d000014f7983 */ /* 0x000f280000300800 */
[----:B------:R-:W4:Y:S04]  /*5d10*/  LDL.LU R86, [R1+0x7cc] ;  /* 0x0007cc0001567983 */ /* 0x000f280000300800 */
[----:B--2---:R1:W-:Y:S04]  /*5d20*/  STL [R1+0x68], R78 ;  /* 0x0000684e01007387 */ /* 0x0043e80000100800 */
[----:B------:R-:W2:Y:S04]  /*5d30*/  LDL.LU R80, [R1+0x7c8] ;  /* 0x0007c80001507983 */ /* 0x000ea80000300800 */
[----:B------:R-:W2:Y:S01]  /*5d40*/  LDL.LU R33, [R1+0x7c4] ;  /* 0x0007c40001217983 */ /* 0x000ea20000300800 */
[----:B-1----:R-:W-:-:S04]  /*5d50*/  IADD3 R78, P5, PT, R6, UR5, RZ ;  /* 0x00000005064e7c10 */ /* 0x002fc8000ffbe0ff */
[----:B0-----:R-:W-:Y:S01]  /*5d60*/  IADD3.X R66, PT, PT, R7, UR16, RZ, P5, !PT ;  /* 0x0000001007427c10 */ /* 0x001fe2000affe4ff */
[----:B------:R-:W-:Y:S01]  /*5d70*/  IMAD.MOV.U32 R67, RZ, RZ, R78 ;  /* 0x000000ffff437224 */ /* 0x000fe200078e004e */
[----:B------:R0:W-:Y:S04]  /*5d80*/  STL [R1+0x4d0], R78 ;  /* 0x0004d04e01007387 */ /* 0x0001e80000100800 */
[-C--:B------:R-:W-:Y:S01]  /*5d90*/  @P6 LOP3.LUT R67, R67, R66.reuse, RZ, 0x3c, !PT ;  /* 0x0000004243436212 */ /* 0x080fe200078e3cff */
[----:B------:R1:W-:Y:S01]  /*5da0*/  STL [R1+0x4cc], R66 ;  /* 0x0004cc4201007387 */ /* 0x0003e20000100800 */
[----:B0-----:R-:W-:Y:S02]  /*5db0*/  IADD3 R78, P5, PT, R8, UR5, RZ ;  /* 0x00000005084e7c10 */ /* 0x001fe4000ffbe0ff */
[----:B-1----:R-:W-:-:S04]  /*5dc0*/  @P6 LOP3.LUT R66, R67, R66, RZ, 0x3c, !PT ;  /* 0x0000004243426212 */ /* 0x002fc800078e3cff */
[----:B------:R-:W-:Y:S01]  /*5dd0*/  @P6 LOP3.LUT R67, R67, R66, RZ, 0x3c, !PT ;  /* 0x0000004243436212 */ /* 0x000fe200078e3cff */
[----:B------:R-:W-:Y:S04]  /*5de0*/  STL [R1+0x4d8], R78 ;  /* 0x0004d84e01007387 */ /* 0x000fe80000100800 */
[----:B------:R0:W2:Y:S04]  /*5df0*/  @P6 LDG.E.U8 R27, desc[UR22][R66.64] ;  /* 0x00000016421b6981 */ /* 0x0000a8000c1e1100 */
[----:B---3--:R1:W-:Y:S02]  /*5e00*/  STL [R1+0x10], R82 ;  /* 0x0000105201007387 */ /* 0x0083e40000100800 */
[----:B-1----:R-:W-:Y:S01]  /*5e10*/  IADD3.X R82, PT, PT, R9, UR16, RZ, P5, !PT ;  /* 0x0000001009527c10 */ /* 0x002fe2000affe4ff */
[----:B0-----:R-:W-:-:S04]  /*5e20*/  @P6 IMAD.MOV.U32 R66, RZ, RZ, R78 ;  /* 0x000000ffff426224 */ /* 0x001fc800078e004e */
[----:B------:R-:W-:-:S05]  /*5e30*/  @P6 IMAD.MOV.U32 R67, RZ, RZ, R82 ;  /* 0x000000ffff436224 */ /* 0x000fca00078e0052 */
[----:B------:R0:W3:Y:S01]  /*5e40*/  @P6 LDG.E.U8 R93, desc[UR22][R66.64] ;  /* 0x00000016425d6981 */ /* 0x0000e2000c1e1100 */
[----:B------:R-:W-:-:S03]  /*5e50*/  UIMAD UR4, UR6, 0x5, URZ ;  /* 0x00000005060478a4 */ /* 0x000fc6000f8e02ff */
[----:B------:R1:W-:Y:S01]  /*5e60*/  STL [R1+0x4d4], R82 ;  /* 0x0004d45201007387 */ /* 0x0003e20000100800 */
[----:B------:R-:W-:Y:S02]  /*5e70*/  USHF.R.S32.HI UR15, URZ, 0x1f, UR4 ;  /* 0x0000001fff0f7899 */ /* 0x000fe40008011404 */
[----:B------:R-:W-:Y:S01]  /*5e80*/  UIMAD UR5, UR6, 0xd, URZ ;  /* 0x0000000d060578a4 */ /* 0x000fe2000f8e02ff */
[----:B------:R-:W-:-:S05]  /*5e90*/  ISETP.GE.U32.AND P2, PT, R65, 0x7fffffd3, PT ;  /* 0x7fffffd34100780c */ /* 0x000fca0003f46070 */
[----:B------:R-:W-:Y:S01]  /*5ea0*/  IADD3 R78, P6, PT, R2, UR5, RZ ;  /* 0x00000005024e7c10 */ /* 0x000fe2000ffde0ff */
[----:B------:R-:W-:Y:S01]  /*5eb0*/  USHF.R.S32.HI UR16, URZ, 0x1f, UR5 ;  /* 0x0000001fff107899 */ /* 0x000fe20008011405 */
[----:B------:R-:W-:-:S05]  /*5ec0*/  PRMT R28, RZ, 0x7610, R28 ;  /* 0x00007610ff1c7816 */ /* 0x000fca000000001c */
[----:B-1----:R-:W-:Y:S01]  /*5ed0*/  IADD3.X R82, PT, PT, R3, UR16, RZ, P6, !PT ;  /* 0x0000001003527c10 */ /* 0x002fe2000b7fe4ff */
[----:B--2---:R1:W-:Y:S02]  /*5ee0*/  STL [R1], R27 ;  /* 0x0000001b01007387 */ /* 0x0043e40000100800 */
[----:B-1----:R-:W-:-:S04]  /*5ef0*/  IADD3 R27, P5, PT, R2, UR4, RZ ;  /* 0x00000004021b7c10 */ /* 0x002fc8000ffbe0ff */
[----:B0-----:R-:W-:Y:S01]  /*5f00*/  IADD3.X R66, PT, PT, R3, UR15, RZ, P5, !PT ;  /* 0x0000000f03427c10 */ /* 0x001fe2000affe4ff */
[----:B------:R-:W-:Y:S01]  /*5f10*/  IMAD.MOV.U32 R67, RZ, RZ, R27 ;  /* 0x000000ffff437224 */ /* 0x000fe200078e001b */
[----:B------:R-:W-:Y:S04]  /*5f20*/  STL [R1+0x120], R27 ;  /* 0x0001201b01007387 */ /* 0x000fe80000100800 */
[----:B------:R-:W-:Y:S01]  /*5f30*/  @!P1 LOP3.LUT R67, R67, R66, RZ, 0x3c, !PT ;  /* 0x0000004243439212 */ /* 0x000fe200078e3cff */
[----:B---3--:R0:W-:Y:S04]  /*5f40*/  STL [R1+0x7ac], R93 ;  /* 0x0007ac5d01007387 */ /* 0x0081e80000100800 */
[----:B------:R-:W-:Y:S04]  /*5f50*/  STL [R1+0x430], R78 ;  /* 0x0004304e01007387 */ /* 0x000fe80000100800 */
[----:B------:R1:W-:Y:S01]  /*5f60*/  STL [R1+0x11c], R66 ;  /* 0x00011c4201007387 */ /* 0x0003e20000100800 */
[----:B0-----:R-:W-:-:S02]  /*5f70*/  PRMT R93, RZ, 0x7610, R93 ;  /* 0x00007610ff5d7816 */ /* 0x001fc4000000005d */
[----:B-1----:R-:W-:-:S04]  /*5f80*/  @!P1 LOP3.LUT R66, R67, R66, RZ, 0x3c, !PT ;  /* 0x0000004243429212 */ /* 0x002fc800078e3cff */
[----:B------:R-:W-:-:S05]  /*5f90*/  @!P1 LOP3.LUT R67, R67, R66, RZ, 0x3c, !PT ;  /* 0x0000004243439212 */ /* 0x000fca00078e3cff */
[----:B------:R0:W2:Y:S02]  /*5fa0*/  @!P1 LDG.E.U8 R93, desc[UR22][R66.64] ;  /* 0x00000016425d9981 */ /* 0x0000a4000c1e1100 */
[----:B0-----:R-:W-:Y:S02]  /*5fb0*/  @!P2 IMAD.MOV.U32 R66, RZ, RZ, R78 ;  /* 0x000000ffff42a224 */ /* 0x001fe400078e004e */
[----:B------:R-:W-:-:S05]  /*5fc0*/  @!P2 IMAD.MOV.U32 R67, RZ, RZ, R82 ;  /* 0x000000ffff43a224 */ /* 0x000fca00078e0052 */
[----:B------:R0:W3:Y:S01]  /*5fd0*/  @!P2 LDG.E.U8 R28, desc[UR22][R66.64] ;  /* 0x00000016421ca981 */ /* 0x0000e2000c1e1100 */
[----:B------:R-:W-:-:S03]  /*5fe0*/  IADD3 R27, P6, PT, R4, UR14, RZ ;  /* 0x0000000e041b7c10 */ /* 0x000fc6000ffde0ff */
[----:B------:R-:W-:Y:S04]  /*5ff0*/  STL [R1+0x42c], R82 ;  /* 0x00042c5201007387 */ /* 0x000fe80000100800 */
[----:B------:R1:W-:Y:S01]  /*6000*/  STL [R1+0x568], R27 ;  /* 0x0005681b01007387 */ /* 0x0003e20000100800 */
[----:B------:R-:W-:Y:S01]  /*6010*/  ISETP.GT.U32.AND P5, PT, R29, R57, PT ;  /* 0x000000391d00720c */ /* 0x000fe20003fa4070 */
[----:B0-----:R-:W-:Y:S01]  /*6020*/  @P3 IMAD.MOV.U32 R66, RZ, RZ, R27 ;  /* 0x000000ffff423224 */ /* 0x001fe200078e001b */
[----:B------:R-:W-:Y:S02]  /*6030*/  PRMT R87, RZ, 0x7610, R87 ;  /* 0x00007610ff577816 */ /* 0x000fe40000000057 */
[----:B------:R-:W-:-:S09]  /*6040*/  PRMT R83, RZ, 0x7610, R83 ;  /* 0x00007610ff537816 */ /* 0x000fd20000000053 */
[----:B------:R-:W-:Y:S01]  /*6050*/  @!P5 IMAD.IADD R57, R57, 0x1, -R29 ;  /* 0x000000013939d824 */ /* 0x000fe200078e0a1d */
[----:B-1----:R-:W-:Y:S02]  /*6060*/  IADD3 R27, P5, PT, R8, UR14, RZ ;  /* 0x0000000e081b7c10 */ /* 0x002fe4000ffbe0ff */
[----:B------:R-:W-:Y:S01]  /*6070*/  PRMT R90, RZ, 0x7610, R90 ;  /* 0x00007610ff5a7816 */ /* 0x000fe2000000005a */
[----:B---3--:R0:W-:Y:S02]  /*6080*/  STL [R1+0x74], R28 ;  /* 0x0000741c01007387 */ /* 0x0081e40000100800 */
[----:B0-----:R-:W-:-:S05]  /*6090*/  IADD3.X R28, PT, PT, R5, UR17, RZ, P6, !PT ;  /* 0x00000011051c7c10 */ /* 0x001fca000b7fe4ff */
[----:B------:R-:W-:Y:S01]  /*60a0*/  @P3 IMAD.MOV.U32 R67, RZ, RZ, R28 ;  /* 0x000000ffff433224 */ /* 0x000fe200078e001c */
[----:B------:R-:W-:-:S04]  /*60b0*/  IADD3 R78, P6, PT, R6, UR14, RZ ;  /* 0x0000000e064e7c10 */ /* 0x000fc8000ffde0ff */
[----:B------:R0:W3:Y:S01]  /*60c0*/  @P3 LDG.E.U8 R87, desc[UR22][R66.64] ;  /* 0x0000001642573981 */ /* 0x0000e2000c1e1100 */
[----:B------:R-:W-:-:S03]  /*60d0*/  IADD3.X R82, PT, PT, R7, UR17, RZ, P6, !PT ;  /* 0x0000001107527c10 */ /* 0x000fc6000b7fe4ff */
[----:B------:R1:W-:Y:S01]  /*60e0*/  STL [R1+0x564], R28 ;  /* 0x0005641c01007387 */ /* 0x0003e20000100800 */
[----:B0-----:R-:W-:Y:S02]  /*60f0*/  @P3 IMAD.MOV.U32 R66, RZ, RZ, R78 ;  /* 0x000000ffff423224 */ /* 0x001fe400078e004e */
[----:B------:R-:W-:Y:S01]  /*6100*/  @P3 IMAD.MOV.U32 R67, RZ, RZ, R82 ;  /* 0x000000ffff433224 */ /* 0x000fe200078e0052 */
[----:B-1----:R-:W-:Y:S02]  /*6110*/  IADD3.X R28, PT, PT, R9, UR17, RZ, P5, !PT ;  /* 0x00000011091c7c10 */ /* 0x002fe4000affe4ff */
[----:B------:R-:W-:Y:S02]  /*6120*/  PRMT R89, RZ, 0x7610, R89 ;  /* 0x00007610ff597816 */ /* 0x000fe40000000059 */
[----:B------:R0:W4:Y:S01]  /*6130*/  @P3 LDG.E.U8 R83, desc[UR22][R66.64] ;  /* 0x0000001642533981 */ /* 0x000122000c1e1100 */
[----:B------:R-:W-:Y:S02]  /*6140*/  ISETP.GT.U32.AND P6, PT, R29, R62, PT ;  /* 0x0000003e1d00720c */ /* 0x000fe40003fc4070 */
[----:B------:R-:W-:-:S02]  /*6150*/  PRMT R84, RZ, 0x7610, R84 ;  /* 0x00007610ff547816 */ /* 0x000fc40000000054 */
[----:B------:R-:W-:Y:S02]  /*6160*/  PRMT R91, RZ, 0x7610, R91 ;  /* 0x00007610ff5b7816 */ /* 0x000fe4000000005b */
[----:B------:R-:W-:Y:S02]  /*6170*/  PRMT R85, RZ, 0x7610, R85 ;  /* 0x00007610ff557816 */ /* 0x000fe40000000055 */
[----:B------:R-:W-:Y:S01]  /*6180*/  PRMT R88, RZ, 0x7610, R88 ;  /* 0x00007610ff587816 */ /* 0x000fe20000000058 */
[----:B0-----:R-:W-:Y:S01]  /*6190*/  @P3 IMAD.MOV.U32 R66, RZ, RZ, R27 ;  /* 0x000000ffff423224 */ /* 0x001fe200078e001b */
[----:B------:R-:W-:Y:S01]  /*61a0*/  PRMT R81, RZ, 0x7610, R81 ;  /* 0x00007610ff517816 */ /* 0x000fe20000000051 */
[----:B------:R-:W-:Y:S01]  /*61b0*/  @P3 IMAD.MOV.U32 R67, RZ, RZ, R28 ;  /* 0x000000ffff433224 */ /* 0x000fe200078e001c */
[----:B------:R-:W-:Y:S01]  /*61c0*/  PRMT R75, RZ, 0x7610, R75 ;  /* 0x00007610ff4b7816 */ /* 0x000fe2000000004b */
[----:B------:R-:W-:Y:S01]  /*61d0*/  UIMAD UR14, UR6, 0x6, URZ ;  /* 0x00000006060e78a4 */ /* 0x000fe2000f8e02ff */
[----:B------:R-:W-:Y:S01]  /*61e0*/  PRMT R65, RZ, 0x7610, R65 ;  /* 0x00007610ff417816 */ /* 0x000fe20000000041 */
[----:B------:R-:W0:Y:S01]  /*61f0*/  LDCU UR17, c[0x0][0x3b0] ;  /* 0x00007600ff1177ac */ /* 0x000e220008000800 */
[----:B------:R1:W4:Y:S01]  /*6200*/  @P3 LDG.E.U8 R90, desc[UR22][R66.64] ;  /* 0x00000016425a3981 */ /* 0x000322000c1e1100 */
[C---:B------:R-:W-:Y:S01]  /*6210*/  ISETP.GT.U32.AND P5, PT, R29.reuse, R61, PT ;  /* 0x0000003d1d00720c */ /* 0x040fe20003fa4070 */
[----:B------:R-:W-:Y:S01]  /*6220*/  @!P6 IMAD.IADD R62, R62, 0x1, -R29 ;  /* 0x000000013e3ee824 */ /* 0x000fe200078e0a1d */
[----:B------:R-:W-:-:S11]  /*6230*/  ISETP.GT.U32.AND P6, PT, R29, R60, PT ;  /* 0x0000003c1d00720c */ /* 0x000fd60003fc4070 */
[--C-:B------:R-:W-:Y:S02]  /*6240*/  @!P5 IMAD.IADD R61, R61, 0x1, -R29.reuse ;  /* 0x000000013d3dd824 */ /* 0x100fe400078e0a1d */
[----:B------:R-:W-:Y:S01]  /*6250*/  @!P6 IMAD.IADD R60, R60, 0x1, -R29 ;  /* 0x000000013c3ce824 */ /* 0x000fe200078e0a1d */
[----:B---3--:R-:W-:Y:S04]  /*6260*/  STL [R1+0x7b0], R87 ;  /* 0x0007b05701007387 */ /* 0x008fe80000100800 */
[----:B------:R-:W-:Y:S04]  /*6270*/  STL [R1+0x570], R78 ;  /* 0x0005704e01007387 */ /* 0x000fe80000100800 */
[----:B------:R-:W-:Y:S04]  /*6280*/  STL [R1+0x56c], R82 ;  /* 0x00056c5201007387 */ /* 0x000fe80000100800 */
[----:B------:R3:W-:Y:S04]  /*6290*/  STL [R1+0x57c], R27 ;  /* 0x00057c1b01007387 */ /* 0x0007e80000100800 */
[----:B--2---:R-:W-:Y:S01]  /*62a0*/  STL [R1+0x34], R93 ;  /* 0x0000345d01007387 */ /* 0x004fe20000100800 */
[----:B---3--:R-:W-:-:S03]  /*62b0*/  IADD3 R27, P5, PT, R4, UR4, RZ ;  /* 0x00000004041b7c10 */ /* 0x008fc6000ffbe0ff */
[----:B------:R2:W-:Y:S02]  /*62c0*/  STL [R1+0x574], R28 ;  /* 0x0005741c01007387 */ /* 0x0005e40000100800 */
[----:B-1----:R-:W-:Y:S01]  /*62d0*/  @!P1 IMAD.MOV.U32 R66, RZ, RZ, R27 ;  /* 0x000000ffff429224 */ /* 0x002fe200078e001b */
[----:B--2---:R-:W-:-:S05]  /*62e0*/  IADD3.X R28, PT, PT, R5, UR15, RZ, P5, !PT ;  /* 0x0000000f051c7c10 */ /* 0x004fca000affe4ff */
[----:B------:R-:W-:Y:S01]  /*62f0*/  @!P1 IMAD.MOV.U32 R67, RZ, RZ, R28 ;  /* 0x000000ffff439224 */ /* 0x000fe200078e001c */
[----:B----4-:R1:W-:Y:S04]  /*6300*/  STL [R1+0x7b4], R83 ;  /* 0x0007b45301007387 */ /* 0x0103e80000100800 */
[----:B------:R2:W3:Y:S04]  /*6310*/  @!P1 LDG.E.U8 R89, desc[UR22][R66.64] ;  /* 0x0000001642599981 */ /* 0x0004e8000c1e1100 */
[----:B------:R-:W-:Y:S01]  /*6320*/  STL [R1+0x7b8], R90 ;  /* 0x0007b85a01007387 */ /* 0x000fe20000100800 */
[----:B------:R-:W-:Y:S01]  /*6330*/  ISETP.GT.U32.AND P3, PT, R29, R64, PT ;  /* 0x000000401d00720c */ /* 0x000fe20003f64070 */
[----:B-1----:R-:W1:Y:S02]  /*6340*/  LDC R83, c[0x0][0x3a0] ;  /* 0x0000e800ff537b82 */ /* 0x002e640000000800 */
[----:B------:R4:W-:Y:S04]  /*6350*/  STL [R1+0x128], R27 ;  /* 0x0001281b01007387 */ /* 0x0009e80000100800 */
[----:B------:R0:W-:Y:S01]  /*6360*/  STL [R1+0x124], R28 ;  /* 0x0001241c01007387 */ /* 0x0001e20000100800 */
[----:B----4-:R-:W-:-:S04]  /*6370*/  IADD3 R27, P6, PT, R6, UR4, RZ ;  /* 0x00000004061b7c10 */ /* 0x010fc8000ffde0ff */
[----:B0-----:R-:W-:Y:S01]  /*6380*/  IADD3.X R28, PT, PT, R7, UR15, RZ, P6, !PT ;  /* 0x0000000f071c7c10 */ /* 0x001fe2000b7fe4ff */
[----:B--2---:R-:W-:-:S04]  /*6390*/  @!P1 IMAD.MOV.U32 R66, RZ, RZ, R27 ;  /* 0x000000ffff429224 */ /* 0x004fc800078e001b */
[----:B------:R-:W-:-:S05]  /*63a0*/  @!P1 IMAD.MOV.U32 R67, RZ, RZ, R28 ;  /* 0x000000ffff439224 */ /* 0x000fca00078e001c */
[----:B------:R0:W2:Y:S01]  /*63b0*/  @!P1 LDG.E.U8 R84, desc[UR22][R66.64] ;  /* 0x0000001642549981 */ /* 0x0000a2000c1e1100 */
[----:B------:R-:W-:Y:S01]  /*63c0*/  @!P3 IMAD.IADD R64, R64, 0x1, -R29 ;  /* 0x000000014040b824 */ /* 0x000fe200078e0a1d */
[C---:B------:R-:W-:Y:S02]  /*63d0*/  ISETP.GT.U32.AND P3, PT, R29.reuse, R51, PT ;  /* 0x000000331d00720c */ /* 0x040fe40003f64070 */
[----:B------:R-:W-:-:S11]  /*63e0*/  ISETP.GT.U32.AND P5, PT, R29, R63, PT ;  /* 0x0000003f1d00720c */ /* 0x000fd60003fa4070 */
[--C-:B------:R-:W-:Y:S02]  /*63f0*/  @!P3 IMAD.IADD R51, R51, 0x1, -R29.reuse ;  /* 0x000000013333b824 */ /* 0x100fe400078e0a1d */
[----:B------:R-:W-:Y:S01]  /*6400*/  @!P5 IMAD.IADD R63, R63, 0x1, -R29 ;  /* 0x000000013f3fd824 */ /* 0x000fe200078e0a1d */
[C---:B------:R-:W-:Y:S02]  /*6410*/  ISETP.GT.U32.AND P5, PT, R29.reuse, R49, PT ;  /* 0x000000311d00720c */ /* 0x040fe40003fa4070 */
[----:B------:R-:W-:-:S11]  /*6420*/  ISETP.GT.U32.AND P6, PT, R29, R50, PT ;  /* 0x000000321d00720c */ /* 0x000fd60003fc4070 */
[--C-:B------:R-:W-:Y:S01]  /*6430*/  @!P5 IMAD.IADD R49, R49, 0x1, -R29.reuse ;  /* 0x000000013131d824 */ /* 0x100fe200078e0a1d */
[C---:B------:R-:W-:Y:S01]  /*6440*/  ISETP.GT.U32.AND P5, PT, R29.reuse, R54, PT ;  /* 0x000000361d00720c */ /* 0x040fe20003fa4070 */
[----:B------:R-:W-:Y:S01]  /*6450*/  @!P6 IMAD.IADD R50, R50, 0x1, -R29 ;  /* 0x000000013232e824 */ /* 0x000fe200078e0a1d */
[----:B------:R-:W-:-:S11]  /*6460*/  ISETP.GT.U32.AND P6, PT, R29, R56, PT ;  /* 0x000000381d00720c */ /* 0x000fd60003fc4070 */
[--C-:B------:R-:W-:Y:S02]  /*6470*/  @!P5 IMAD.IADD R54, R54, 0x1, -R29.reuse ;  /* 0x000000013636d824 */ /* 0x100fe400078e0a1d */
[----:B------:R-:W-:Y:S01]  /*6480*/  @!P6 IMAD.IADD R56, R56, 0x1, -R29 ;  /* 0x000000013838e824 */ /* 0x000fe200078e0a1d */
[----:B------:R-:W-:-:S13]  /*6490*/  ISETP.GE.AND P6, PT, R31, RZ, PT ;  /* 0x000000ff1f00720c */ /* 0x000fda0003fc6270 */
[----:B------:R-:W-:Y:S01]  /*64a0*/  @!P6 IMAD.MOV R37, RZ, RZ, -R37 ;  /* 0x000000ffff25e224 */ /* 0x000fe200078e0a25 */
[----:B---3--:R-:W-:Y:S04]  /*64b0*/  STL [R1+0x7bc], R89 ;  /* 0x0007bc5901007387 */ /* 0x008fe80000100800 */
[----:B------:R3:W-:Y:S04]  /*64c0*/  STL [R1+0x130], R27 ;  /* 0x0001301b01007387 */ /* 0x0007e80000100800 */
[----:B------:R4:W-:Y:S01]  /*64d0*/  STL [R1+0x12c], R28 ;  /* 0x00012c1c01007387 */ /* 0x0009e20000100800 */
[----:B---3--:R-:W-:-:S04]  /*64e0*/  IADD3 R27, P3, PT, R8, UR4, RZ ;  /* 0x00000004081b7c10 */ /* 0x008fc8000ff7e0ff */
[----:B----4-:R-:W-:Y:S02]  /*64f0*/  IADD3.X R28, PT, PT, R9, UR15, RZ, P3, !PT ;  /* 0x0000000f091c7c10 */ /* 0x010fe40009ffe4ff */
[----:B------:R-:W-:Y:S01]  /*6500*/  ISETP.GT.U32.AND P3, PT, R29, R32, PT ;  /* 0x000000201d00720c */ /* 0x000fe20003f64070 */
[----:B0-----:R-:W-:Y:S02]  /*6510*/  @!P1 IMAD.MOV.U32 R66, RZ, RZ, R27 ;  /* 0x000000ffff429224 */ /* 0x001fe400078e001b */
[----:B------:R-:W-:-:S05]  /*6520*/  @!P1 IMAD.MOV.U32 R67, RZ, RZ, R28 ;  /* 0x000000ffff439224 */ /* 0x000fca00078e001c */
[----:B------:R0:W3:Y:S01]  /*6530*/  @!P1 LDG.E.U8 R91, desc[UR22][R66.64] ;  /* 0x00000016425b9981 */ /* 0x0000e2000c1e1100 */
[----:B------:R-:W-:-:S03]  /*6540*/  ISETP.GT.U32.AND P1, PT, R29, R55, PT ;  /* 0x000000371d00720c */ /* 0x000fc60003f24070 */
[----:B--2---:R-:W-:Y:S01]  /*6550*/  STL [R1+0x7c0], R84 ;  /* 0x0007c05401007387 */ /* 0x004fe20000100800 */
[----:B------:R-:W-:-:S03]  /*6560*/  @!P3 IMAD.IADD R32, R32, 0x1, -R29 ;  /* 0x000000012020b824 */ /* 0x000fc600078e0a1d */
[----:B------:R2:W-:Y:S04]  /*6570*/  STL [R1+0x138], R27 ;  /* 0x0001381b01007387 */ /* 0x0005e80000100800 */
[----:B------:R4:W-:Y:S01]  /*6580*/  STL [R1+0x134], R28 ;  /* 0x0001341c01007387 */ /* 0x0009e20000100800 */
[----:B--2---:R-:W-:-:S04]  /*6590*/  IADD3 R27, P3, PT, R4, UR5, RZ ;  /* 0x00000005041b7c10 */ /* 0x004fc8000ff7e0ff */
[----:B----4-:R-:W-:Y:S01]  /*65a0*/  IADD3.X R28, PT, PT, R5, UR16, RZ, P3, !PT ;  /* 0x00000010051c7c10 */ /* 0x010fe20009ffe4ff */
[----:B------:R2:W-:Y:S01]  /*65b0*/  STL [R1+0x438], R27 ;  /* 0x0004381b01007387 */ /* 0x0005e20000100800 */
[----:B0-----:R-:W-:-:S03]  /*65c0*/  @!P2 IMAD.MOV.U32 R66, RZ, RZ, R27 ;  /* 0x000000ffff42a224 */ /* 0x001fc600078e001b */
[----:B------:R-:W-:Y:S01]  /*65d0*/  @!P2 IMAD.MOV.U32 R67, RZ, RZ, R28 ;  /* 0x000000ffff43a224 */ /* 0x000fe200078e001c */
[----:B------:R0:W-:Y:S01]  /*65e0*/  STL [R1+0x434], R28 ;  /* 0x0004341c01007387 */ /* 0x0001e20000100800 */
[----:B------:R-:W-:Y:S01]  /*65f0*/  @!P1 IMAD.IADD R55, R55, 0x1, -R29 ;  /* 0x0000000137379824 */ /* 0x000fe200078e0a1d */
[----:B--2---:R-:W-:Y:S02]  /*6600*/  IADD3 R27, P5, PT, R6, UR5, RZ ;  /* 0x00000005061b7c10 */ /* 0x004fe4000ffbe0ff */
[----:B------:R2:W4:Y:S01]  /*6610*/  @!P2 LDG.E.U8 R85, desc[UR22][R66.64] ;  /* 0x000000164255a981 */ /* 0x000522000c1e1100 */
[----:B------:R-:W-:Y:S02]  /*6620*/  ISETP.GT.U32.AND P1, PT, R29, R53, PT ;  /* 0x000000351d00720c */ /* 0x000fe40003f24070 */
[----:B0-----:R-:W-:Y:S01]  /*6630*/  IADD3.X R28, PT, PT, R7, UR16, RZ, P5, !PT ;  /* 0x00000010071c7c10 */ /* 0x001fe2000affe4ff */
[----:B------:R0:W-:Y:S01]  /*6640*/  STL [R1+0x418], R27 ;  /* 0x0004181b01007387 */ /* 0x0001e20000100800 */
[----:B--2---:R-:W-:-:S03]  /*6650*/  @!P2 IMAD.MOV.U32 R66, RZ, RZ, R27 ;  /* 0x000000ffff42a224 */ /* 0x004fc600078e001b */
[----:B------:R2:W-:Y:S01]  /*6660*/  STL [R1+0x38c], R28 ;  /* 0x00038c1c01007387 */ /* 0x0005e20000100800 */
[----:B------:R-:W-:Y:S01]  /*6670*/  @!P2 IMAD.MOV.U32 R67, RZ, RZ, R28 ;  /* 0x000000ffff43a224 */ /* 0x000fe200078e001c */
[----:B0-----:R-:W-:-:S04]  /*6680*/  IADD3 R27, P5, PT, R8, UR5, RZ ;  /* 0x00000005081b7c10 */ /* 0x001fc8000ffbe0ff */
[----:B------:R0:W3:Y:S01]  /*6690*/  @!P2 LDG.E.U8 R88, desc[UR22][R66.64] ;  /* 0x000000164258a981 */ /* 0x0000e2000c1e1100 */
[----:B--2---:R-:W-:Y:S01]  /*66a0*/  IADD3.X R28, PT, PT, R9, UR16, RZ, P5, !PT ;  /* 0x00000010091c7c10 */ /* 0x004fe2000affe4ff */
[----:B------:R-:W-:Y:S01]  /*66b0*/  @!P1 IMAD.IADD R53, R53, 0x1, -R29 ;  /* 0x0000000135359824 */ /* 0x000fe200078e0a1d */
[----:B------:R-:W-:Y:S01]  /*66c0*/  ISETP.GE.AND P3, PT, R68, RZ, PT ;  /* 0x000000ff4400720c */ /* 0x000fe20003f66270 */
[----:B------:R-:W-:Y:S01]  /*66d0*/  UIMAD UR4, UR6, 0x15, URZ ;  /* 0x00000015060478a4 */ /* 0x000fe2000f8e02ff */
[----:B------:R2:W-:Y:S01]  /*66e0*/  STL [R1+0x394], R27 ;  /* 0x0003941b01007387 */ /* 0x0005e20000100800 */
[----:B------:R-:W-:Y:S01]  /*66f0*/  USHF.R.S32.HI UR15, URZ, 0x1f, UR14 ;  /* 0x0000001fff0f7899 */ /* 0x000fe2000801140e */
[----:B0-----:R-:W-:Y:S01]  /*6700*/  @!P2 IMAD.MOV.U32 R66, RZ, RZ, R27 ;  /* 0x000000ffff42a224 */ /* 0x001fe200078e001b */
[----:B------:R-:W0:Y:S01]  /*6710*/  LDCU UR16, c[0x0][0x3b0] ;  /* 0x00007600ff1077ac */ /* 0x000e220008000800 */
[----:B------:R-:W-:Y:S01]  /*6720*/  @!P2 IMAD.MOV.U32 R67, RZ, RZ, R28 ;  /* 0x000000ffff43a224 */ /* 0x000fe200078e001c */
[----:B------:R-:W-:-:S02]  /*6730*/  ISETP.GE.AND P1, PT, R69, RZ, PT ;  /* 0x000000ff4500720c */ /* 0x000fc40003f26270 */
[----:B------:R-:W-:Y:S02]  /*6740*/  ISETP.GE.AND P5, PT, R70, RZ, PT ;  /* 0x000000ff4600720c */ /* 0x000fe40003fa6270 */
[----:B------:R0:W3:Y:S01]  /*6750*/  @!P2 LDG.E.U8 R81, desc[UR22][R66.64] ;  /* 0x000000164251a981 */ /* 0x0000e2000c1e1100 */
[----:B------:R-:W-:Y:S02]  /*6760*/  ISETP.GE.AND P2, PT, R72, RZ, PT ;  /* 0x000000ff4800720c */ /* 0x000fe40003f46270 */
[----:B------:R-:W-:Y:S01]  /*6770*/  SHF.R.U32.HI R29, RZ, 0xa, R30 ;  /* 0x0000000aff1d7819 */ /* 0x000fe2000001161e */
[----:B------:R-:W-:Y:S01]  /*6780*/  @!P3 IMAD.MOV R36, RZ, RZ, -R36 ;  /* 0x000000ffff24b224 */ /* 0x000fe200078e0a24 */
[----:B------:R-:W-:-:S04]  /*6790*/  ISETP.GE.AND P3, PT, R71, RZ, PT ;  /* 0x000000ff4700720c */ /* 0x000fc80003f66270 */
[----:B------:R-:W-:Y:S01]  /*67a0*/  @!P1 IMAD.MOV R35, RZ, RZ, -R35 ;  /* 0x000000ffff239224 */ /* 0x000fe200078e0a23 */
[----:B------:R-:W-:Y:S01]  /*67b0*/  LOP3.LUT P1, RZ, R29, 0x1, RZ, 0xc0, !PT ;  /* 0x000000011dff7812 */ /* 0x000fe2000782c0ff */
[----:B------:R-:W-:Y:S01]  /*67c0*/  @!P5 IMAD.MOV R34, RZ, RZ, -R34 ;  /* 0x000000ffff22d224 */ /* 0x000fe200078e0a22 */
[----:B------:R-:W-:Y:S02]  /*67d0*/  ISETP.GE.AND P5, PT, R73, RZ, PT ;  /* 0x000000ff4900720c */ /* 0x000fe40003fa6270 */
[----:B------:R-:W-:Y:S01]  /*67e0*/  @!P2 IMAD.MOV R40, RZ, RZ, -R40 ;  /* 0x000000ffff28a224 */ /* 0x000fe200078e0a28 */
[----:B------:R-:W-:Y:S01]  /*67f0*/  ISETP.GE.AND P2, PT, R74, RZ, PT ;  /* 0x000000ff4a00720c */ /* 0x000fe20003f46270 */
[----:B------:R-:W-:Y:S02]  /*6800*/  USHF.R.S32.HI UR5, URZ, 0x1f, UR4 ;  /* 0x0000001fff057899 */ /* 0x000fe40008011404 */
[----:B--2---:R-:W-:Y:S01]  /*6810*/  IADD3 R27, P6, PT, R2, UR4, RZ ;  /* 0x00000004021b7c10 */ /* 0x004fe2000ffde0ff */
[----:B------:R2:W-:Y:S01]  /*6820*/  STL [R1+0x390], R28 ;  /* 0x0003901c01007387 */ /* 0x0005e20000100800 */
[----:B------:R-:W-:Y:S01]  /*6830*/  @!P3 IMAD.MOV R39, RZ, RZ, -R39 ;  /* 0x000000ffff27b224 */ /* 0x000fe200078e0a27 */
[----:B------:R-:W-:-:S02]  /*6840*/  ISETP.GE.AND P3, PT, R76, RZ, PT ;  /* 0x000000ff4c00720c */ /* 0x000fc40003f66270 */
[----:B------:R1:W-:Y:S01]  /*6850*/  STL [R1+0x3bc], R27 ;  /* 0x0003bc1b01007387 */ /* 0x0003e20000100800 */
[----:B0-----:R-:W-:Y:S01]  /*6860*/  @P1 IMAD.MOV.U32 R66, RZ, RZ, R27 ;  /* 0x000000ffff421224 */ /* 0x001fe200078e001b */
[----:B--2---:R-:W-:Y:S02]  /*6870*/  IADD3.X R28, PT, PT, R3, UR5, RZ, P6, !PT ;  /* 0x00000005031c7c10 */ /* 0x004fe4000b7fe4ff */
[----:B------:R-:W-:Y:S01]  /*6880*/  ISETP.GE.AND P6, PT, R77, RZ, PT ;  /* 0x000000ff4d00720c */ /* 0x000fe20003fc6270 */
[----:B------:R-:W-:Y:S01]  /*6890*/  @!P5 IMAD.MOV R38, RZ, RZ, -R38 ;  /* 0x000000ffff26d224 */ /* 0x000fe200078e0a26 */
[----:B-1----:R-:W-:Y:S01]  /*68a0*/  IADD3 R27, P5, PT, R4, UR4, RZ ;  /* 0x00000004041b7c10 */ /* 0x002fe2000ffbe0ff */
[----:B------:R-:W-:Y:S01]  /*68b0*/  @!P2 IMAD.MOV R43, RZ, RZ, -R43 ;  /* 0x000000ffff2ba224 */ /* 0x000fe200078e0a2b */
[----:B------:R-:W-:Y:S01]  /*68c0*/  ISETP.GE.AND P2, PT, R86, RZ, PT ;  /* 0x000000ff5600720c */ /* 0x000fe20003f46270 */
[----:B------:R0:W-:Y:S01]  /*68d0*/  STL [R1+0x3b8], R28 ;  /* 0x0003b81c01007387 */ /* 0x0001e20000100800 */
[----:B------:R-:W-:-:S03]  /*68e0*/  @P1 IMAD.MOV.U32 R67, RZ, RZ, R28 ;  /* 0x000000ffff431224 */ /* 0x000fc600078e001c */
[----:B------:R1:W-:Y:S04]  /*68f0*/  STL [R1+0x3c4], R27 ;  /* 0x0003c41b01007387 */ /* 0x0003e80000100800 */
[----:B------:R2:W3:Y:S01]  /*6900*/  @P1 LDG.E.U8 R75, desc[UR22][R66.64] ;  /* 0x00000016424b1981 */ /* 0x0004e2000c1e1100 */
[----:B0-----:R-:W-:Y:S02]  /*6910*/  IADD3.X R28, PT, PT, R5, UR5, RZ, P5, !PT ;  /* 0x00000005051c7c10 */ /* 0x001fe4000affe4ff */
[----:B------:R-:W-:Y:S01]  /*6920*/  ISETP.GE.AND P5, PT, R79, RZ, PT ;  /* 0x000000ff4f00720c */ /* 0x000fe20003fa6270 */
[----:B------:R-:W-:Y:S01]  /*6930*/  @!P6 IMAD.MOV R42, RZ, RZ, -R42 ;  /* 0x000000ffff2ae224 */ /* 0x000fe200078e0a2a */
[----:B------:R-:W-:Y:S01]  /*6940*/  PRMT R74, RZ, 0x7610, R74 ;  /* 0x00007610ff4a7816 */ /* 0x000fe2000000004a */
[----:B--2---:R-:W-:Y:S01]  /*6950*/  @P1 IMAD.MOV.U32 R66, RZ, RZ, R27 ;  /* 0x000000ffff421224 */ /* 0x004fe200078e001b */
[----:B-1----:R-:W-:Y:S01]  /*6960*/  IADD3 R27, P6, PT, R6, UR4, RZ ;  /* 0x00000004061b7c10 */ /* 0x002fe2000ffde0ff */
[----:B------:R0:W-:Y:S01]  /*6970*/  STL [R1+0x3c0], R28 ;  /* 0x0003c01c01007387 */ /* 0x0001e20000100800 */
[----:B------:R-:W-:-:S02]  /*6980*/  @P1 IMAD.MOV.U32 R67, RZ, RZ, R28 ;  /* 0x000000ffff431224 */ /* 0x000fc400078e001c */
[----:B------:R-:W-:Y:S01]  /*6990*/  @!P3 IMAD.MOV R41, RZ, RZ, -R41 ;  /* 0x000000ffff29b224 */ /* 0x000fe200078e0a29 */
[----:B------:R-:W-:Y:S01]  /*69a0*/  ISETP.GE.AND P3, PT, R80, RZ, PT ;  /* 0x000000ff5000720c */ /* 0x000fe20003f66270 */
[----:B------:R-:W-:Y:S01]  /*69b0*/  @!P2 IMAD.MOV R44, RZ, RZ, -R44 ;  /* 0x000000ffff2ca224 */ /* 0x000fe200078e0a2c */
[----:B------:R1:W2:Y:S01]  /*69c0*/  @P1 LDG.E.U8 R74, desc[UR22][R66.64] ;  /* 0x00000016424a1981 */ /* 0x0002a2000c1e1100 */
[----:B0-----:R-:W-:Y:S02]  /*69d0*/  IADD3.X R28, PT, PT, R7, UR5, RZ, P6, !PT ;  /* 0x00000005071c7c10 */ /* 0x001fe4000b7fe4ff */
[----:B------:R-:W-:Y:S02]  /*69e0*/  ISETP.GE.AND P6, PT, R24, RZ, PT ;  /* 0x000000ff1800720c */ /* 0x000fe40003fc6270 */
[----:B------:R-:W-:Y:S01]  /*69f0*/  IADD3 R24, P2, PT, R8, UR4, RZ ;  /* 0x0000000408187c10 */ /* 0x000fe2000ff5e0ff */
[----:B------:R-:W-:Y:S01]  /*6a00*/  @!P5 IMAD.MOV R45, RZ, RZ, -R45 ;  /* 0x000000ffff2dd224 */ /* 0x000fe200078e0a2d */
[----:B------:R-:W-:Y:S01]  /*6a10*/  PRMT R73, RZ, 0x7610, R73 ;  /* 0x00007610ff497816 */ /* 0x000fe20000000049 */
[----:B-1----:R-:W-:Y:S01]  /*6a20*/  @P1 IMAD.MOV.U32 R66, RZ, RZ, R27 ;  /* 0x000000ffff421224 */ /* 0x002fe200078e001b */
[----:B------:R-:W-:Y:S01]  /*6a30*/  ISETP.GE.AND P5, PT, R25, RZ, PT ;  /* 0x000000ff1900720c */ /* 0x000fe20003fa6270 */
[----:B------:R-:W-:Y:S01]  /*6a40*/  @P1 IMAD.MOV.U32 R67, RZ, RZ, R28 ;  /* 0x000000ffff431224 */ /* 0x000fe200078e001c */
[----:B------:R-:W-:-:S02]  /*6a50*/  IADD3.X R25, PT, PT, R9, UR5, RZ, P2, !PT ;  /* 0x0000000509197c10 */ /* 0x000fc400097fe4ff */
[----:B------:R-:W-:Y:S02]  /*6a60*/  PRMT R72, RZ, 0x7610, R72 ;  /* 0x00007610ff487816 */ /* 0x000fe40000000048 */
[----:B------:R0:W2:Y:S01]  /*6a70*/  @P1 LDG.E.U8 R73, desc[UR22][R66.64] ;  /* 0x0000001642491981 */ /* 0x0000a2000c1e1100 */
[----:B------:R-:W-:Y:S01]  /*6a80*/  @!P3 IMAD.MOV R52, RZ, RZ, -R52 ;  /* 0x000000ffff34b224 */ /* 0x000fe200078e0a34 */
[----:B------:R-:W-:Y:S02]  /*6a90*/  ISETP.GE.AND P3, PT, R22, RZ, PT ;  /* 0x000000ff1600720c */ /* 0x000fe40003f66270 */
[----:B------:R-:W-:Y:S01]  /*6aa0*/  ISETP.GE.AND P2, PT, R26, RZ, PT ;  /* 0x000000ff1a00720c */ /* 0x000fe20003f46270 */
[----:B0-----:R-:W-:Y:S02]  /*6ab0*/  @P1 IMAD.MOV.U32 R66, RZ, RZ, R24 ;  /* 0x000000ffff421224 */ /* 0x001fe400078e0018 */
[----:B------:R-:W-:-:S05]  /*6ac0*/  @P1 IMAD.MOV.U32 R67, RZ, RZ, R25 ;  /* 0x000000ffff431224 */ /* 0x000fca00078e0019 */
[----:B------:R0:W2:Y:S01]  /*6ad0*/  @P1 LDG.E.U8 R72, desc[UR22][R66.64] ;  /* 0x0000001642481981 */ /* 0x0000a2000c1e1100 */
[----:B------:R-:W-:Y:S02]  /*6ae0*/  ISETP.GE.AND P1, PT, R23, RZ, PT ;  /* 0x000000ff1700720c */ /* 0x000fe40003f26270 */
[----:B------:R-:W-:Y:S01]  /*6af0*/  @!P3 IMAD.MOV R58, RZ, RZ, -R58 ;  /* 0x000000ffff3ab224 */ /* 0x000fe200078e0a3a */
[----:B------:R-:W-:Y:S01]  /*6b00*/  ISETP.GE.AND P3, PT, R20, RZ, PT ;  /* 0x000000ff1400720c */ /* 0x000fe20003f66270 */
[----:B------:R-:W-:Y:S01]  /*6b10*/  @!P2 IMAD.MOV R46, RZ, RZ, -R46 ;  /* 0x000000ffff2ea224 */ /* 0x000fe200078e0a2e */
[----:B------:R-:W-:Y:S01]  /*6b20*/  ISETP.GE.AND P2, PT, R21, RZ, PT ;  /* 0x000000ff1500720c */ /* 0x000fe20003f46270 */
[----:B------:R-:W-:-:S07]  /*6b30*/  UIMAD UR4, UR6, 0x1d, URZ ;  /* 0x0000001d060478a4 */ /* 0x000fce000f8e02ff */
[----:B------:R-:W-:Y:S01]  /*6b40*/  @!P1 IMAD.MOV R59, RZ, RZ, -R59 ;  /* 0x000000ffff3b9224 */ /* 0x000fe200078e0a3b */
[----:B------:R-:W-:Y:S01]  /*6b50*/  ISETP.GE.AND P1, PT, R19, RZ, PT ;  /* 0x000000ff1300720c */ /* 0x000fe20003f26270 */
[----:B------:R-:W-:Y:S01]  /*6b60*/  USHF.R.S32.HI UR5, URZ, 0x1f, UR4 ;  /* 0x0000001fff057899 */ /* 0x000fe20008011404 */
[----:B------:R-:W-:Y:S01]  /*6b70*/  @!P6 IMAD.MOV R47, RZ, RZ, -R47 ;  /* 0x000000ffff2fe224 */ /* 0x000fe200078e0a2f */
[----:B------:R-:W-:Y:S01]  /*6b80*/  IADD3 R21, P6, PT, R2, UR4, RZ ;  /* 0x0000000402157c10 */ /* 0x000fe2000ffde0ff */
[----:B------:R-:W-:Y:S01]  /*6b90*/  @!P3 IMAD.MOV R61, RZ, RZ, -R61 ;  /* 0x000000ffff3db224 */ /* 0x000fe200078e0a3d */
[----:B------:R-:W-:Y:S01]  /*6ba0*/  ISETP.GE.AND P3, PT, R16, RZ, PT ;  /* 0x000000ff1000720c */ /* 0x000fe20003f66270 */
[----:B------:R-:W-:Y:S01]  /*6bb0*/  @!P2 IMAD.MOV R57, RZ, RZ, -R57 ;  /* 0x000000ffff39a224 */ /* 0x000fe200078e0a39 */
[----:B------:R-:W-:Y:S02]  /*6bc0*/  IADD3.X R22, PT, PT, R3, UR5, RZ, P6, !PT ;  /* 0x0000000503167c10 */ /* 0x000fe4000b7fe4ff */
[----:B------:R-:W-:-:S02]  /*6bd0*/  ISETP.GE.AND P2, PT, R18, RZ, PT ;  /* 0x000000ff1200720c */ /* 0x000fc40003f46270 */
[----:B------:R-:W-:Y:S02]  /*6be0*/  IADD3 R18, P6, PT, R4, UR4, RZ ;  /* 0x0000000404127c10 */ /* 0x000fe4000ffde0ff */
[----:B------:R-:W-:Y:S01]  /*6bf0*/  @!P1 IMAD.MOV R62, RZ, RZ, -R62 ;  /* 0x000000ffff3e9224 */ /* 0x000fe200078e0a3e */
[----:B------:R-:W-:Y:S02]  /*6c00*/  ISETP.GE.AND P1, PT, R17, RZ, PT ;  /* 0x000000ff1100720c */ /* 0x000fe40003f26270 */
[----:B------:R-:W-:Y:S02]  /*6c10*/  IADD3.X R19, PT, PT, R5, UR5, RZ, P6, !PT ;  /* 0x0000000505137c10 */ /* 0x000fe4000b7fe4ff */
[----:B------:R-:W-:Y:S01]  /*6c20*/  IADD3 R16, P6, PT, R6, UR4, RZ ;  /* 0x0000000406107c10 */ /* 0x000fe2000ffde0ff */
[----:B------:R-:W-:-:S03]  /*6c30*/  @!P3 IMAD.MOV R63, RZ, RZ, -R63 ;  /* 0x000000ffff3fb224 */ /* 0x000fc600078e0a3f */
[----:B------:R-:W-:Y:S02]  /*6c40*/  IADD3.X R17, PT, PT, R7, UR5, RZ, P6, !PT ;  /* 0x0000000507117c10 */ /* 0x000fe4000b7fe4ff */
[----:B------:R-:W-:Y:S02]  /*6c50*/  ISETP.GE.AND P6, PT, R13, RZ, PT ;  /* 0x000000ff0d00720c */ /* 0x000fe40003fc6270 */
[----:B------:R-:W-:Y:S01]  /*6c60*/  IADD3 R13, P3, PT, R8, UR4, RZ ;  /* 0x00000004080d7c10 */ /* 0x000fe2000ff7e0ff */
[----:B------:R-:W-:Y:S01]  /*6c70*/  @!P1 IMAD.MOV R64, RZ, RZ, -R64 ;  /* 0x000000ffff409224 */ /* 0x000fe200078e0a40 */
[----:B------:R-:W-:Y:S02]  /*6c80*/  ISETP.GE.AND P1, PT, R14, RZ, PT ;  /* 0x000000ff0e00720c */ /* 0x000fe40003f26270 */
[----:B------:R-:W-:Y:S02]  /*6c90*/  IADD3.X R14, PT, PT, R9, UR5, RZ, P3, !PT ;  /* 0x00000005090e7c10 */ /* 0x000fe40009ffe4ff */
[----:B------:R-:W-:Y:S01]  /*6ca0*/  ISETP.GE.AND P3, PT, R15, RZ, PT ;  /* 0x000000ff0f00720c */ /* 0x000fe20003f66270 */
[----:B------:R-:W-:Y:S04]  /*6cb0*/  STL [R1+0x3cc], R27 ;  /* 0x0003cc1b01007387 */ /* 0x000fe80000100800 */
[----:B------:R-:W-:Y:S01]  /*6cc0*/  STL [R1+0x3c8], R28 ;  /* 0x0003c81c01007387 */ /* 0x000fe20000100800 */
[----:B------:R-:W-:-:S03]  /*6cd0*/  @!P6 IMAD.MOV R49, RZ, RZ, -R49 ;  /* 0x000000ffff31e224 */ /* 0x000fc600078e0a31 */
[----:B------:R-:W-:Y:S01]  /*6ce0*/  STL [R1+0x3d4], R24 ;  /* 0x0003d41801007387 */ /* 0x000fe20000100800 */
[----:B------:R-:W-:-:S03]  /*6cf0*/  @!P1 IMAD.MOV R50, RZ, RZ, -R50 ;  /* 0x000000ffff329224 */ /* 0x000fc600078e0a32 */
[----:B------:R-:W-:Y:S01]  /*6d00*/  @!P3 IMAD.MOV R32, RZ, RZ, -R32 ;  /* 0x000000ffff20b224 */ /* 0x000fe200078e0a20 */
[----:B------:R1:W-:Y:S01]  /*6d10*/  STL [R1+0x3d0], R25 ;  /* 0x0003d01901007387 */ /* 0x0003e20000100800 */
[----:B------:R-:W-:Y:S02]  /*6d20*/  ISETP.GE.AND P3, PT, R10, RZ, PT ;  /* 0x000000ff0a00720c */ /* 0x000fe40003f66270 */
[----:B------:R-:W-:Y:S01]  /*6d30*/  IADD3 R10, P6, PT, R2, UR14, RZ ;  /* 0x0000000e020a7c10 */ /* 0x000fe2000ffde0ff */
[----:B------:R-:W-:Y:S01]  /*6d40*/  STL [R1+0x3fc], R21 ;  /* 0x0003fc1501007387 */ /* 0x000fe20000100800 */
[----:B------:R-:W-:-:S03]  /*6d50*/  ISETP.GE.AND P1, PT, R11, RZ, PT ;  /* 0x000000ff0b00720c */ /* 0x000fc60003f26270 */
[----:B------:R-:W-:Y:S01]  /*6d60*/  STL [R1+0x3f8], R22 ;  /* 0x0003f81601007387 */ /* 0x000fe20000100800 */
[----:B------:R-:W-:-:S03]  /*6d70*/  IADD3.X R11, PT, PT, R3, UR15, RZ, P6, !PT ;  /* 0x0000000f030b7c10 */ /* 0x000fc6000b7fe4ff */
[----:B------:R-:W-:Y:S04]  /*6d80*/  STL [R1+0x404], R18 ;  /* 0x0004041201007387 */ /* 0x000fe80000100800 */
[----:B------:R-:W-:Y:S04]  /*6d90*/  STL [R1+0x400], R19 ;  /* 0x0004001301007387 */ /* 0x000fe80000100800 */
[----:B------:R-:W-:Y:S04]  /*6da0*/  STL [R1+0x40c], R16 ;  /* 0x00040c1001007387 */ /* 0x000fe80000100800 */
[----:B------:R0:W-:Y:S04]  /*6db0*/  STL [R1+0x408], R17 ;  /* 0x0004081101007387 */ /* 0x0001e80000100800 */
[----:B------:R-:W-:Y:S04]  /*6dc0*/  STL [R1+0x414], R13 ;  /* 0x0004140d01007387 */ /* 0x000fe80000100800 */
[----:B------:R0:W-:Y:S04]  /*6dd0*/  STL [R1+0x410], R14 ;  /* 0x0004100e01007387 */ /* 0x0001e80000100800 */
[----:B------:R-:W-:Y:S04]  /*6de0*/  STL [R1+0x140], R10 ;  /* 0x0001400a01007387 */ /* 0x000fe80000100800 */
[----:B------:R0:W-:Y:S04]  /*6df0*/  STL [R1+0x13c], R11 ;  /* 0x00013c0b01007387 */ /* 0x0001e80000100800 */
[----:B------:R-:W2:Y:S01]  /*6e00*/  LDL.LU R87, [R1+0x144] ;  /* 0x0001440001577983 */ /* 0x000ea20000300800 */
[----:B------:R-:W-:Y:S01]  /*6e10*/  @!P1 IMAD.MOV R55, RZ, RZ, -R55 ;  /* 0x000000ffff379224 */ /* 0x000fe200078e0a37 */
[----:B------:R-:W-:-:S02]  /*6e20*/  ISETP.NE.AND P1, PT, R33, RZ, PT ;  /* 0x000000ff2100720c */ /* 0x000fc40003f25270 */
[----:B------:R-:W-:Y:S01]  /*6e30*/  LOP3.LUT R33, RZ, R33, RZ, 0x33, !PT ;  /* 0x00000021ff217212 */ /* 0x000fe200078e33ff */
[----:B------:R-:W3:Y:S04]  /*6e40*/  LDL.LU R90, [R1+0x150] ;  /* 0x00015000015a7983 */ /* 0x000ee80000300800 */
[----:B------:R-:W3:Y:S01]  /*6e50*/  LDL.LU R93, [R1+0x14c] ;  /* 0x00014c00015d7983 */ /* 0x000ee20000300800 */
[----:B------:R-:W-:-:S03]  /*6e60*/  SEL R76, R33, R39, !P1 ;  /* 0x00000027214c7207 */ /* 0x000fc60004800000 */
[----:B------:R-:W3:Y:S01]  /*6e70*/  LDL.LU R84, [R1+0x158] ;  /* 0x0001580001547983 */ /* 0x000ee20000300800 */
[----:B-1----:R-:W-:-:S03]  /*6e80*/  SEL R25, R33, R52, !P1 ;  /* 0x0000003421197207 */ /* 0x002fc60004800000 */
[----:B------:R-:W3:Y:S04]  /*6e90*/  LDL.LU R89, [R1+0x154] ;  /* 0x0001540001597983 */ /* 0x000ee80000300800 */
[----:B------:R-:W3:Y:S04]  /*6ea0*/  LDL.LU R39, [R1+0x220] ;  /* 0x0002200001277983 */ /* 0x000ee80000300800 */
[----:B------:R-:W3:Y:S01]  /*6eb0*/  LDL.LU R52, [R1+0x228] ;  /* 0x0002280001347983 */ /* 0x000ee20000300800 */
[----:B------:R-:W-:Y:S01]  /*6ec0*/  @!P2 IMAD.MOV R60, RZ, RZ, -R60 ;  /* 0x000000ffff3ca224 */ /* 0x000fe200078e0a3c */
[----:B------:R-:W-:-:S02]  /*6ed0*/  SHF.R.U32.HI R29, RZ, 0x2, R30 ;  /* 0x00000002ff1d7819 */ /* 0x000fc4000001161e */
[----:B------:R-:W-:Y:S01]  /*6ee0*/  ISETP.GE.AND P2, PT, R92, RZ, PT ;  /* 0x000000ff5c00720c */ /* 0x000fe20003f46270 */
[----:B------:R-:W-:Y:S01]  /*6ef0*/  @!P5 IMAD.MOV R48, RZ, RZ, -R48 ;  /* 0x000000ffff30d224 */ /* 0x000fe200078e0a30 */
[----:B------:R-:W-:Y:S02]  /*6f00*/  LOP3.LUT P5, RZ, R29, 0x1, RZ, 0xc0, !PT ;  /* 0x000000011dff7812 */ /* 0x000fe400078ac0ff */
[----:B------:R-:W-:-:S09]  /*6f10*/  PRMT R71, RZ, 0x7610, R71 ;  /* 0x00007610ff477816 */ /* 0x000fd20000000047 */
[----:B------:R-:W-:Y:S01]  /*6f20*/  @!P2 IMAD.MOV R51, RZ, RZ, -R51 ;  /* 0x000000ffff33a224 */ /* 0x000fe200078e0a33 */
[----:B------:R-:W-:Y:S01]  /*6f30*/  ISETP.GE.AND P2, PT, R12, RZ, PT ;  /* 0x000000ff0c00720c */ /* 0x000fe20003f46270 */
[----:B0-----:R-:W-:Y:S02]  /*6f40*/  @P5 IMAD.MOV.U32 R66, RZ, RZ, R21 ;  /* 0x000000ffff425224 */ /* 0x001fe400078e0015 */
[----:B------:R-:W-:Y:S01]  /*6f50*/  @P5 IMAD.MOV.U32 R67, RZ, RZ, R22 ;  /* 0x000000ffff435224 */ /* 0x000fe200078e0016 */
[----:B------:R-:W-:-:S04]  /*6f60*/  PRMT R70, RZ, 0x7610, R70 ;  /* 0x00007610ff467816 */ /* 0x000fc80000000046 */
[----:B------:R0:W4:Y:S01]  /*6f70*/  @P5 LDG.E.U8 R71, desc[UR22][R66.64] ;  /* 0x0000001642475981 */ /* 0x000122000c1e1100 */
[----:B------:R-:W-:-:S04]  /*6f80*/  PRMT R69, RZ, 0x7610, R69 ;  /* 0x00007610ff457816 */ /* 0x000fc80000000045 */
[----:B------:R-:W-:Y:S02]  /*6f90*/  @!P2 IMAD.MOV R56, RZ, RZ, -R56 ;  /* 0x000000ffff38a224 */ /* 0x000fe400078e0a38 */
[----:B0-----:R-:W-:Y:S02]  /*6fa0*/  @P5 IMAD.MOV.U32 R66, RZ, RZ, R18 ;  /* 0x000000ffff425224 */ /* 0x001fe400078e0012 */
[----:B------:R-:W-:Y:S01]  /*6fb0*/  @P5 IMAD.MOV.U32 R67, RZ, RZ, R19 ;  /* 0x000000ffff435224 */ /* 0x000fe200078e0013 */
[----:B------:R-:W-:Y:S02]  /*6fc0*/  ISETP.GE.AND P2, PT, R0, RZ, PT ;  /* 0x000000ff0000720c */ /* 0x000fe40003f46270 */
[----:B------:R-:W0:Y:S02]  /*6fd0*/  S2R R0, SR_TID.X ;  /* 0x0000000000007919 */ /* 0x000e240000002100 */
[----:B------:R1:W4:Y:S01]  /*6fe0*/  @P5 LDG.E.U8 R70, desc[UR22][R66.64] ;  /* 0x0000001642465981 */ /* 0x000322000c1e1100 */
[----:B------:R-:W-:Y:S01]  /*6ff0*/  PRMT R68, RZ, 0x7610, R68 ;  /* 0x00007610ff447816 */ /* 0x000fe20000000044 */
[----:B------:R-:W-:-:S02]  /*7000*/  VIADD R29, R83, 0xfffffff9 ;  /* 0xfffffff9531d7836 */ /* 0x000fc40000000000 */
[----:B-1----:R-:W-:Y:S02]  /*7010*/  @P5 IMAD.MOV.U32 R66, RZ, RZ, R16 ;  /* 0x000000ffff425224 */ /* 0x002fe400078e0010 */
[----:B------:R-:W-:-:S05]  /*7020*/  @P5 IMAD.MOV.U32 R67, RZ, RZ, R17 ;  /* 0x000000ffff435224 */ /* 0x000fca00078e0011 */
[----:B------:R1:W4:Y:S02]  /*7030*/  @P5 LDG.E.U8 R69, desc[UR22][R66.64] ;  /* 0x0000001642455981 */ /* 0x000324000c1e1100 */
[----:B-1----:R-:W-:Y:S02]  /*7040*/  @P5 IMAD.MOV.U32 R66, RZ, RZ, R13 ;  /* 0x000000ffff425224 */ /* 0x002fe400078e000d */
[----:B------:R-:W-:-:S05]  /*7050*/  @P5 IMAD.MOV.U32 R67, RZ, RZ, R14 ;  /* 0x000000ffff435224 */ /* 0x000fca00078e000e */
[----:B------:R1:W4:Y:S01]  /*7060*/  @P5 LDG.E.U8 R68, desc[UR22][R66.64] ;  /* 0x0000001642445981 */ /* 0x000322000c1e1100 */
[----:B------:R-:W-:Y:S01]  /*7070*/  ISETP.GE.U32.AND P5, PT, R29, 0x7fffffda, PT ;  /* 0x7fffffda1d00780c */ /* 0x000fe20003fa6070 */
[----:B------:R-:W-:Y:S01]  /*7080*/  @!P3 IMAD.MOV R54, RZ, RZ, -R54 ;  /* 0x000000ffff36b224 */ /* 0x000fe200078e0a36 */
[----:B------:R-:W-:-:S04]  /*7090*/  @!UP1 UIADD3 UR4, UPT, UPT, -UR12, 0x100000, URZ ;  /* 0x001000000c049890 */ /* 0x000fc8000fffe1ff */
[----:B------:R-:W-:Y:S02]  /*70a0*/  @!UP1 USHF.L.U32 UR5, UR4, 0xb, URZ ;  /* 0x0000000b04059899 */ /* 0x000fe400080006ff */
[----:B------:R-:W-:Y:S01]  /*70b0*/  @!UP1 USHF.L.U32 UR4, UR4, 0x1, URZ ;  /* 0x0000000104049899 */ /* 0x000fe200080006ff */
[----:B------:R-:W-:Y:S01]  /*70c0*/  @!P2 IMAD.MOV R53, RZ, RZ, -R53 ;  /* 0x000000ffff35a224 */ /* 0x000fe200078e0a35 */
[C---:B------:R-:W-:Y:S01]  /*70d0*/  SEL R17, R33.reuse, R61, !P1 ;  /* 0x0000003d21117207 */ /* 0x040fe20004800000 */
[----:B------:R-:W4:Y:S01]  /*70e0*/  LDL.LU R29, [R1+0x1e4] ;  /* 0x0001e400011d7983 */ /* 0x000f220000300800 */
[C---:B------:R-:W-:Y:S01]  /*70f0*/  SEL R15, R33.reuse, R64, !P1 ;  /* 0x00000040210f7207 */ /* 0x040fe20004800000 */
[----:B------:R-:W0:Y:S01]  /*7100*/  LDCU UR12, c[0x0][0x3b0] ;  /* 0x00007600ff0c77ac */ /* 0x000e220008000800 */
[----:B-1----:R-:W-:Y:S02]  /*7110*/  @!P5 IMAD.MOV.U32 R66, RZ, RZ, R10 ;  /* 0x000000ffff42d224 */ /* 0x002fe400078e000a */
[----:B------:R-:W-:Y:S01]  /*7120*/  @!P5 IMAD.MOV.U32 R67, RZ, RZ, R11 ;  /* 0x000000ffff43d224 */ /* 0x000fe200078e000b */
[----:B------:R-:W-:-:S03]  /*7130*/  SEL R92, R33, R37, !P1 ;  /* 0x00000025215c7207 */ /* 0x000fc60004800000 */
[----:B------:R1:W1:Y:S01]  /*7140*/  @!UP2 SYNCS.EXCH.64 URZ, [UR10+0xa008], UR4 ;  /* 0x00a008040affa5b2 */ /* 0x0002620008000100 */
[C---:B------:R-:W-:Y:S01]  /*7150*/  SEL R86, R33.reuse, R36, !P1 ;  /* 0x0000002421567207 */ /* 0x040fe20004800000 */
[----:B------:R-:W4:Y:S01]  /*7160*/  LDL.LU R31, [R1+0x224] ;  /* 0x00022400011f7983 */ /* 0x000f220000300800 */
[----:B------:R-:W-:-:S03]  /*7170*/  SEL R80, R33, R35, !P1 ;  /* 0x0000002321507207 */ /* 0x000fc60004800000 */
[----:B------:R0:W4:Y:S01]  /*7180*/  @!P5 LDG.E.U8 R65, desc[UR22][R66.64] ;  /* 0x000000164241d981 */ /* 0x000122000c1e1100 */
[C---:B------:R-:W-:Y:S02]  /*7190*/  SEL R79, R33.reuse, R34, !P1 ;  /* 0x00000022214f7207 */ /* 0x040fe40004800000 */
[C---:B------:R-:W-:Y:S02]  /*71a0*/  SEL R77, R33.reuse, R40, !P1 ;  /* 0x00000028214d7207 */ /* 0x040fe40004800000 */
[C---:B------:R-:W-:Y:S02]  /*71b0*/  SEL R82, R33.reuse, R43, !P1 ;  /* 0x0000002b21527207 */ /* 0x040fe40004800000 */
[C---:B------:R-:W-:Y:S02]  /*71c0*/  SEL R78, R33.reuse, R42, !P1 ;  /* 0x0000002a214e7207 */ /* 0x040fe40004800000 */
[----:B0-----:R-:W-:Y:S02]  /*71d0*/  SEL R67, R33, R38, !P1 ;  /* 0x0000002621437207 */ /* 0x001fe40004800000 */
[----:B------:R-:W-:-:S02]  /*71e0*/  LOP3.LUT R38, R0, 0x7f, RZ, 0xc0, !PT ;  /* 0x0000007f00267812 */ /* 0x000fc400078ec0ff */
[C---:B------:R-:W-:Y:S02]  /*71f0*/  SEL R28, R33.reuse, R41, !P1 ;  /* 0x00000029211c7207 */ /* 0x040fe40004800000 */
[C---:B------:R-:W-:Y:S02]  /*7200*/  SEL R27, R33.reuse, R45, !P1 ;  /* 0x0000002d211b7207 */ /* 0x040fe40004800000 */
[C---:B------:R-:W-:Y:S02]  /*7210*/  SEL R26, R33.reuse, R44, !P1 ;  /* 0x0000002c211a7207 */ /* 0x040fe40004800000 */
[C---:B------:R-:W-:Y:S02]  /*7220*/  SEL R24, R33.reuse, R48, !P1 ;  /* 0x0000003021187207 */ /* 0x040fe40004800000 */
[C---:B------:R-:W-:Y:S02]  /*7230*/  SEL R23, R33.reuse, R47, !P1 ;  /* 0x0000002f21177207 */ /* 0x040fe40004800000 */
[----:B------:R-:W-:-:S02]  /*7240*/  SEL R22, R33, R46, !P1 ;  /* 0x0000002e21167207 */ /* 0x000fc40004800000 */
        /* <DEDUP_REMOVED lines=13> */
[----:B------:R-:W-:Y:S02]  /*7320*/  SEL R0, R33, R53, !P1 ;  /* 0x0000003521007207 */ /* 0x000fe40004800000 */
[----:B------:R-:W-:Y:S02]  /*7330*/  IADD3 R32, P1, PT, R4, UR14, RZ ;  /* 0x0000000e04207c10 */ /* 0x000fe4000ff3e0ff */
[----:B------:R-:W-:Y:S02]  /*7340*/  PRMT R50, RZ, 0x7610, R50 ;  /* 0x00007610ff327816 */ /* 0x000fe40000000032 */
[----:B------:R-:W-:-:S05]  /*7350*/  IADD3.X R33, PT, PT, R5, UR15, RZ, P1, !PT ;  /* 0x0000000f05217c10 */ /* 0x000fca0008ffe4ff */
[----:B------:R0:W4:Y:S04]  /*7360*/  @!P5 LDG.E.U8 R50, desc[UR22][R32.64] ;  /* 0x000000162032d981 */ /* 0x000128000c1e1100 */
[----:B--2---:R2:W-:Y:S04]  /*7370*/  STS.U8 [R38+UR10], R87 ;  /* 0x0000005726007988 */ /* 0x0045e8000800000a */
[----:B--2---:R-:W2:Y:S04]  /*7380*/  LDL.LU R87, [R1+0x1d4] ;  /* 0x0001d40001577983 */ /* 0x004ea80000300800 */
[----:B------:R0:W-:Y:S04]  /*7390*/  STL [R1+0x148], R32 ;  /* 0x0001482001007387 */ /* 0x0001e80000100800 */
[----:B------:R1:W-:Y:S01]  /*73a0*/  STL [R1+0x144], R33 ;  /* 0x0001442101007387 */ /* 0x0003e20000100800 */
[----:B0-----:R-:W-:-:S04]  /*73b0*/  IADD3 R32, P1, PT, R6, UR14, RZ ;  /* 0x0000000e06207c10 */ /* 0x001fc8000ff3e0ff */
[----:B-1----:R-:W-:Y:S01]  /*73c0*/  IADD3.X R33, PT, PT, R7, UR15, RZ, P1, !PT ;  /* 0x0000000f07217c10 */ /* 0x002fe20008ffe4ff */
[----:B------:R-:W-:Y:S04]  /*73d0*/  STL [R1+0x150], R32 ;  /* 0x0001502001007387 */ /* 0x000fe80000100800 */
[----:B---3--:R-:W-:Y:S04]  /*73e0*/  STS.U8 [R38+UR10+0x1000], R52 ;  /* 0x0010003426007988 */ /* 0x008fe8000800000a */
[----:B------:R-:W-:Y:S04]  /*73f0*/  STL [R1+0x14c], R33 ;  /* 0x00014c2101007387 */ /* 0x000fe80000100800 */
[----:B------:R0:W-:Y:S04]  /*7400*/  STS.U8 [R38+UR10+0x2000], R90 ;  /* 0x0020005a26007988 */ /* 0x0001e8000800000a */
[----:B------:R-:W3:Y:S04]  /*7410*/  LDL.LU R63, [R1+0x21c] ;  /* 0x00021c00013f7983 */ /* 0x000ee80000300800 */
[----:B------:R1:W-:Y:S04]  /*7420*/  STS.U8 [R38+UR10+0x3000], R93 ;  /* 0x0030005d26007988 */ /* 0x0003e8000800000a */
[----:B0-----:R-:W3:Y:S04]  /*7430*/  LDL.LU R90, [R1+0x218] ;  /* 0x00021800015a7983 */ /* 0x001ee80000300800 */
[----:B-1----:R-:W3:Y:S01]  /*7440*/  LDL.LU R93, [R1+0x22c] ;  /* 0x00022c00015d7983 */ /* 0x002ee20000300800 */
[----:B------:R-:W-:-:S03]  /*7450*/  PRMT R49, RZ, 0x7610, R49 ;  /* 0x00007610ff317816 */ /* 0x000fc60000000031 */
[----:B------:R-:W-:Y:S04]  /*7460*/  STS.U8 [R38+UR10+0x400], R39 ;  /* 0x0004002726007988 */ /* 0x000fe8000800000a */
[----:B------:R0:W3:Y:S01]  /*7470*/  @!P5 LDG.E.U8 R49, desc[UR22][R32.64] ;  /* 0x000000162031d981 */ /* 0x0000e2000c1e1100 */
[----:B------:R-:W-:-:S03]  /*7480*/  UIMAD UR4, UR6, 0xe, URZ ;  /* 0x0000000e060478a4 */ /* 0x000fc6000f8e02ff */
[----:B------:R1:W-:Y:S01]  /*7490*/  STS.U8 [R38+UR10+0x1400], R84 ;  /* 0x0014005426007988 */ /* 0x0003e2000800000a */
[----:B------:R-:W-:-:S03]  /*74a0*/  PRMT R48, RZ, 0x7610, R48 ;  /* 0x00007610ff307816 */ /* 0x000fc60000000030 */
[----:B------:R-:W3:Y:S01]  /*74b0*/  LDL.LU R62, [R1+0x1e0] ;  /* 0x0001e000013e7983 */ /* 0x000ee20000300800 */
[----:B0-----:R-:W-:Y:S01]  /*74c0*/  IADD3 R32, P1, PT, R8, UR14, RZ ;  /* 0x0000000e08207c10 */ /* 0x001fe2000ff3e0ff */
[----:B------:R-:W-:Y:S02]  /*74d0*/  USHF.R.S32.HI UR5, URZ, 0x1f, UR4 ;  /* 0x0000001fff057899 */ /* 0x000fe40008011404 */
[----:B------:R0:W-:Y:S01]  /*74e0*/  STS.U8 [R38+UR10+0x2400], R89 ;  /* 0x0024005926007988 */ /* 0x0001e2000800000a */
[----:B------:R-:W-:Y:S01]  /*74f0*/  PRMT R43, RZ, 0x7610, R43 ;  /* 0x00007610ff2b7816 */ /* 0x000fe2000000002b */
[----:B------:R-:W0:Y:S01]  /*7500*/  LDCU UR14, c[0x0][0x3b0] ;  /* 0x00007600ff0e77ac */ /* 0x000e220008000800 */
[----:B------:R-:W-:Y:S01]  /*7510*/  IADD3.X R33, PT, PT, R9, UR15, RZ, P1, !PT ;  /* 0x0000000f09217c10 */ /* 0x000fe20008ffe4ff */
[----:B-1----:R-:W3:Y:S01]  /*7520*/  LDL.LU R84, [R1+0x1dc] ;  /* 0x0001dc0001547983 */ /* 0x002ee20000300800 */
[----:B------:R-:W-:Y:S01]  /*7530*/  PRMT R42, RZ, 0x7610, R42 ;  /* 0x00007610ff2a7816 */ /* 0x000fe2000000002a */
[----:B------:R-:W1:Y:S02]  /*7540*/  LDCU UR15, c[0x0][0x3b0] ;  /* 0x00007600ff0f77ac */ /* 0x000e640008000800 */
[----:B------:R-:W-:Y:S04]  /*7550*/  STL [R1+0x158], R32 ;  /* 0x0001582001007387 */ /* 0x000fe80000100800 */
[----:B------:R-:W-:Y:S04]  /*7560*/  STL [R1+0x154], R33 ;  /* 0x0001542101007387 */ /* 0x000fe80000100800 */
[----:B------:R-:W3:Y:S04]  /*7570*/  LDL.LU R52, [R1+0x1d8] ;  /* 0x0001d80001347983 */ /* 0x000ee80000300800 */
[----:B0-----:R-:W3:Y:S04]  /*7580*/  LDL.LU R89, [R1+0x230] ;  /* 0x0002300001597983 */ /* 0x001ee80000300800 */
[----:B------:R-:W3:Y:S04]  /*7590*/  LDL.LU R39, [R1+0x214] ;  /* 0x0002140001277983 */ /* 0x000ee80000300800 */
[----:B------:R0:W3:Y:S04]  /*75a0*/  @!P5 LDG.E.U8 R48, desc[UR22][R32.64] ;  /* 0x000000162030d981 */ /* 0x0000e8000c1e1100 */
[----:B----4-:R4:W-:Y:S02]  /*75b0*/  STS.U8 [R38+UR10+0x3400], R29 ;  /* 0x0034001d26007988 */ /* 0x0109e4000800000a */
[----:B----4-:R-:W-:-:S02]  /*75c0*/  VIADD R29, R83, 0xfffffff1 ;  /* 0xfffffff1531d7836 */ /* 0x010fc40000000000 */
[----:B------:R4:W-:Y:S03]  /*75d0*/  STS.U8 [R38+UR10+0x800], R31 ;  /* 0x0008001f26007988 */ /* 0x0009e6000800000a */
[----:B------:R-:W-:Y:S02]  /*75e0*/  ISETP.GE.U32.AND P1, PT, R29, 0x7fffffd2, PT ;  /* 0x7fffffd21d00780c */ /* 0x000fe40003f26070 */
[----:B------:R-:W-:Y:S01]  /*75f0*/  IADD3 R29, P2, PT, R2, UR4, RZ ;  /* 0x00000004021d7c10 */ /* 0x000fe2000ff5e0ff */
[----:B----4-:R-:W4:Y:S03]  /*7600*/  LDL.LU R31, [R1+0x210] ;  /* 0x00021000011f7983 */ /* 0x010f260000300800 */
[----:B0-----:R-:W-:Y:S01]  /*7610*/  IADD3.X R32, PT, PT, R3, UR5, RZ, P2, !PT ;  /* 0x0000000503207c10 */ /* 0x001fe200097fe4ff */
[----:B--2---:R0:W-:Y:S04]  /*7620*/  STS.U8 [R38+UR10+0x1800], R87 ;  /* 0x0018005726007988 */ /* 0x0041e8000800000a */
[----:B0-----:R-:W2:Y:S04]  /*7630*/  LDL.LU R87, [R1+0x20c] ;  /* 0x00020c0001577983 */ /* 0x001ea80000300800 */
[----:B------:R-:W-:Y:S04]  /*7640*/  STL [R1+0x39c], R29 ;  /* 0x00039c1d01007387 */ /* 0x000fe80000100800 */
[----:B------:R-:W-:Y:S04]  /*7650*/  STL [R1+0x398], R32 ;  /* 0x0003982001007387 */ /* 0x000fe80000100800 */
[----:B---3--:R-:W-:Y:S04]  /*7660*/  STS.U8 [R38+UR10+0x2800], R63 ;  /* 0x0028003f26007988 */ /* 0x008fe8000800000a */
[----:B------:R0:W-:Y:S04]  /*7670*/  STS.U8 [R38+UR10+0x3800], R90 ;  /* 0x0038005a26007988 */ /* 0x0001e8000800000a */
[----:B------:R3:W-:Y:S04]  /*7680*/  STS.U8 [R38+UR10+0xc00], R93 ;  /* 0x000c005d26007988 */ /* 0x0007e8000800000a */
[----:B0-----:R-:W2:Y:S04]  /*7690*/  LDL.LU R90, [R1+0x1cc] ;  /* 0x0001cc00015a7983 */ /* 0x001ea80000300800 */
[----:B---3--:R-:W3:Y:S01]  /*76a0*/  LDL.LU R93, [R1+0x174] ;  /* 0x00017400015d7983 */ /* 0x008ee20000300800 */
[----:B------:R-:W-:-:S02]  /*76b0*/  @!P1 IMAD.MOV.U32 R33, RZ, RZ, R32 ;  /* 0x000000ffff219224 */ /* 0x000fc400078e0020 */
[----:B------:R-:W-:Y:S01]  /*76c0*/  @!P1 IMAD.MOV.U32 R32, RZ, RZ, R29 ;  /* 0x000000ffff209224 */ /* 0x000fe200078e001d */
[----:B------:R-:W-:-:S04]  /*76d0*/  IADD3 R29, P2, PT, R4, UR4, RZ ;  /* 0x00000004041d7c10 */ /* 0x000fc8000ff5e0ff */
[----:B------:R0:W3:Y:S04]  /*76e0*/  @!P1 LDG.E.U8 R43, desc[UR22][R32.64] ;  /* 0x00000016202b9981 */ /* 0x0000e8000c1e1100 */
[----:B------:R-:W-:Y:S01]  /*76f0*/  STL [R1+0x3a4], R29 ;  /* 0x0003a41d01007387 */ /* 0x000fe20000100800 */
[----:B0-----:R-:W-:-:S05]  /*7700*/  IADD3.X R32, PT, PT, R5, UR5, RZ, P2, !PT ;  /* 0x0000000505207c10 */ /* 0x001fca00097fe4ff */
[----:B------:R0:W-:Y:S01]  /*7710*/  STL [R1+0x3a0], R32 ;  /* 0x0003a02001007387 */ /* 0x0001e20000100800 */
[----:B------:R-:W-:Y:S02]  /*7720*/  @!P1 IMAD.MOV.U32 R33, RZ, RZ, R32 ;  /* 0x000000ffff219224 */ /* 0x000fe400078e0020 */
[----:B0-----:R-:W-:Y:S01]  /*7730*/  @!P1 IMAD.MOV.U32 R32, RZ, RZ, R29 ;  /* 0x000000ffff209224 */ /* 0x001fe200078e001d */
[----:B------:R-:W-:-:S04]  /*7740*/  LOP3.LUT R29, R38, 0x10, RZ, 0x3c, !PT ;  /* 0x00000010261d7812 */ /* 0x000fc800078e3cff */
[----:B------:R0:W3:Y:S01]  /*7750*/  @!P1 LDG.E.U8 R42, desc[UR22][R32.64] ;  /* 0x00000016202a9981 */ /* 0x0000e2000c1e1100 */
[----:B------:R-:W-:-:S03]  /*7760*/  PRMT R41, RZ, 0x7610, R41 ;  /* 0x00007610ff297816 */ /* 0x000fc60000000029 */
[----:B------:R-:W-:Y:S01]  /*7770*/  STS.U8 [R38+UR10+0x1c00], R62 ;  /* 0x001c003e26007988 */ /* 0x000fe2000800000a */
[----:B0-----:R-:W-:-:S03]  /*7780*/  IADD3 R32, P2, PT, R6, UR4, RZ ;  /* 0x0000000406207c10 */ /* 0x001fc6000ff5e0ff */
[----:B------:R0:W-:Y:S01]  /*7790*/  STS.U8 [R38+UR10+0x2c00], R84 ;  /* 0x002c005426007988 */ /* 0x0001e2000800000a */
[----:B------:R-:W-:-:S03]  /*77a0*/  IADD3.X R33, PT, PT, R7, UR5, RZ, P2, !PT ;  /* 0x0000000507217c10 */ /* 0x000fc600097fe4ff */
[----:B------:R-:W-:Y:S04]  /*77b0*/  STS.U8 [R38+UR10+0x3c00], R52 ;  /* 0x003c003426007988 */ /* 0x000fe8000800000a */
[----:B0-----:R-:W3:Y:S04]  /*77c0*/  LDL.LU R84, [R1+0x160] ;  /* 0x0001600001547983 */ /* 0x001ee80000300800 */
[----:B------:R-:W-:Y:S04]  /*77d0*/  STL [R1+0x3ac], R32 ;  /* 0x0003ac2001007387 */ /* 0x000fe80000100800 */
[----:B----4-:R0:W-:Y:S04]  /*77e0*/  STS.U8 [R29+UR10+0x2080], R31 ;  /* 0x0020801f1d007988 */ /* 0x0101e8000800000a */
[----:B------:R-:W-:Y:S04]  /*77f0*/  STL [R1+0x3a8], R33 ;  /* 0x0003a82101007387 */ /* 0x000fe80000100800 */
[----:B------:R-:W4:Y:S01]  /*7800*/  LDL.LU R63, [R1+0x1d0] ;  /* 0x0001d000013f7983 */ /* 0x000f220000300800 */
[----:B0-----:R-:W-:-:S03]  /*7810*/  IADD3 R31, P2, PT, R8, UR4, RZ ;  /* 0x00000004081f7c10 */ /* 0x001fc6000ff5e0ff */
[----:B------:R0:W-:Y:S04]  /*7820*/  STS.U8 [R29+UR10+0x80], R89 ;  /* 0x000080591d007988 */ /* 0x0001e8000800000a */
[----:B------:R-:W4:Y:S04]  /*7830*/  LDL.LU R62, [R1+0x15c] ;  /* 0x00015c00013e7983 */ /* 0x000f280000300800 */
[----:B------:R1:W4:Y:S04]  /*7840*/  @!P1 LDG.E.U8 R41, desc[UR22][R32.64] ;  /* 0x0000001620299981 */ /* 0x000328000c1e1100 */
[----:B0-----:R-:W4:Y:S04]  /*7850*/  LDL.LU R89, [R1+0x100] ;  /* 0x0001000001597983 */ /* 0x001f280000300800 */
[----:B------:R-:W4:Y:S01]  /*7860*/  LDL.LU R52, [R1+0x170] ;  /* 0x0001700001347983 */ /* 0x000f220000300800 */
[----:B-1----:R-:W-:-:S03]  /*7870*/  IADD3.X R32, PT, PT, R9, UR5, RZ, P2, !PT ;  /* 0x0000000509207c10 */ /* 0x002fc600097fe4ff */
[----:B------:R-:W-:Y:S04]  /*7880*/  STS.U8 [R29+UR10+0x1080], R39 ;  /* 0x001080271d007988 */ /* 0x000fe8000800000a */
[----:B--2---:R0:W-:Y:S04]  /*7890*/  STS.U8 [R29+UR10+0x3080], R87 ;  /* 0x003080571d007988 */ /* 0x0041e8000800000a */
[----:B0-----:R-:W2:Y:S04]  /*78a0*/  LDL.LU R87, [R1+0xfc] ;  /* 0x0000fc0001577983 */ /* 0x001ea80000300800 */
[----:B------:R-:W2:Y:S04]  /*78b0*/  LDL.LU R38, [R1+0xdc] ;  /* 0x0000dc0001267983 */ /* 0x000ea80000300800 */
[----:B------:R-:W-:Y:S04]  /*78c0*/  STL [R1+0x3b4], R31 ;  /* 0x0003b41f01007387 */ /* 0x000fe80000100800 */
[----:B------:R-:W-:Y:S04]  /*78d0*/  STL [R1+0x3b0], R32 ;  /* 0x0003b02001007387 */ /* 0x000fe80000100800 */
[----:B---3--:R0:W-:Y:S04]  /*78e0*/  STS.U8 [R29+UR10+0x1480], R93 ;  /* 0x0014805d1d007988 */ /* 0x0081e8000800000a */
[----:B0-----:R-:W3:Y:S04]  /*78f0*/  LDL.LU R93, [R1+0x168] ;  /* 0x00016800015d7983 */ /* 0x001ee80000300800 */
[----:B------:R0:W-:Y:S04]  /*7900*/  STS.U8 [R29+UR10+0x480], R90 ;  /* 0x0004805a1d007988 */ /* 0x0001e8000800000a */
[----:B0-----:R-:W3:Y:S04]  /*7910*/  LDL.LU R90, [R1+0xe8] ;  /* 0x0000e800015a7983 */ /* 0x001ee80000300800 */
[----:B------:R-:W3:Y:S01]  /*7920*/  LDL.LU R39, [R1+0xe4] ;  /* 0x0000e40001277983 */ /* 0x000ee20000300800 */
[----:B------:R-:W-:Y:S01]  /*7930*/  PRMT R40, RZ, 0x7610, R40 ;  /* 0x00007610ff287816 */ /* 0x000fe20000000028 */
[----:B------:R-:W-:-:S02]  /*7940*/  @!P1 IMAD.MOV.U32 R33, RZ, RZ, R32 ;  /* 0x000000ffff219224 */ /* 0x000fc400078e0020 */
[----:B------:R-:W-:Y:S01]  /*7950*/  @!P1 IMAD.MOV.U32 R32, RZ, RZ, R31 ;  /* 0x000000ffff209224 */ /* 0x000fe200078e001f */
[----:B------:R-:W-:Y:S01]  /*7960*/  SHF.R.U32.HI R31, RZ, 0x9, R30 ;  /* 0x00000009ff1f7819 */ /* 0x000fe2000001161e */
[----:B------:R-:W-:-:S03]  /*7970*/  UIMAD UR4, UR6, 0x16, URZ ;  /* 0x00000016060478a4 */ /* 0x000fc6000f8e02ff */
[----:B------:R0:W3:Y:S01]  /*7980*/  @!P1 LDG.E.U8 R40, desc[UR22][R32.64] ;  /* 0x0000001620289981 */ /* 0x0000e2000c1e1100 */
[----:B------:R-:W-:Y:S01]  /*7990*/  LOP3.LUT P1, RZ, R31, 0x1, RZ, 0xc0, !PT ;  /* 0x000000011fff7812 */ /* 0x000fe2000782c0ff */
[----:B------:R-:W-:Y:S02]  /*79a0*/  USHF.R.S32.HI UR5, URZ, 0x1f, UR4 ;  /* 0x0000001fff057899 */ /* 0x000fe40008011404 */
[----:B------:R-:W-:Y:S02]  /*79b0*/  IADD3 R31, P2, PT, R2, UR4, RZ ;  /* 0x00000004021f7c10 */ /* 0x000fe4000ff5e0ff */
[----:B------:R-:W-:Y:S02]  /*79c0*/  PRMT R37, RZ, 0x7610, R37 ;  /* 0x00007610ff257816 */ /* 0x000fe40000000025 */
[----:B0-----:R-:W-:-:S06]  /*79d0*/  IADD3.X R32, PT, PT, R3, UR5, RZ, P2, !PT ;  /* 0x0000000503207c10 */ /* 0x001fcc00097fe4ff */
[----:B------:R-:W-:Y:S01]  /*79e0*/  @P1 IMAD.MOV.U32 R33, RZ, RZ, R32 ;  /* 0x000000ffff211224 */ /* 0x000fe200078e0020 */
[----:B------:R0:W-:Y:S04]  /*79f0*/  STS.U8 [R29+UR10+0x2480], R84 ;  /* 0x002480541d007988 */ /* 0x0001e8000800000a */
[----:B0-----:R-:W3:Y:S04]  /*7a00*/  LDL.LU R84, [R1+0xb4] ;  /* 0x0000b40001547983 */ /* 0x001ee80000300800 */
[----:B------:R-:W-:Y:S04]  /*7a10*/  STL [R1+0x3dc], R31 ;  /* 0x0003dc1f01007387 */ /* 0x000fe80000100800 */
[----:B------:R0:W-:Y:S02]  /*7a20*/  STL [R1+0x3d8], R32 ;  /* 0x0003d82001007387 */ /* 0x0001e40000100800 */
[----:B0-----:R-:W-:Y:S01]  /*7a30*/  @P1 IMAD.MOV.U32 R32, RZ, RZ, R31 ;  /* 0x000000ffff201224 */ /* 0x001fe200078e001f */
[----:B------:R-:W-:-:S04]  /*7a40*/  IADD3 R31, P2, PT, R4, UR4, RZ ;  /* 0x00000004041f7c10 */ /* 0x000fc8000ff5e0ff */
[----:B------:R0:W3:Y:S01]  /*7a50*/  @P1 LDG.E.U8 R37, desc[UR22][R32.64] ;  /* 0x0000001620251981 */ /* 0x0000e2000c1e1100 */
[----:B------:R-:W-:-:S03]  /*7a60*/  PRMT R36, RZ, 0x7610, R36 ;  /* 0x00007610ff247816 */ /* 0x000fc60000000024 */
[----:B------:R-:W-:Y:S01]  /*7a70*/  STL [R1+0x3e4], R31 ;  /* 0x0003e41f01007387 */ /* 0x000fe20000100800 */
[----:B0-----:R-:W-:-:S05]  /*7a80*/  IADD3.X R32, PT, PT, R5, UR5, RZ, P2, !PT ;  /* 0x0000000505207c10 */ /* 0x001fca00097fe4ff */
[----:B------:R0:W-:Y:S01]  /*7a90*/  STL [R1+0x3e0], R32 ;  /* 0x0003e02001007387 */ /* 0x0001e20000100800 */
[----:B------:R-:W-:Y:S02]  /*7aa0*/  @P1 IMAD.MOV.U32 R33, RZ, RZ, R32 ;  /* 0x000000ffff211224 */ /* 0x000fe400078e0020 */
[----:B0-----:R-:W-:Y:S01]  /*7ab0*/  @P1 IMAD.MOV.U32 R32, RZ, RZ, R31 ;  /* 0x000000ffff201224 */ /* 0x001fe200078e001f */
[----:B------:R-:W-:Y:S01]  /*7ac0*/  IADD3 R31, P2, PT, R6, UR4, RZ ;  /* 0x00000004061f7c10 */ /* 0x000fe2000ff5e0ff */
[----:B----4-:R0:W-:Y:S04]  /*7ad0*/  STS.U8 [R29+UR10+0x1880], R89 ;  /* 0x001880591d007988 */ /* 0x0101e8000800000a */
[----:B------:R1:W4:Y:S04]  /*7ae0*/  @P1 LDG.E.U8 R36, desc[UR22][R32.64] ;  /* 0x0000001620241981 */ /* 0x000328000c1e1100 */
[----:B0-----:R-:W4:Y:S01]  /*7af0*/  LDL.LU R89, [R1+0x16c] ;  /* 0x00016c0001597983 */ /* 0x001f220000300800 */
[----:B-1----:R-:W-:-:S03]  /*7b00*/  IADD3.X R32, PT, PT, R7, UR5, RZ, P2, !PT ;  /* 0x0000000507207c10 */ /* 0x002fc600097fe4ff */
[----:B------:R-:W-:Y:S04]  /*7b10*/  STS.U8 [R29+UR10+0x3480], R63 ;  /* 0x0034803f1d007988 */ /* 0x000fe8000800000a */
[----:B------:R-:W-:Y:S04]  /*7b20*/  STS.U8 [R29+UR10+0x880], R62 ;  /* 0x0008803e1d007988 */ /* 0x000fe8000800000a */
[----:B------:R-:W-:Y:S04]  /*7b30*/  STS.U8 [R29+UR10+0x2880], R52 ;  /* 0x002880341d007988 */ /* 0x000fe8000800000a */
[----:B--2---:R0:W-:Y:S04]  /*7b40*/  STS.U8 [R29+UR10+0x3880], R87 ;  /* 0x003880571d007988 */ /* 0x0041e8000800000a */
[----:B------:R-:W-:Y:S04]  /*7b50*/  STS.U8 [R29+UR10+0xc80], R38 ;  /* 0x000c80261d007988 */ /* 0x000fe8000800000a */
[----:B0-----:R-:W2:Y:S04]  /*7b60*/  LDL.LU R87, [R1+0xf4] ;  /* 0x0000f40001577983 */ /* 0x001ea80000300800 */
[----:B------:R-:W-:Y:S04]  /*7b70*/  STL [R1+0x3ec], R31 ;  /* 0x0003ec1f01007387 */ /* 0x000fe80000100800 */
[----:B------:R-:W-:Y:S04]  /*7b80*/  STL [R1+0x3e8], R32 ;  /* 0x0003e82001007387 */ /* 0x000fe80000100800 */
[----:B---3--:R0:W-:Y:S02]  /*7b90*/  STS.U8 [R29+UR10+0x1c80], R93 ;  /* 0x001c805d1d007988 */ /* 0x0081e4000800000a */
[----:B0-----:R-:W0:Y:S02]  /*7ba0*/  S2R R93, SR_TID.X ;  /* 0x00000000005d7919 */ /* 0x001e240000002100 */
[----:B------:R1:W-:Y:S04]  /*7bb0*/  STS.U8 [R29+UR10+0x2c80], R90 ;  /* 0x002c805a1d007988 */ /* 0x0003e8000800000a */
[----:B------:R0:W-:Y:S04]  /*7bc0*/  STS.U8 [R29+UR10+0x3c80], R39 ;  /* 0x003c80271d007988 */ /* 0x0001e8000800000a */
[----:B-1----:R-:W3:Y:S04]  /*7bd0*/  LDL.LU R90, [R1+0x178] ;  /* 0x00017800015a7983 */ /* 0x002ee80000300800 */
[----:B------:R-:W3:Y:S01]  /*7be0*/  LDL.LU R63, [R1+0xf0] ;  /* 0x0000f000013f7983 */ /* 0x000ee20000300800 */
[----:B0-----:R-:W-:-:S03]  /*7bf0*/  LOP3.LUT R29, R93, 0x7f, RZ, 0xc0, !PT ;  /* 0x0000007f5d1d7812 */ /* 0x001fc600078ec0ff */
[----:B------:R-:W3:Y:S01]  /*7c00*/  LDL.LU R93, [R1+0xec] ;  /* 0x0000ec00015d7983 */ /* 0x000ee20000300800 */
[----:B------:R-:W-:Y:S01]  /*7c10*/  PRMT R35, RZ, 0x7610, R35 ;  /* 0x00007610ff237816 */ /* 0x000fe20000000023 */
[----:B------:R-:W-:Y:S02]  /*7c20*/  @P1 IMAD.MOV.U32 R33, RZ, RZ, R32 ;  /* 0x000000ffff211224 */ /* 0x000fe400078e0020 */
[----:B------:R-:W-:Y:S01]  /*7c30*/  @P1 IMAD.MOV.U32 R32, RZ, RZ, R31 ;  /* 0x000000ffff201224 */ /* 0x000fe200078e001f */
[----:B------:R-:W-:-:S04]  /*7c40*/  IADD3 R31, P2, PT, R8, UR4, RZ ;  /* 0x00000004081f7c10 */ /* 0x000fc8000ff5e0ff */
[----:B------:R0:W3:Y:S04]  /*7c50*/  @P1 LDG.E.U8 R35, desc[UR22][R32.64] ;  /* 0x0000001620231981 */ /* 0x0000e8000c1e1100 */
[----:B------:R-:W-:Y:S01]  /*7c60*/  STL [R1+0x3f4], R31 ;  /* 0x0003f41f01007387 */ /* 0x000fe20000100800 */
[----:B0-----:R-:W-:-:S05]  /*7c70*/  IADD3.X R32, PT, PT, R9, UR5, RZ, P2, !PT ;  /* 0x0000000509207c10 */ /* 0x001fca00097fe4ff */
[----:B------:R0:W-:Y:S04]  /*7c80*/  STL [R1+0x3f0], R32 ;  /* 0x0003f02001007387 */ /* 0x0001e80000100800 */
[----:B------:R-:W3:Y:S04]  /*7c90*/  LDL.LU R62, [R1+0x164] ;  /* 0x00016400013e7983 */ /* 0x000ee80000300800 */
[----:B------:R-:W3:Y:S04]  /*7ca0*/  LDL.LU R38, [R1+0xe0] ;  /* 0x0000e00001267983 */ /* 0x000ee80000300800 */
[----:B------:R-:W3:Y:S01]  /*7cb0*/  LDL.LU R39, [R1+0x9c] ;  /* 0x00009c0001277983 */ /* 0x000ee20000300800 */
[----:B------:R-:W-:Y:S01]  /*7cc0*/  @P1 IMAD.MOV.U32 R33, RZ, RZ, R32 ;  /* 0x000000ffff211224 */ /* 0x000fe200078e0020 */
[----:B------:R-:W-:Y:S01]  /*7cd0*/  UIMAD UR4, UR6, 0x1e, URZ ;  /* 0x0000001e060478a4 */ /* 0x000fe2000f8e02ff */
[----:B0-----:R-:W-:Y:S01]  /*7ce0*/  @P1 IMAD.MOV.U32 R32, RZ, RZ, R31 ;  /* 0x000000ffff201224 */ /* 0x001fe200078e001f */
[--C-:B------:R-:W-:Y:S01]  /*7cf0*/  SHF.R.U32.HI R31, RZ, 0x8, R30.reuse ;  /* 0x00000008ff1f7819 */ /* 0x100fe2000001161e */
[----:B------:R-:W3:Y:S01]  /*7d00*/  LDL.LU R52, [R1+0xf8] ;  /* 0x0000f80001347983 */ /* 0x000ee20000300800 */
[----:B------:R-:W-:-:S02]  /*7d10*/  SHF.R.U32.HI R30, RZ, 0x1, R30 ;  /* 0x00000001ff1e7819 */ /* 0x000fc4000001161e */
[----:B------:R-:W-:Y:S01]  /*7d20*/  PRMT R34, RZ, 0x7610, R34 ;  /* 0x00007610ff227816 */ /* 0x000fe20000000022 */
[----:B------:R-:W-:Y:S01]  /*7d30*/  USHF.R.S32.HI UR5, URZ, 0x1f, UR4 ;  /* 0x0000001fff057899 */ /* 0x000fe20008011404 */
[----:B------:R-:W-:Y:S02]  /*7d40*/  LOP3.LUT R53, R29, 0x20, RZ, 0x3c, !PT ;  /* 0x000000201d357812 */ /* 0x000fe400078e3cff */
[----:B------:R-:W-:Y:S02]  /*7d50*/  LOP3.LUT P2, RZ, R30, 0x1, RZ, 0xc0, !PT ;  /* 0x000000011eff7812 */ /* 0x000fe4000784c0ff */
[----:B------:R-:W-:Y:S01]  /*7d60*/  IADD3 R30, P3, PT, R2, UR4, RZ ;  /* 0x00000004021e7c10 */ /* 0x000fe2000ff7e0ff */
[----:B------:R0:W3:Y:S01]  /*7d70*/  @P1 LDG.E.U8 R34, desc[UR22][R32.64] ;  /* 0x0000001620221981 */ /* 0x0000e2000c1e1100 */
[----:B------:R-:W-:Y:S02]  /*7d80*/  LOP3.LUT P1, RZ, R31, 0x1, RZ, 0xc0, !PT ;  /* 0x000000011fff7812 */ /* 0x000fe4000782c0ff */
[----:B------:R-:W-:Y:S01]  /*7d90*/  IADD3.X R31, PT, PT, R3, UR5, RZ, P3, !PT ;  /* 0x00000005031f7c10 */ /* 0x000fe20009ffe4ff */
[----:B------:R1:W-:Y:S04]  /*7da0*/  STS.U8 [R53+UR10+0x100], R84 ;  /* 0x0001005435007988 */ /* 0x0003e8000800000a */
[----:B-1----:R-:W3:Y:S04]  /*7db0*/  LDL.LU R84, [R1+0xac] ;  /* 0x0000ac0001547983 */ /* 0x002ee80000300800 */
[----:B----4-:R-:W-:Y:S04]  /*7dc0*/  STS.U8 [R53+UR10+0x1100], R89 ;  /* 0x0011005935007988 */ /* 0x010fe8000800000a */
[----:B--2---:R1:W-:Y:S04]  /*7dd0*/  STS.U8 [R53+UR10+0x2100], R87 ;  /* 0x0021005735007988 */ /* 0x0043e8000800000a */
[----:B-1----:R-:W2:Y:S04]  /*7de0*/  LDL.LU R87, [R1+0xa8] ;  /* 0x0000a80001577983 */ /* 0x002ea80000300800 */
[----:B------:R-:W-:Y:S04]  /*7df0*/  STL [R1+0x250], R30 ;  /* 0x0002501e01007387 */ /* 0x000fe80000100800 */
[----:B------:R-:W-:Y:S04]  /*7e00*/  STL [R1+0x24c], R31 ;  /* 0x00024c1f01007387 */ /* 0x000fe80000100800 */
[----:B------:R-:W4:Y:S04]  /*7e10*/  LDL.LU R89, [R1+0xcc] ;  /* 0x0000cc0001597983 */ /* 0x000f280000300800 */
[----:B---3--:R1:W-:Y:S04]  /*7e20*/  STS.U8 [R53+UR10+0x3100], R90 ;  /* 0x0031005a35007988 */ /* 0x0083e8000800000a */
[----:B------:R-:W-:Y:S04]  /*7e30*/  STS.U8 [R53+UR10+0x500], R63 ;  /* 0x0005003f35007988 */ /* 0x000fe8000800000a */
[----:B-1----:R-:W3:Y:S04]  /*7e40*/  LDL.LU R90, [R1+0xc4] ;  /* 0x0000c400015a7983 */ /* 0x002ee80000300800 */
[----:B------:R1:W-:Y:S04]  /*7e50*/  STS.U8 [R53+UR10+0x1500], R93 ;  /* 0x0015005d35007988 */ /* 0x0003e8000800000a */
[----:B-1----:R-:W3:Y:S01]  /*7e60*/  LDL.LU R93, [R1+0x90] ;  /* 0x00009000015d7983 */ /* 0x002ee20000300800 */
[----:B0-----:R-:W-:-:S02]  /*7e70*/  PRMT R33, RZ, 0x7610, R33 ;  /* 0x00007610ff217816 */ /* 0x001fc40000000021 */
[----:B------:R-:W-:-:S04]  /*7e80*/  PRMT R32, RZ, 0x7610, R32 ;  /* 0x00007610ff207816 */ /* 0x000fc80000000020 */
[----:B------:R0:W3:Y:S02]  /*7e90*/  @P2 LDG.E.U8 R33, desc[UR22][R30.64] ;  /* 0x000000161e212981 */ /* 0x0000e4000c1e1100 */
[----:B0-----:R-:W-:Y:S02]  /*7ea0*/  IADD3 R30, P3, PT, R4, UR4, RZ ;  /* 0x00000004041e7c10 */ /* 0x001fe4000ff7e0ff */
[----:B------:R-:W-:Y:S02]  /*7eb0*/  STS.U8 [R53+UR10+0x2500], R62 ;  /* 0x0025003e35007988 */ /* 0x000fe4000800000a */
[----:B------:R-:W-:Y:S02]  /*7ec0*/  IADD3.X R31, PT, PT, R5, UR5, RZ, P3, !PT ;  /* 0x00000005051f7c10 */ /* 0x000fe40009ffe4ff */
[----:B------:R0:W-:Y:S04]  /*7ed0*/  STS.U8 [R53+UR10+0x3500], R38 ;  /* 0x0035002635007988 */ /* 0x0001e8000800000a */
[----:B------:R-:W-:Y:S04]  /*7ee0*/  STL [R1+0x258], R30 ;  /* 0x0002581e01007387 */ /* 0x000fe80000100800 */
[----:B------:R1:W-:Y:S01]  /*7ef0*/  STL [R1+0x254], R31 ;  /* 0x0002541f01007387 */ /* 0x0003e20000100800 */
[----:B0-----:R-:W-:-:S03]  /*7f00*/  IADD3 R38, P3, PT, R6, UR4, RZ ;  /* 0x0000000406267c10 */ /* 0x001fc6000ff7e0ff */
[----:B------:R1:W3:Y:S04]  /*7f10*/  @P2 LDG.E.U8 R32, desc[UR22][R30.64] ;  /* 0x000000161e202981 */ /* 0x0002e8000c1e1100 */
[----:B------:R0:W-:Y:S04]  /*7f20*/  STS.U8 [R53+UR10+0x900], R39 ;  /* 0x0009002735007988 */ /* 0x0001e8000800000a */
[----:B------:R-:W3:Y:S01]  /*7f30*/  LDL.LU R63, [R1+0xd8] ;  /* 0x0000d800013f7983 */ /* 0x000ee20000300800 */
[----:B-1----:R-:W-:Y:S02]  /*7f40*/  PRMT R31, RZ, 0x7610, R31 ;  /* 0x00007610ff1f7816 */ /* 0x002fe4000000001f */
[----:B0-----:R-:W-:Y:S01]  /*7f50*/  IADD3.X R39, PT, PT, R7, UR5, RZ, P3, !PT ;  /* 0x0000000507277c10 */ /* 0x001fe20009ffe4ff */
[----:B------:R0:W-:Y:S04]  /*7f60*/  STL [R1+0x260], R38 ;  /* 0x0002602601007387 */ /* 0x0001e80000100800 */
[----:B------:R0:W3:Y:S01]  /*7f70*/  @P2 LDG.E.U8 R31, desc[UR22][R38.64] ;  /* 0x00000016261f2981 */ /* 0x0000e2000c1e1100 */
[----:B------:R-:W-:-:S03]  /*7f80*/  PRMT R30, RZ, 0x7610, R30 ;  /* 0x00007610ff1e7816 */ /* 0x000fc6000000001e */
[----:B------:R1:W-:Y:S04]  /*7f90*/  STL [R1+0x25c], R39 ;  /* 0x00025c2701007387 */ /* 0x0003e80000100800 */
[----:B------:R-:W3:Y:S01]  /*7fa0*/  LDL.LU R62, [R1+0xa4] ;  /* 0x0000a400013e7983 */ /* 0x000ee20000300800 */
[----:B0-----:R-:W-:-:S04]  /*7fb0*/  IADD3 R38, P3, PT, R8, UR4, RZ ;  /* 0x0000000408267c10 */ /* 0x001fc8000ff7e0ff */
[----:B-1----:R-:W-:Y:S01]  /*7fc0*/  IADD3.X R39, PT, PT, R9, UR5, RZ, P3, !PT ;  /* 0x0000000509277c10 */ /* 0x002fe20009ffe4ff */
[----:B------:R0:W-:Y:S04]  /*7fd0*/  STS.U8 [R53+UR10+0x1900], R52 ;  /* 0x0019003435007988 */ /* 0x0001e8000800000a */
[----:B------:R1:W3:Y:S01]  /*7fe0*/  @P2 LDG.E.U8 R30, desc[UR22][R38.64] ;  /* 0x00000016261e2981 */ /* 0x0002e2000c1e1100 */
[----:B------:R-:W-:-:S03]  /*7ff0*/  UIMAD UR4, UR6, 0x7, URZ ;  /* 0x00000007060478a4 */ /* 0x000fc6000f8e02ff */
[----:B0-----:R-:W3:Y:S04]  /*8000*/  LDL.LU R52, [R1+0x94] ;  /* 0x0000940001347983 */ /* 0x001ee80000300800 */
[----:B------:R1:W-:Y:S01]  /*8010*/  STL [R1+0x268], R38 ;  /* 0x0002682601007387 */ /* 0x0003e20000100800 */
[----:B------:R-:W-:Y:S01]  /*8020*/  USHF.R.S32.HI UR5, URZ, 0x1f, UR4 ;  /* 0x0000001fff057899 */ /* 0x000fe20008011404 */
[----:B-1----:R-:W-:-:S05]  /*8030*/  VIADD R38, R83, 0xfffffff8 ;  /* 0xfffffff853267836 */ /* 0x002fca0000000000 */
[----:B------:R-:W-:Y:S02]  /*8040*/  ISETP.GE.U32.AND P2, PT, R38, 0x7fffffd9, PT ;  /* 0x7fffffd92600780c */ /* 0x000fe40003f46070 */
[----:B------:R-:W-:Y:S01]  /*8050*/  IADD3 R38, P3, PT, R2, UR4, RZ ;  /* 0x0000000402267c10 */ /* 0x000fe2000ff7e0ff */
[----:B------:R0:W-:Y:S01]  /*8060*/  STS.U8 [R53+UR10+0x2900], R84 ;  /* 0x0029005435007988 */ /* 0x0001e2000800000a */
[----:B------:R-:W-:-:S03]  /*8070*/  PRMT R47, RZ, 0x7610, R47 ;  /* 0x00007610ff2f7816 */ /* 0x000fc6000000002f */
[----:B------:R1:W-:Y:S04]  /*8080*/  STL [R1+0x264], R39 ;  /* 0x0002642701007387 */ /* 0x0003e80000100800 */
[----:B0-----:R-:W3:Y:S01]  /*8090*/  LDL.LU R84, [R1+0x80] ;  /* 0x0000800001547983 */ /* 0x001ee20000300800 */
[----:B-1----:R-:W-:-:S05]  /*80a0*/  IADD3.X R39, PT, PT, R3, UR5, RZ, P3, !PT ;  /* 0x0000000503277c10 */ /* 0x002fca0009ffe4ff */
[----:B------:R0:W3:Y:S04]  /*80b0*/  @!P2 LDG.E.U8 R47, desc[UR22][R38.64] ;  /* 0x00000016262fa981 */ /* 0x0000e8000c1e1100 */
[----:B--2---:R1:W-:Y:S04]  /*80c0*/  STS.U8 [R53+UR10+0x3900], R87 ;  /* 0x0039005735007988 */ /* 0x0043e8000800000a */
[----:B-1----:R-:W2:Y:S04]  /*80d0*/  LDL.LU R87, [R1+0x7c] ;  /* 0x00007c0001577983 */ /* 0x002ea80000300800 */
[----:B----4-:R1:W-:Y:S04]  /*80e0*/  STS.U8 [R53+UR10+0xd00], R89 ;  /* 0x000d005935007988 */ /* 0x0103e8000800000a */
[----:B-1----:R-:W4:Y:S04]  /*80f0*/  LDL.LU R89, [R1+0x8c] ;  /* 0x00008c0001597983 */ /* 0x002f280000300800 */
[----:B---3--:R1:W-:Y:S04]  /*8100*/  STS.U8 [R53+UR10+0x1d00], R90 ;  /* 0x001d005a35007988 */ /* 0x0083e8000800000a */
[----:B-1----:R-:W3:Y:S04]  /*8110*/  LDL.LU R90, [R1+0x88] ;  /* 0x00008800015a7983 */ /* 0x002ee80000300800 */
[----:B------:R1:W-:Y:S04]  /*8120*/  STS.U8 [R53+UR10+0x2d00], R93 ;  /* 0x002d005d35007988 */ /* 0x0003e8000800000a */
[----:B-1----:R-:W2:Y:S04]  /*8130*/  LDL.LU R93, [R1+0x64] ;  /* 0x00006400015d7983 */ /* 0x002ea80000300800 */
[----:B------:R-:W-:Y:S04]  /*8140*/  STL [R1+0x160], R38 ;  /* 0x0001602601007387 */ /* 0x000fe80000100800 */
[----:B------:R1:W-:Y:S04]  /*8150*/  STL [R1+0x15c], R39 ;  /* 0x00015c2701007387 */ /* 0x0003e80000100800 */
[----:B-1----:R-:W2:Y:S01]  /*8160*/  LDL.LU R39, [R1+0xa0] ;  /* 0x0000a00001277983 */ /* 0x002ea20000300800 */
[----:B0-----:R-:W-:-:S02]  /*8170*/  IADD3 R38, P3, PT, R4, UR4, RZ ;  /* 0x0000000404267c10 */ /* 0x001fc4000ff7e0ff */
[----:B------:R-:W-:Y:S01]  /*8180*/  PRMT R46, RZ, 0x7610, R46 ;  /* 0x00007610ff2e7816 */ /* 0x000fe2000000002e */
[----:B------:R0:W-:Y:S02]  /*8190*/  STS.U8 [R53+UR10+0x3d00], R63 ;  /* 0x003d003f35007988 */ /* 0x0001e4000800000a */
[----:B0-----:R-:W-:Y:S02]  /*81a0*/  LOP3.LUT R53, R29, 0x30, RZ, 0x3c, !PT ;  /* 0x000000301d357812 */ /* 0x001fe400078e3cff */
[----:B------:R-:W3:Y:S04]  /*81b0*/  LDL.LU R63, [R1+0x84] ;  /* 0x00008400013f7983 */ /* 0x000ee80000300800 */
[----:B------:R0:W-:Y:S04]  /*81c0*/  STS.U8 [R53+UR10+0x180], R62 ;  /* 0x0001803e35007988 */ /* 0x0001e8000800000a */
[----:B0-----:R-:W3:Y:S04]  /*81d0*/  LDL.LU R62, [R1+0x5c] ;  /* 0x00005c00013e7983 */ /* 0x001ee80000300800 */
[----:B--2---:R0:W-:Y:S04]  /*81e0*/  STS.U8 [R53+UR10+0x1180], R39 ;  /* 0x0011802735007988 */ /* 0x0041e8000800000a */
[----:B------:R1:W-:Y:S01]  /*81f0*/  STS.U8 [R53+UR10+0x2180], R52 ;  /* 0x0021803435007988 */ /* 0x0003e2000800000a */
[----:B0-----:R-:W-:-:S03]  /*8200*/  IADD3.X R39, PT, PT, R5, UR5, RZ, P3, !PT ;  /* 0x0000000505277c10 */ /* 0x001fc60009ffe4ff */
[----:B-1----:R-:W2:Y:S04]  /*8210*/  LDL.LU R52, [R1+0x54] ;  /* 0x0000540001347983 */ /* 0x002ea80000300800 */
[----:B------:R-:W-:Y:S04]  /*8220*/  STL [R1+0x168], R38 ;  /* 0x0001682601007387 */ /* 0x000fe80000100800 */
[----:B------:R0:W-:Y:S04]  /*8230*/  STL [R1+0x164], R39 ;  /* 0x0001642701007387 */ /* 0x0001e80000100800 */
[----:B------:R1:W2:Y:S04]  /*8240*/  @!P2 LDG.E.U8 R46, desc[UR22][R38.64] ;  /* 0x00000016262ea981 */ /* 0x0002a8000c1e1100 */
[----:B0-----:R-:W2:Y:S01]  /*8250*/  LDL.LU R39, [R1+0x98] ;  /* 0x0000980001277983 */ /* 0x001ea20000300800 */
[----:B-1----:R-:W-:-:S02]  /*8260*/  IADD3 R38, P3, PT, R6, UR4, RZ ;  /* 0x0000000406267c10 */ /* 0x002fc4000ff7e0ff */
[----:B------:R-:W-:Y:S02]  /*8270*/  PRMT R45, RZ, 0x7610, R45 ;  /* 0x00007610ff2d7816 */ /* 0x000fe4000000002d */
[----:B------:R-:W-:Y:S01]  /*8280*/  PRMT R44, RZ, 0x7610, R44 ;  /* 0x00007610ff2c7816 */ /* 0x000fe2000000002c */
[----:B--2---:R0:W-:Y:S04]  /*8290*/  STS.U8 [R53+UR10+0x3180], R39 ;  /* 0x0031802735007988 */ /* 0x0041e8000800000a */
[----:B------:R-:W-:Y:S01]  /*82a0*/  STS.U8 [R53+UR10+0x580], R84 ;  /* 0x0005805435007988 */ /* 0x000fe2000800000a */
[----:B0-----:R-:W-:-:S03]  /*82b0*/  IADD3.X R39, PT, PT, R7, UR5, RZ, P3, !PT ;  /* 0x0000000507277c10 */ /* 0x001fc60009ffe4ff */
[----:B------:R0:W-:Y:S04]  /*82c0*/  STS.U8 [R53+UR10+0x1580], R87 ;  /* 0x0015805735007988 */ /* 0x0001e8000800000a */
[----:B------:R1:W2:Y:S04]  /*82d0*/  @!P2 LDG.E.U8 R45, desc[UR22][R38.64] ;  /* 0x00000016262da981 */ /* 0x0002a8000c1e1100 */
[----:B0-----:R-:W2:Y:S04]  /*82e0*/  LDL.LU R87, [R1+0x70] ;  /* 0x0000700001577983 */ /* 0x001ea80000300800 */
[----:B------:R1:W-:Y:S04]  /*82f0*/  STL [R1+0x170], R38 ;  /* 0x0001702601007387 */ /* 0x0003e80000100800 */
[----:B------:R0:W-:Y:S04]  /*8300*/  STL [R1+0x16c], R39 ;  /* 0x00016c2701007387 */ /* 0x0001e80000100800 */
[----:B----4-:R-:W-:Y:S01]  /*8310*/  STS.U8 [R53+UR10+0x2580], R89 ;  /* 0x0025805935007988 */ /* 0x010fe2000800000a */
[----:B-1----:R-:W-:-:S03]  /*8320*/  IADD3 R38, P3, PT, R8, UR4, RZ ;  /* 0x0000000408267c10 */ /* 0x002fc6000ff7e0ff */
[----:B---3--:R-:W-:Y:S01]  /*8330*/  STS.U8 [R53+UR10+0x3580], R90 ;  /* 0x0035805a35007988 */ /* 0x008fe2000800000a */
[----:B0-----:R-:W-:-:S03]  /*8340*/  IADD3.X R39, PT, PT, R9, UR5, RZ, P3, !PT ;  /* 0x0000000509277c10 */ /* 0x001fc60009ffe4ff */
[----:B------:R-:W3:Y:S04]  /*8350*/  LDL.LU R84, [R1+0x6c] ;  /* 0x00006c0001547983 */ /* 0x000ee80000300800 */
[----:B------:R0:W-:Y:S04]  /*8360*/  STS.U8 [R53+UR10+0x980], R93 ;  /* 0x0009805d35007988 */ /* 0x0001e8000800000a */
[----:B------:R1:W4:Y:S01]  /*8370*/  @!P2 LDG.E.U8 R44, desc[UR22][R38.64] ;  /* 0x00000016262ca981 */ /* 0x000322000c1e1100 */
[----:B------:R-:W-:-:S03]  /*8380*/  UIMAD UR4, UR6, 0xf, URZ ;  /* 0x0000000f060478a4 */ /* 0x000fc6000f8e02ff */
[----:B0-----:R-:W4:Y:S04]  /*8390*/  LDL.LU R93, [R1+0x50] ;  /* 0x00005000015d7983 */ /* 0x001f280000300800 */
[----:B------:R1:W-:Y:S01]  /*83a0*/  STL [R1+0x178], R38 ;  /* 0x0001782601007387 */ /* 0x0003e20000100800 */
[----:B------:R-:W-:-:S03]  /*83b0*/  USHF.R.S32.HI UR5, URZ, 0x1f, UR4 ;  /* 0x0000001fff057899 */ /* 0x000fc60008011404 */
[----:B------:R-:W-:Y:S01]  /*83c0*/  STS.U8 [R53+UR10+0x1980], R63 ;  /* 0x0019803f35007988 */ /* 0x000fe2000800000a */
[----:B-1----:R-:W-:-:S03]  /*83d0*/  VIADD R38, R83, 0xfffffff0 ;  /* 0xfffffff053267836 */ /* 0x002fc60000000000 */
[----:B------:R-:W-:Y:S02]  /*83e0*/  STS.U8 [R53+UR10+0x2980], R62 ;  /* 0x0029803e35007988 */ /* 0x000fe4000800000a */
[----:B------:R-:W-:Y:S02]  /*83f0*/  ISETP.GE.U32.AND P2, PT, R38, 0x7fffffd1, PT ;  /* 0x7fffffd12600780c */ /* 0x000fe40003f46070 */
[----:B------:R0:W-:Y:S04]  /*8400*/  STS.U8 [R53+UR10+0x3980], R52 ;  /* 0x0039803435007988 */ /* 0x0001e8000800000a */
[----:B------:R1:W-:Y:S04]  /*8410*/  STL [R1+0x174], R39 ;  /* 0x0001742701007387 */ /* 0x0003e80000100800 */
[----:B------:R-:W4:Y:S01]  /*8420*/  LDL.LU R89, [R1+0x40] ;  /* 0x0000400001597983 */ /* 0x000f220000300800 */
[----:B0-----:R-:W-:-:S03]  /*8430*/  IADD3 R52, P3, PT, R2, UR4, RZ ;  /* 0x0000000402347c10 */ /* 0x001fc6000ff7e0ff */
[----:B------:R-:W4:Y:S01]  /*8440*/  LDL.LU R90, [R1+0x3c] ;  /* 0x00003c00015a7983 */ /* 0x000f220000300800 */
[----:B-1----:R-:W-:Y:S02]  /*8450*/  PRMT R39, RZ, 0x7610, R39 ;  /* 0x00007610ff277816 */ /* 0x002fe40000000027 */
[----:B------:R-:W-:Y:S01]  /*8460*/  IADD3.X R53, PT, PT, R3, UR5, RZ, P3, !PT ;  /* 0x0000000503357c10 */ /* 0x000fe20009ffe4ff */
[----:B------:R-:W4:Y:S04]  /*8470*/  LDL.LU R83, [R1+0x48] ;  /* 0x0000480001537983 */ /* 0x000f280000300800 */
[----:B------:R-:W4:Y:S04]  /*8480*/  LDL.LU R63, [R1+0x14] ;  /* 0x00001400013f7983 */ /* 0x000f280000300800 */
[----:B------:R-:W-:Y:S04]  /*8490*/  STL [R1+0x210], R52 ;  /* 0x0002103401007387 */ /* 0x000fe80000100800 */
[----:B------:R0:W-:Y:S04]  /*84a0*/  STL [R1+0x20c], R53 ;  /* 0x00020c3501007387 */ /* 0x0001e80000100800 */
[----:B------:R1:W4:Y:S04]  /*84b0*/  @!P2 LDG.E.U8 R39, desc[UR22][R52.64] ;  /* 0x000000163427a981 */ /* 0x000328000c1e1100 */
[----:B0-----:R-:W4:Y:S01]  /*84c0*/  LDL.LU R53, [R1+0x44] ;  /* 0x0000440001357983 */ /* 0x001f220000300800 */
[----:B-1----:R-:W-:-:S02]  /*84d0*/  LOP3.LUT R52, R29, 0x30, RZ, 0x3c, !PT ;  /* 0x000000301d347812 */ /* 0x002fc400078e3cff */
[----:B------:R-:W-:-:S03]  /*84e0*/  PRMT R38, RZ, 0x7610, R38 ;  /* 0x00007610ff267816 */ /* 0x000fc60000000026 */
[----:B--2---:R0:W-:Y:S04]  /*84f0*/  STS.U8 [R52+UR10+0xd80], R87 ;  /* 0x000d805734007988 */ /* 0x0041e8000800000a */
[----:B0-----:R-:W2:Y:S04]  /*8500*/  LDL.LU R87, [R1+0x30] ;  /* 0x0000300001577983 */ /* 0x001ea80000300800 */
[----:B------:R-:W2:Y:S04]  /*8510*/  LDL.LU R62, [R1+0x4] ;  /* 0x00000400013e7983 */ /* 0x000ea80000300800 */
[----:B---3--:R0:W-:Y:S04]  /*8520*/  STS.U8 [R52+UR10+0x1d80], R84 ;  /* 0x001d805434007988 */ /* 0x0081e8000800000a */
[----:B0-----:R-:W3:Y:S04]  /*8530*/  LDL.LU R84, [R1+0x7c0] ;  /* 0x0007c00001547983 */ /* 0x001ee80000300800 */
[----:B----4-:R0:W-:Y:S02]  /*8540*/  STS.U8 [R52+UR10+0x2d80], R53 ;  /* 0x002d803534007988 */ /* 0x0101e4000800000a */
[----:B0-----:R-:W-:-:S04]  /*8550*/  IADD3 R52, P3, PT, R4, UR4, RZ ;  /* 0x0000000404347c10 */ /* 0x001fc8000ff7e0ff */
[----:B------:R-:W-:Y:S01]  /*8560*/  IADD3.X R53, PT, PT, R5, UR5, RZ, P3, !PT ;  /* 0x0000000505357c10 */ /* 0x000fe20009ffe4ff */
[----:B------:R-:W-:Y:S04]  /*8570*/  STL [R1+0x218], R52 ;  /* 0x0002183401007387 */ /* 0x000fe80000100800 */
[----:B------:R0:W-:Y:S04]  /*8580*/  STL [R1+0x214], R53 ;  /* 0x0002143501007387 */ /* 0x0001e80000100800 */
[----:B------:R1:W4:Y:S04]  /*8590*/  @!P2 LDG.E.U8 R38, desc[UR22][R52.64] ;  /* 0x000000163426a981 */ /* 0x000328000c1e1100 */
[----:B0-----:R-:W2:Y:S01]  /*85a0*/  LDL.LU R53, [R1+0x1c] ;  /* 0x00001c0001357983 */ /* 0x001ea20000300800 */
[----:B-1----:R-:W-:-:S05]  /*85b0*/  LOP3.LUT R52, R29, 0x30, RZ, 0x3c, !PT ;  /* 0x000000301d347812 */ /* 0x002fca00078e3cff */
[----:B------:R0:W-:Y:S02]  /*85c0*/  STS.U8 [R52+UR10+0x3d80], R93 ;  /* 0x003d805d34007988 */ /* 0x0001e4000800000a */
[----:B0-----:R-:W-:Y:S02]  /*85d0*/  LOP3.LUT R52, R29, 0x40, RZ, 0x3c, !PT ;  /* 0x000000401d347812 */ /* 0x001fe400078e3cff */
[----:B------:R-:W3:Y:S04]  /*85e0*/  LDL.LU R93, [R1+0x10] ;  /* 0x00001000015d7983 */ /* 0x000ee80000300800 */
[----:B------:R0:W-:Y:S04]  /*85f0*/  STS.U8 [R52+UR10+0x200], R89 ;  /* 0x0002005934007988 */ /* 0x0001e8000800000a */
[----:B------:R1:W-:Y:S01]  /*8600*/  STS.U8 [R52+UR10+0x1200], R90 ;  /* 0x0012005a34007988 */ /* 0x0003e2000800000a */
[----:B------:R-:W-:-:S03]  /*8610*/  PRMT R51, RZ, 0x7610, R51 ;  /* 0x00007610ff337816 */ /* 0x000fc60000000033 */
[----:B0-----:R-:W3:Y:S04]  /*8620*/  LDL.LU R89, [R1+0x7bc] ;  /* 0x0007bc0001597983 */ /* 0x001ee80000300800 */
[----:B-1----:R-:W3:Y:S04]  /*8630*/  LDL.LU R90, [R1+0x7b8] ;  /* 0x0007b800015a7983 */ /* 0x002ee80000300800 */
[----:B--2---:R0:W-:Y:S02]  /*8640*/  STS.U8 [R52+UR10+0x2200], R53 ;  /* 0x0022003534007988 */ /* 0x0041e4000800000a */
[----:B0-----:R-:W-:-:S04]  /*8650*/  IADD3 R52, P3, PT, R6, UR4, RZ ;  /* 0x0000000406347c10 */ /* 0x001fc8000ff7e0ff */
[----:B------:R-:W-:Y:S01]  /*8660*/  IADD3.X R53, PT, PT, R7, UR5, RZ, P3, !PT ;  /* 0x0000000507357c10 */ /* 0x000fe20009ffe4ff */
[----:B------:R0:W-:Y:S04]  /*8670*/  STL [R1+0x220], R52 ;  /* 0x0002203401007387 */ /* 0x0001e80000100800 */
[----:B------:R1:W-:Y:S04]  /*8680*/  STL [R1+0x21c], R53 ;  /* 0x00021c3501007387 */ /* 0x0003e80000100800 */
[----:B------:R1:W2:Y:S04]  /*8690*/  @!P2 LDG.E.U8 R51, desc[UR22][R52.64] ;  /* 0x000000163433a981 */ /* 0x0002a8000c1e1100 */
[----:B0-----:R-:W2:Y:S01]  /*86a0*/  LDL.LU R52, [R1+0x18] ;  /* 0x0000180001347983 */ /* 0x001ea20000300800 */
[----:B-1----:R-:W-:-:S05]  /*86b0*/  LOP3.LUT R53, R29, 0x40, RZ, 0x3c, !PT ;  /* 0x000000401d357812 */ /* 0x002fca00078e3cff */
[----:B------:R0:W-:Y:S01]  /*86c0*/  STS.U8 [R53+UR10+0x3200], R83 ;  /* 0x0032005335007988 */ /* 0x0001e2000800000a */
[----:B------:R-:W-:-:S03]  /*86d0*/  PRMT R60, RZ, 0x7610, R60 ;  /* 0x00007610ff3c7816 */ /* 0x000fc6000000003c */
[----:B0-----:R-:W3:Y:S04]  /*86e0*/  LDL.LU R83, [R1+0x7b4] ;  /* 0x0007b40001537983 */ /* 0x001ee80000300800 */
[----:B--2---:R0:W-:Y:S04]  /*86f0*/  STS.U8 [R53+UR10+0x600], R52 ;  /* 0x0006003435007988 */ /* 0x0041e8000800000a */
[----:B------:R1:W-:Y:S01]  /*8700*/  STS.U8 [R53+UR10+0x1600], R63 ;  /* 0x0016003f35007988 */ /* 0x0003e2000800000a */
[----:B0-----:R-:W-:-:S04]  /*8710*/  IADD3 R52, P3, PT, R8, UR4, RZ ;  /* 0x0000000408347c10 */ /* 0x001fc8000ff7e0ff */
[----:B-1----:R-:W-:Y:S01]  /*8720*/  IADD3.X R53, PT, PT, R9, UR5, RZ, P3, !PT ;  /* 0x0000000509357c10 */ /* 0x002fe20009ffe4ff */
[----:B------:R0:W-:Y:S04]  /*8730*/  STL [R1+0x228], R52 ;  /* 0x0002283401007387 */ /* 0x0001e80000100800 */
[----:B------:R1:W-:Y:S04]  /*8740*/  STL [R1+0x224], R53 ;  /* 0x0002243501007387 */ /* 0x0003e80000100800 */
[----:B------:R-:W2:Y:S04]  /*8750*/  LDL.LU R63, [R1+0x34] ;  /* 0x00003400013f7983 */ /* 0x000ea80000300800 */
[----:B------:R1:W2:Y:S04]  /*8760*/  @!P2 LDG.E.U8 R60, desc[UR22][R52.64] ;  /* 0x00000016343ca981 */ /* 0x0002a8000c1e1100 */
[----:B0-----:R-:W2:Y:S01]  /*8770*/  LDL.LU R52, [R1+0x24] ;  /* 0x0000240001347983 */ /* 0x001ea20000300800 */
[----:B-1----:R-:W-:Y:S01]  /*8780*/  LOP3.LUT R53, R29, 0x40, RZ, 0x3c, !PT ;  /* 0x000000401d357812 */ /* 0x002fe200078e3cff */
[----:B------:R-:W-:-:S04]  /*8790*/  UIMAD UR4, UR6, 0x17, URZ ;  /* 0x00000017060478a4 */ /* 0x000fc8000f8e02ff */
[----:B------:R0:W-:Y:S01]  /*87a0*/  STS.U8 [R53+UR10+0x2600], R87 ;  /* 0x0026005735007988 */ /* 0x0001e2000800000a */
[----:B------:R-:W-:Y:S01]  /*87b0*/  USHF.R.S32.HI UR5, URZ, 0x1f, UR4 ;  /* 0x0000001fff057899 */ /* 0x000fe20008011404 */
[----:B------:R-:W-:Y:S02]  /*87c0*/  PRMT R59, RZ, 0x7610, R59 ;  /* 0x00007610ff3b7816 */ /* 0x000fe4000000003b */
[----:B0-----:R-:W3:Y:S04]  /*87d0*/  LDL.LU R87, [R1+0x7b0] ;  /* 0x0007b00001577983 */ /* 0x001ee80000300800 */
[----:B--2---:R0:W-:Y:S04]  /*87e0*/  STS.U8 [R53+UR10+0x3600], R52 ;  /* 0x0036003435007988 */ /* 0x0041e8000800000a */
[----:B------:R1:W-:Y:S01]  /*87f0*/  STS.U8 [R53+UR10+0xa00], R62 ;  /* 0x000a003e35007988 */ /* 0x0003e2000800000a */
[----:B0-----:R-:W-:-:S04]  /*8800*/  IADD3 R52, P2, PT, R2, UR4, RZ ;  /* 0x0000000402347c10 */ /* 0x001fc8000ff5e0ff */
[----:B-1----:R-:W-:Y:S01]  /*8810*/  IADD3.X R53, PT, PT, R3, UR5, RZ, P2, !PT ;  /* 0x0000000503357c10 */ /* 0x002fe200097fe4ff */
[----:B------:R-:W2:Y:S04]  /*8820*/  LDL.LU R62, [R1+0x74] ;  /* 0x00007400013e7983 */ /* 0x000ea80000300800 */
[----:B------:R-:W-:Y:S04]  /*8830*/  STL [R1+0x230], R52 ;  /* 0x0002303401007387 */ /* 0x000fe80000100800 */
[----:B------:R0:W-:Y:S04]  /*8840*/  STL [R1+0x22c], R53 ;  /* 0x00022c3501007387 */ /* 0x0001e80000100800 */
[----:B------:R0:W2:Y:S02]  /*8850*/  @P1 LDG.E.U8 R59, desc[UR22][R52.64] ;  /* 0x00000016343b1981 */ /* 0x0000a4000c1e1100 */
[----:B0-----:R-:W-:-:S02]  /*8860*/  LOP3.LUT R53, R29, 0x40, RZ, 0x3c, !PT ;  /* 0x000000401d357812 */ /* 0x001fc400078e3cff */
[----:B------:R-:W2:Y:S04]  /*8870*/  LDL.LU R52, [R1] ;  /* 0x0000000001347983 */ /* 0x000ea80000300800 */
[----:B---3--:R0:W-:Y:S04]  /*8880*/  STS.U8 [R53+UR10+0x1a00], R93 ;  /* 0x001a005d35007988 */ /* 0x0081e8000800000a */
[----:B0-----:R-:W3:Y:S01]  /*8890*/  LDL.LU R93, [R1+0x7ac] ;  /* 0x0007ac00015d7983 */ /* 0x001ee20000300800 */
[----:B------:R-:W-:-:S03]  /*88a0*/  PRMT R58, RZ, 0x7610, R58 ;  /* 0x00007610ff3a7816 */ /* 0x000fc6000000003a */
[----:B--2---:R0:W-:Y:S02]  /*88b0*/  STS.U8 [R53+UR10+0x2a00], R52 ;  /* 0x002a003435007988 */ /* 0x0041e4000800000a */
[----:B0-----:R-:W-:Y:S02]  /*88c0*/  IADD3 R52, P2, PT, R4, UR4, RZ ;  /* 0x0000000404347c10 */ /* 0x001fe4000ff5e0ff */
[----:B---3--:R0:W-:Y:S04]  /*88d0*/  STS.U8 [R53+UR10+0x3a00], R93 ;  /* 0x003a005d35007988 */ /* 0x0081e8000800000a */
[----:B------:R-:W-:Y:S01]  /*88e0*/  STL [R1+0x238], R52 ;  /* 0x0002383401007387 */ /* 0x000fe20000100800 */
[----:B0-----:R-:W-:-:S05]  /*88f0*/  IADD3.X R53, PT, PT, R5, UR5, RZ, P2, !PT ;  /* 0x0000000505357c10 */ /* 0x001fca00097fe4ff */
[----:B------:R0:W-:Y:S04]  /*8900*/  STL [R1+0x234], R53 ;  /* 0x0002343501007387 */ /* 0x0001e80000100800 */
[----:B------:R1:W2:Y:S04]  /*8910*/  @P1 LDG.E.U8 R58, desc[UR22][R52.64] ;  /* 0x00000016343a1981 */ /* 0x0002a8000c1e1100 */
[----:B0-----:R-:W3:Y:S01]  /*8920*/  LDL.LU R53, [R1+0x68] ;  /* 0x0000680001357983 */ /* 0x001ee20000300800 */
[----:B------:R-:W-:Y:S02]  /*8930*/  LOP3.LUT R93, R29, 0x40, RZ, 0x3c, !PT ;  /* 0x000000401d5d7812 */ /* 0x000fe400078e3cff */
[----:B-1----:R-:W-:-:S02]  /*8940*/  IADD3 R52, P2, PT, R6, UR4, RZ ;  /* 0x0000000406347c10 */ /* 0x002fc4000ff5e0ff */
[----:B------:R-:W-:-:S03]  /*8950*/  PRMT R57, RZ, 0x7610, R57 ;  /* 0x00007610ff397816 */ /* 0x000fc60000000039 */
[----:B------:R-:W-:Y:S01]  /*8960*/  STL [R1+0x240], R52 ;  /* 0x0002403401007387 */ /* 0x000fe20000100800 */
[----:B------:R-:W-:Y:S02]  /*8970*/  PRMT R56, RZ, 0x7610, R56 ;  /* 0x00007610ff387816 */ /* 0x000fe40000000038 */
[----:B------:R-:W-:Y:S02]  /*8980*/  PRMT R55, RZ, 0x7610, R55 ;  /* 0x00007610ff377816 */ /* 0x000fe40000000037 */
[----:B------:R-:W-:Y:S01]  /*8990*/  PRMT R54, RZ, 0x7610, R54 ;  /* 0x00007610ff367816 */ /* 0x000fe20000000036 */
[----:B---3--:R0:W-:Y:S02]  /*89a0*/  STS.U8 [R93+UR10+0xe00], R53 ;  /* 0x000e00355d007988 */ /* 0x0081e4000800000a */
[----:B0-----:R-:W-:Y:S02]  /*89b0*/  IADD3.X R53, PT, PT, R7, UR5, RZ, P2, !PT ;  /* 0x0000000507357c10 */ /* 0x001fe400097fe4ff */
[----:B------:R-:W-:Y:S04]  /*89c0*/  STS.U8 [R93+UR10+0x1e00], R87 ;  /* 0x001e00575d007988 */ /* 0x000fe8000800000a */
[----:B------:R0:W3:Y:S04]  /*89d0*/  @P1 LDG.E.U8 R57, desc[UR22][R52.64] ;  /* 0x0000001634391981 */ /* 0x0000e8000c1e1100 */
[----:B------:R1:W-:Y:S01]  /*89e0*/  STL [R1+0x23c], R53 ;  /* 0x00023c3501007387 */ /* 0x0003e20000100800 */
[----:B0-----:R-:W-:-:S03]  /*89f0*/  IADD3 R52, P2, PT, R8, UR4, RZ ;  /* 0x0000000408347c10 */ /* 0x001fc6000ff5e0ff */
[----:B------:R0:W-:Y:S01]  /*8a00*/  STS.U8 [R93+UR10+0x2e00], R83 ;  /* 0x002e00535d007988 */ /* 0x0001e2000800000a */
[----:B------:R-:W-:Y:S01]  /*8a10*/  UIMAD UR4, UR6, 0x1f, URZ ;  /* 0x0000001f060478a4 */ /* 0x000fe2000f8e02ff */
[----:B-1----:R-:W-:Y:S02]  /*8a20*/  IADD3.X R53, PT, PT, R9, UR5, RZ, P2, !PT ;  /* 0x0000000509357c10 */ /* 0x002fe400097fe4ff */
[----:B------:R-:W-:Y:S01]  /*8a30*/  STS.U8 [R93+UR10+0x3e00], R90 ;  /* 0x003e005a5d007988 */ /* 0x000fe2000800000a */
[----:B------:R-:W-:-:S03]  /*8a40*/  USHF.R.S32.HI UR5, URZ, 0x1f, UR4 ;  /* 0x0000001fff057899 */ /* 0x000fc60008011404 */
[----:B------:R1:W-:Y:S01]  /*8a50*/  STL [R1+0x248], R52 ;  /* 0x0002483401007387 */ /* 0x0003e20000100800 */
[----:B0-----:R-:W-:-:S03]  /*8a60*/  LOP3.LUT R83, R29, 0x50, RZ, 0x3c, !PT ;  /* 0x000000501d537812 */ /* 0x001fc600078e3cff */
[----:B------:R1:W3:Y:S04]  /*8a70*/  @P1 LDG.E.U8 R56, desc[UR22][R52.64] ;  /* 0x0000001634381981 */ /* 0x0002e8000c1e1100 */
[----:B------:R-:W-:Y:S04]  /*8a80*/  STS.U8 [R83+UR10+0x280], R63 ;  /* 0x0002803f53007988 */ /* 0x000fe8000800000a */
[----:B------:R-:W-:Y:S01]  /*8a90*/  STS.U8 [R83+UR10+0x1280], R89 ;  /* 0x0012805953007988 */ /* 0x000fe2000800000a */
[----:B-1----:R-:W-:-:S03]  /*8aa0*/  IADD3 R52, P1, PT, R2, UR4, RZ ;  /* 0x0000000402347c10 */ /* 0x002fc6000ff3e0ff */
[----:B------:R-:W-:Y:S04]  /*8ab0*/  STS.U8 [R83+UR10+0x2280], R84 ;  /* 0x0022805453007988 */ /* 0x000fe8000800000a */
[----:B------:R0:W-:Y:S04]  /*8ac0*/  STL [R1+0x244], R53 ;  /* 0x0002443501007387 */ /* 0x0001e80000100800 */
[----:B------:R-:W-:Y:S04]  /*8ad0*/  STS.U8 [R83+UR10+0x3280], R91 ;  /* 0x0032805b53007988 */ /* 0x000fe8000800000a */
[----:B------:R1:W-:Y:S01]  /*8ae0*/  STS.U8 [R83+UR10+0x680], R62 ;  /* 0x0006803e53007988 */ /* 0x0003e2000800000a */
[----:B0-----:R-:W-:-:S03]  /*8af0*/  IADD3.X R53, PT, PT, R3, UR5, RZ, P1, !PT ;  /* 0x0000000503357c10 */ /* 0x001fc60008ffe4ff */
[----:B------:R0:W-:Y:S01]  /*8b00*/  STL [R1+0x270], R52 ;  /* 0x0002703401007387 */ /* 0x0001e20000100800 */
[----:B-1----:R-:W-:-:S03]  /*8b10*/  IADD3 R62, P1, PT, R4, UR4, RZ ;  /* 0x00000004043e7c10 */ /* 0x002fc6000ff3e0ff */
[----:B------:R-:W-:Y:S01]  /*8b20*/  STS.U8 [R83+UR10+0x1680], R85 ;  /* 0x0016805553007988 */ /* 0x000fe2000800000a */
[----:B------:R-:W-:-:S03]  /*8b30*/  IADD3.X R63, PT, PT, R5, UR5, RZ, P1, !PT ;  /* 0x00000005053f7c10 */ /* 0x000fc60008ffe4ff */
[----:B------:R1:W-:Y:S04]  /*8b40*/  STL [R1+0x26c], R53 ;  /* 0x00026c3501007387 */ /* 0x0003e80000100800 */
[----:B------:R0:W3:Y:S04]  /*8b50*/  @!P0 LDG.E.U8 R55, desc[UR22][R52.64] ;  /* 0x0000001634378981 */ /* 0x0000e8000c1e1100 */
[----:B------:R-:W-:Y:S04]  /*8b60*/  STS.U8 [R83+UR10+0x2680], R88 ;  /* 0x0026805853007988 */ /* 0x000fe8000800000a */
[----:B------:R2:W-:Y:S01]  /*8b70*/  STL [R1+0x278], R62 ;  /* 0x0002783e01007387 */ /* 0x0005e20000100800 */
[----:B0-----:R-:W-:-:S03]  /*8b80*/  @!P0 IMAD.MOV.U32 R52, RZ, RZ, R62 ;  /* 0x000000ffff348224 */ /* 0x001fc600078e003e */
[----:B------:R-:W-:Y:S01]  /*8b90*/  STS.U8 [R83+UR10+0x3680], R81 ;  /* 0x0036805153007988 */ /* 0x000fe2000800000a */
[----:B-1----:R-:W-:-:S03]  /*8ba0*/  @!P0 IMAD.MOV.U32 R53, RZ, RZ, R63 ;  /* 0x000000ffff358224 */ /* 0x002fc600078e003f */
[----:B------:R-:W-:Y:S01]  /*8bb0*/  STS.U8 [R83+UR10+0xa80], R75 ;  /* 0x000a804b53007988 */ /* 0x000fe2000800000a */
[----:B--2---:R-:W-:-:S03]  /*8bc0*/  IADD3 R62, P1, PT, R6, UR4, RZ ;  /* 0x00000004063e7c10 */ /* 0x004fc6000ff3e0ff */
[----:B------:R-:W-:Y:S04]  /*8bd0*/  STS.U8 [R83+UR10+0x1a80], R74 ;  /* 0x001a804a53007988 */ /* 0x000fe8000800000a */
[----:B------:R0:W-:Y:S04]  /*8be0*/  STL [R1+0x274], R63 ;  /* 0x0002743f01007387 */ /* 0x0001e80000100800 */
[----:B------:R-:W-:Y:S04]  /*8bf0*/  STS.U8 [R83+UR10+0x2a80], R73 ;  /* 0x002a804953007988 */ /* 0x000fe8000800000a */
[----:B------:R1:W-:Y:S01]  /*8c00*/  STS.U8 [R83+UR10+0x3a80], R72 ;  /* 0x003a804853007988 */ /* 0x0003e2000800000a */
[----:B0-----:R-:W-:-:S03]  /*8c10*/  IADD3.X R63, PT, PT, R7, UR5, RZ, P1, !PT ;  /* 0x00000005073f7c10 */ /* 0x001fc60008ffe4ff */
[----:B------:R0:W2:Y:S01]  /*8c20*/  @!P0 LDG.E.U8 R54, desc[UR22][R52.64] ;  /* 0x0000001634368981 */ /* 0x0000a2000c1e1100 */
[----:B-1----:R-:W-:-:S03]  /*8c30*/  IADD3 R72, P1, PT, R8, UR4, RZ ;  /* 0x0000000408487c10 */ /* 0x002fc6000ff3e0ff */
[----:B------:R1:W-:Y:S01]  /*8c40*/  STL [R1+0x280], R62 ;  /* 0x0002803e01007387 */ /* 0x0003e20000100800 */
[----:B------:R-:W1:Y:S01]  /*8c50*/  LDCU UR4, c[0x0][0x3b0] ;  /* 0x00007600ff0477ac */ /* 0x000e620008000800 */
[----:B0-----:R-:W-:Y:S02]  /*8c60*/  PRMT R53, RZ, 0x7610, R53 ;  /* 0x00007610ff357816 */ /* 0x001fe40000000035 */
[----:B------:R-:W-:Y:S01]  /*8c70*/  IADD3.X R73, PT, PT, R9, UR5, RZ, P1, !PT ;  /* 0x0000000509497c10 */ /* 0x000fe20008ffe4ff */
[----:B------:R0:W-:Y:S01]  /*8c80*/  STL [R1+0x27c], R63 ;  /* 0x00027c3f01007387 */ /* 0x0001e20000100800 */
[----:B------:R-:W-:Y:S01]  /*8c90*/  PRMT R52, RZ, 0x7610, R52 ;  /* 0x00007610ff347816 */ /* 0x000fe20000000034 */
[----:B------:R-:W2:Y:S02]  /*8ca0*/  LDCU UR5, c[0x0][0x3b0] ;  /* 0x00007600ff0577ac */ /* 0x000ea40008000800 */
[----:B------:R1:W2:Y:S02]  /*8cb0*/  @!P0 LDG.E.U8 R53, desc[UR22][R62.64] ;  /* 0x000000163e358981 */ /* 0x0002a4000c1e1100 */
[----:B-1----:R-:W-:-:S02]  /*8cc0*/  @!P0 IMAD.MOV.U32 R62, RZ, RZ, R72 ;  /* 0x000000ffff3e8224 */ /* 0x002fc400078e0048 */
[----:B0-----:R-:W-:-:S05]  /*8cd0*/  @!P0 IMAD.MOV.U32 R63, RZ, RZ, R73 ;  /* 0x000000ffff3f8224 */ /* 0x001fca00078e0049 */
[----:B------:R0:W2:Y:S01]  /*8ce0*/  @!P0 LDG.E.U8 R52, desc[UR22][R62.64] ;  /* 0x000000163e348981 */ /* 0x0000a2000c1e1100 */
[----:B------:R-:W1:Y:S03]  /*8cf0*/  S2R R93, SR_TID.X ;  /* 0x00000000005d7919 */ /* 0x000e660000002100 */
[----:B------:R-:W-:Y:S01]  /*8d00*/  STS.U8 [R83+UR10+0xe80], R71 ;  /* 0x000e804753007988 */ /* 0x000fe2000800000a */
[----:B0-----:R-:W-:-:S03]  /*8d10*/  LOP3.LUT R62, R29, 0x60, RZ, 0x3c, !PT ;  /* 0x000000601d3e7812 */ /* 0x001fc600078e3cff */
[----:B------:R-:W-:Y:S04]  /*8d20*/  STS.U8 [R83+UR10+0x1e80], R70 ;  /* 0x001e804653007988 */ /* 0x000fe8000800000a */
        /* <DEDUP_REMOVED lines=13> */
[----:B------:R-:W-:Y:S01]  /*8e00*/  STS.U8 [R62+UR10+0x3b00], R34 ;  /* 0x003b00223e007988 */ /* 0x000fe2000800000a */
[----:B------:R-:W-:-:S03]  /*8e10*/  LOP3.LUT R29, R29, 0x70, RZ, 0x3c, !PT ;  /* 0x000000701d1d7812 */ /* 0x000fc600078e3cff */
[----:B------:R-:W-:Y:S04]  /*8e20*/  STS.U8 [R62+UR10+0xf00], R33 ;  /* 0x000f00213e007988 */ /* 0x000fe8000800000a */
[----:B------:R-:W-:Y:S04]  /*8e30*/  STS.U8 [R62+UR10+0x1f00], R32 ;  /* 0x001f00203e007988 */ /* 0x000fe8000800000a */
[----:B------:R-:W-:Y:S04]  /*8e40*/  STS.U8 [R62+UR10+0x2f00], R31 ;  /* 0x002f001f3e007988 */ /* 0x000fe8000800000a */
[----:B------:R1:W-:Y:S04]  /*8e50*/  STS.U8 [R62+UR10+0x3f00], R30 ;  /* 0x003f001e3e007988 */ /* 0x0003e8000800000a */
[----:B------:R-:W-:Y:S01]  /*8e60*/  STS.U8 [R29+UR10+0x380], R47 ;  /* 0x0003802f1d007988 */ /* 0x000fe2000800000a */
[----:B-1----:R-:W-:-:S03]  /*8e70*/  LOP3.LUT R30, R93, 0x1f, RZ, 0xc0, !PT ;  /* 0x0000001f5d1e7812 */ /* 0x002fc600078ec0ff */
[----:B------:R-:W-:Y:S02]  /*8e80*/  STS.U8 [R29+UR10+0x1380], R46 ;  /* 0x0013802e1d007988 */ /* 0x000fe4000800000a */
[----:B------:R-:W-:Y:S02]  /*8e90*/  IMAD R30, R30, UR7, RZ ;  /* 0x000000071e1e7c24 */ /* 0x000fe4000f8e02ff */
[----:B------:R-:W-:Y:S01]  /*8ea0*/  STS.U8 [R29+UR10+0x2380], R45 ;  /* 0x0023802d1d007988 */ /* 0x000fe2000800000a */
[----:B------:R-:W-:-:S03]  /*8eb0*/  IMAD R32, R92, UR4, RZ ;  /* 0x000000045c207c24 */ /* 0x000fc6000f8e02ff */
[----:B------:R-:W-:Y:S01]  /*8ec0*/  STS.U8 [R29+UR10+0x3380], R44 ;  /* 0x0033802c1d007988 */ /* 0x000fe2000800000a */
[----:B------:R-:W-:Y:S01]  /*8ed0*/  IADD3 R31, P0, PT, R30, UR18, RZ ;  /* 0x000000121e1f7c10 */ /* 0x000fe2000ff1e0ff */
[----:B------:R-:W-:Y:S01]  /*8ee0*/  IMAD R42, R28, UR4, RZ ;  /* 0x000000041c2a7c24 */ /* 0x000fe2000f8e02ff */
[----:B------:R-:W0:Y:S01]  /*8ef0*/  LDCU UR18, c[0x0][0x3b0] ;  /* 0x00007600ff1277ac */ /* 0x000e220008000800 */
[----:B------:R1:W-:Y:S04]  /*8f00*/  STS.U8 [R29+UR10+0x780], R39 ;  /* 0x000780271d007988 */ /* 0x0003e8000800000a */
[----:B----4-:R4:W-:Y:S04]  /*8f10*/  STS.U8 [R29+UR10+0x1780], R38 ;  /* 0x001780261d007988 */ /* 0x0109e8000800000a */
[----:B------:R-:W-:Y:S01]  /*8f20*/  STS.U8 [R29+UR10+0x2780], R51 ;  /* 0x002780331d007988 */ /* 0x000fe2000800000a */
[----:B------:R-:W-:Y:S01]  /*8f30*/  LEA.HI.X.SX32 R30, R30, UR19, 0x1, P0 ;  /* 0x000000131e1e7c11 */ /* 0x000fe200080f0eff */
[----:B------:R-:W-:-:S02]  /*8f40*/  IMAD R33, R86, UR4, RZ ;  /* 0x0000000456217c24 */ /* 0x000fc4000f8e02ff */
[----:B------:R-:W-:Y:S01]  /*8f50*/  STS.U8 [R29+UR10+0x3780], R60 ;  /* 0x0037803c1d007988 */ /* 0x000fe2000800000a */
[C---:B------:R-:W-:Y:S01]  /*8f60*/  IADD3 R28, P0, PT, R32.reuse, R31, RZ ;  /* 0x0000001f201c7210 */ /* 0x040fe20007f1e0ff */
[----:B-1----:R-:W-:Y:S01]  /*8f70*/  IMAD R39, R61, UR4, RZ ;  /* 0x000000043d277c24 */ /* 0x002fe2000f8e02ff */
[----:B------:R-:W1:Y:S01]  /*8f80*/  LDCU UR19, c[0x0][0x3b0] ;  /* 0x00007600ff1377ac */ /* 0x000e620008000800 */
[----:B------:R0:W-:Y:S04]  /*8f90*/  STS.U8 [R29+UR10+0xb80], R59 ;  /* 0x000b803b1d007988 */ /* 0x0001e8000800000a */
[----:B------:R-:W-:Y:S01]  /*8fa0*/  STS.U8 [R29+UR10+0x1b80], R58 ;  /* 0x001b803a1d007988 */ /* 0x000fe2000800000a */
[----:B------:R-:W-:Y:S01]  /*8fb0*/  LEA.HI.X.SX32 R32, R32, R30, 0x1, P0 ;  /* 0x0000001e20207211 */ /* 0x000fe200000f0eff */
[----:B------:R-:W-:-:S02]  /*8fc0*/  IMAD R61, R11, UR30, RZ ;  /* 0x0000001e0b3d7c24 */ /* 0x000fc4000f8e02ff */
[----:B------:R-:W-:Y:S02]  /*8fd0*/  IMAD R41, R78, UR4, RZ ;  /* 0x000000044e297c24 */ /* 0x000fe4000f8e02ff */
[----:B------:R-:W-:Y:S02]  /*8fe0*/  IMAD R43, R27, UR4, RZ ;  /* 0x000000041b2b7c24 */ /* 0x000fe4000f8e02ff */
[----:B------:R-:W-:Y:S02]  /*8ff0*/  IMAD R46, R24, UR12, RZ ;  /* 0x0000000c182e7c24 */ /* 0x000fe4000f8e02ff */
[----:B----4-:R-:W-:Y:S01]  /*9000*/  IMAD R38, R67, UR4, RZ ;  /* 0x0000000443267c24 */ /* 0x010fe2000f8e02ff */
[----:B---3--:R-:W-:Y:S04]  /*9010*/  STS.U8 [R29+UR10+0x2b80], R57 ;  /* 0x002b80391d007988 */ /* 0x008fe8000800000a */
[----:B------:R3:W-:Y:S01]  /*9020*/  STS.U8 [R29+UR10+0x3b80], R56 ;  /* 0x003b80381d007988 */ /* 0x0007e2000800000a */
[----:B------:R-:W-:-:S02]  /*9030*/  IMAD R49, R22, UR16, RZ ;  /* 0x0000001016317c24 */ /* 0x000fc4000f8e02ff */
[----:B------:R-:W-:Y:S01]  /*9040*/  IMAD R48, R23, UR15, RZ ;  /* 0x0000000f17307c24 */ /* 0x000fe2000f8e02ff */
[-C--:B------:R-:W-:Y:S01]  /*9050*/  IADD3 R23, P1, PT, R38, R31.reuse, RZ ;  /* 0x0000001f26177210 */ /* 0x080fe20007f3e0ff */
[----:B0-----:R-:W-:Y:S02]  /*9060*/  IMAD R59, R13, UR18, RZ ;  /* 0x000000120d3b7c24 */ /* 0x001fe4000f8e02ff */
[----:B---3--:R-:W-:Y:S02]  /*9070*/  IMAD R56, R16, UR27, RZ ;  /* 0x0000001b10387c24 */ /* 0x008fe4000f8e02ff */
[----:B------:R-:W-:Y:S01]  /*9080*/  IMAD R34, R80, UR4, RZ ;  /* 0x0000000450227c24 */ /* 0x000fe2000f8e02ff */
[----:B------:R-:W-:Y:S01]  /*9090*/  STS.U8 [R29+UR10+0xf80], R55 ;  /* 0x000f80371d007988 */ /* 0x000fe2000800000a */
[----:B------:R-:W-:Y:S01]  /*90a0*/  IMAD R37, R76, UR4, RZ ;  /* 0x000000044c257c24 */ /* 0x000fe2000f8e02ff */
[----:B------:R-:W-:Y:S01]  /*90b0*/  LEA.HI.X.SX32 R22, R38, R30, 0x1, P1 ;  /* 0x0000001e26167211 */ /* 0x000fe200008f0eff */
[----:B------:R-:W-:Y:S01]  /*90c0*/  IMAD R51, R20, UR20, RZ ;  /* 0x0000001414337c24 */ /* 0x000fe2000f8e02ff */
[-C--:B------:R-:W-:Y:S01]  /*90d0*/  IADD3 R20, P1, PT, R42, R31.reuse, RZ ;  /* 0x0000001f2a147210 */ /* 0x080fe20007f3e0ff */
[----:B--2---:R-:W-:Y:S04]  /*90e0*/  STS.U8 [R29+UR10+0x1f80], R54 ;  /* 0x001f80361d007988 */ /* 0x004fe8000800000a */
[----:B------:R-:W-:Y:S04]  /*90f0*/  STS.U8 [R29+UR10+0x2f80], R53 ;  /* 0x002f80351d007988 */ /* 0x000fe8000800000a */
[----:B------:R0:W-:Y:S02]  /*9100*/  STS.U8 [R29+UR10+0x3f80], R52 ;  /* 0x003f80341d007988 */ /* 0x0001e4000800000a */
[----:B0-----:R-:W-:-:S04]  /*9110*/  IADD3 R29, P0, PT, R33, R31, RZ ;  /* 0x0000001f211d7210 */ /* 0x001fc80007f1e0ff */
[----:B------:R-:W-:Y:S02]  /*9120*/  LEA.HI.X.SX32 R11, R33, R30, 0x1, P0 ;  /* 0x0000001e210b7211 */ /* 0x000fe400000f0eff */
[----:B------:R-:W-:-:S04]  /*9130*/  IADD3 R91, P0, PT, R39, R31, RZ ;  /* 0x0000001f275b7210 */ /* 0x000fc80007f1e0ff */
[----:B------:R-:W-:Y:S02]  /*9140*/  LEA.HI.X.SX32 R92, R39, R30, 0x1, P0 ;  /* 0x0000001e275c7211 */ /* 0x000fe400000f0eff */
[----:B------:R-:W-:-:S04]  /*9150*/  IADD3 R89, P0, PT, R41, R31, RZ ;  /* 0x0000001f29597210 */ /* 0x000fc80007f1e0ff */
[----:B------:R-:W-:Y:S02]  /*9160*/  LEA.HI.X.SX32 R90, R41, R30, 0x1, P0 ;  /* 0x0000001e295a7211 */ /* 0x000fe400000f0eff */
[----:B------:R-:W-:-:S04]  /*9170*/  IADD3 R87, P0, PT, R43, R31, RZ ;  /* 0x0000001f2b577210 */ /* 0x000fc80007f1e0ff */
[-C--:B------:R-:W-:Y:S02]  /*9180*/  LEA.HI.X.SX32 R88, R43, R30.reuse, 0x1, P0 ;  /* 0x0000001e2b587211 */ /* 0x080fe400000f0eff */
[CC--:B------:R-:W-:Y:S01]  /*9190*/  IADD3 R16, P0, PT, R46.reuse, R31.reuse, RZ ;  /* 0x0000001f2e107210 */ /* 0x0c0fe20007f1e0ff */
[----:B------:R-:W0:Y:S03]  /*91a0*/  S2R R33, SR_TID.X ;  /* 0x0000000000217919 */ /* 0x000e260000002100 */
[----:B------:R-:W-:Y:S02]  /*91b0*/  LEA.HI.X.SX32 R13, R46, R30, 0x1, P0 ;  /* 0x0000001e2e0d7211 */ /* 0x000fe400000f0eff */
[----:B------:R-:W-:Y:S01]  /*91c0*/  IADD3 R80, P0, PT, R49, R31, RZ ;  /* 0x0000001f31507210 */ /* 0x000fe20007f1e0ff */
[----:B------:R-:W-:-:S03]  /*91d0*/  IMAD R44, R26, UR4, RZ ;  /* 0x000000041a2c7c24 */ /* 0x000fc6000f8e02ff */
[-C--:B------:R-:W-:Y:S02]  /*91e0*/  LEA.HI.X.SX32 R81, R49, R30.reuse, 0x1, P0 ;  /* 0x0000001e31517211 */ /* 0x080fe400000f0eff */
[----:B------:R-:W2:Y:S01]  /*91f0*/  LDC R49, c[0x0][0x3a0] ;  /* 0x0000e800ff317b82 */ /* 0x000ea20000000800 */
[----:B------:R-:W-:Y:S01]  /*9200*/  IMAD R53, R18, UR24, RZ ;  /* 0x0000001812357c24 */ /* 0x000fe2000f8e02ff */
[-C--:B------:R-:W-:Y:S01]  /*9210*/  IADD3 R93, P2, PT, R37, R31.reuse, RZ ;  /* 0x0000001f255d7210 */ /* 0x080fe20007f5e0ff */
[----:B------:R-:W-:Y:S01]  /*9220*/  IMAD R45, R25, UR5, RZ ;  /* 0x00000005192d7c24 */ /* 0x000fe2000f8e02ff */
[-C--:B------:R-:W-:Y:S01]  /*9230*/  LEA.HI.X.SX32 R18, R42, R30.reuse, 0x1, P1 ;  /* 0x0000001e2a127211 */ /* 0x080fe200008f0eff */
[----:B------:R-:W-:Y:S01]  /*9240*/  IMAD R54, R17, UR25, RZ ;  /* 0x0000001911367c24 */ /* 0x000fe2000f8e02ff */
[-C--:B------:R-:W-:Y:S01]  /*9250*/  IADD3 R17, P1, PT, R44, R31.reuse, RZ ;  /* 0x0000001f2c117210 */ /* 0x080fe20007f3e0ff */
[----:B------:R-:W-:Y:S01]  /*9260*/  IMAD R47, R64, UR14, RZ ;  /* 0x0000000e402f7c24 */ /* 0x000fe2000f8e02ff */
[-C--:B------:R-:W-:Y:S01]  /*9270*/  LEA.HI.X.SX32 R37, R37, R30.reuse, 0x1, P2 ;  /* 0x0000001e25257211 */ /* 0x080fe200010f0eff */
[----:B------:R-:W-:Y:S01]  /*9280*/  IMAD R58, R14, UR29, RZ ;  /* 0x0000001d0e3a7c24 */ /* 0x000fe2000f8e02ff */
[----:B------:R-:W-:Y:S01]  /*9290*/  IADD3 R85, P2, PT, R45, R31, RZ ;  /* 0x0000001f2d557210 */ /* 0x000fe20007f5e0ff */
[----:B------:R-:W-:Y:S01]  /*92a0*/  IMAD R52, R19, UR21, RZ ;  /* 0x0000001513347c24 */ /* 0x000fe2000f8e02ff */
[----:B------:R-:W-:-:S02]  /*92b0*/  LEA.HI.X.SX32 R14, R44, R30, 0x1, P1 ;  /* 0x0000001e2c0e7211 */ /* 0x000fc400008f0eff */
[-C--:B------:R-:W-:Y:S01]  /*92c0*/  IADD3 R83, P1, PT, R47, R31.reuse, RZ ;  /* 0x0000001f2f537210 */ /* 0x080fe20007f3e0ff */
[----:B------:R-:W-:Y:S01]  /*92d0*/  IMAD R57, R15, UR28, RZ ;  /* 0x0000001c0f397c24 */ /* 0x000fe2000f8e02ff */
[-C--:B------:R-:W-:Y:S01]  /*92e0*/  LEA.HI.X.SX32 R86, R45, R30.reuse, 0x1, P2 ;  /* 0x0000001e2d567211 */ /* 0x080fe200010f0eff */
[----:B------:R-:W-:Y:S01]  /*92f0*/  IMAD R55, R66, UR26, RZ ;  /* 0x0000001a42377c24 */ /* 0x000fe2000f8e02ff */
[-C--:B------:R-:W-:Y:S02]  /*9300*/  IADD3 R15, P2, PT, R48, R31.reuse, RZ ;  /* 0x0000001f300f7210 */ /* 0x080fe40007f5e0ff */
[-C--:B------:R-:W-:Y:S02]  /*9310*/  LEA.HI.X.SX32 R84, R47, R30.reuse, 0x1, P1 ;  /* 0x0000001e2f547211 */ /* 0x080fe400008f0eff */
[----:B------:R-:W-:Y:S01]  /*9320*/  IADD3 R47, P0, PT, R52, R31, RZ ;  /* 0x0000001f342f7210 */ /* 0x000fe20007f1e0ff */
[----:B-1----:R-:W-:Y:S01]  /*9330*/  IMAD R60, R12, UR19, RZ ;  /* 0x000000130c3c7c24 */ /* 0x002fe2000f8e02ff */
[----:B------:R-:W-:Y:S01]  /*9340*/  STL [R1+0x288], R72 ;  /* 0x0002884801007387 */ /* 0x000fe20000100800 */
[----:B------:R-:W-:-:S02]  /*9350*/  LEA.HI.X.SX32 R12, R48, R30, 0x1, P2 ;  /* 0x0000001e300c7211 */ /* 0x000fc400010f0eff */
[----:B------:R-:W-:Y:S01]  /*9360*/  LEA.HI.X.SX32 R48, R52, R30, 0x1, P0 ;  /* 0x0000001e34307211 */ /* 0x000fe200000f0eff */
[----:B------:R1:W-:Y:S01]  /*9370*/  STL [R1+0x284], R73 ;  /* 0x0002844901007387 */ /* 0x0003e20000100800 */
[----:B------:R-:W-:Y:S01]  /*9380*/  IMAD R50, R21, UR17, RZ ;  /* 0x0000001115327c24 */ /* 0x000fe2000f8e02ff */
[-C--:B------:R-:W-:Y:S01]  /*9390*/  IADD3 R27, P6, PT, R34, R31.reuse, RZ ;  /* 0x0000001f221b7210 */ /* 0x080fe20007fde0ff */
[----:B--2---:R-:W-:Y:S01]  /*93a0*/  VIADD R64, R49, 0x1f ;  /* 0x0000001f31407836 */ /* 0x004fe20000000000 */
[----:B-1----:R-:W-:Y:S01]  /*93b0*/  IADD3 R73, P0, PT, R55, R31, RZ ;  /* 0x0000001f37497210 */ /* 0x002fe20007f1e0ff */
[----:B------:R-:W-:-:S03]  /*93c0*/  IMAD R36, R77, UR4, RZ ;  /* 0x000000044d247c24 */ /* 0x000fc6000f8e02ff */
[-C--:B------:R-:W-:Y:S01]  /*93d0*/  LEA.HI.X.SX32 R74, R55, R30.reuse, 0x1, P0 ;  /* 0x0000001e374a7211 */ /* 0x080fe200000f0eff */
[----:B------:R-:W-:Y:S01]  /*93e0*/  IMAD R62, R10, UR31, RZ ;  /* 0x0000001f0a3e7c24 */ /* 0x000fe2000f8e02ff */
[-C--:B------:R-:W-:Y:S02]  /*93f0*/  IADD3 R41, P0, PT, R58, R31.reuse, RZ ;  /* 0x0000001f3a297210 */ /* 0x080fe40007f1e0ff */
[-C--:B------:R-:W-:Y:S02]  /*9400*/  IADD3 R10, P1, PT, R50, R31.reuse, RZ ;  /* 0x0000001f320a7210 */ /* 0x080fe40007f3e0ff */
[----:B------:R-:W-:Y:S01]  /*9410*/  IADD3 R77, P2, PT, R51, R31, RZ ;  /* 0x0000001f334d7210 */ /* 0x000fe20007f5e0ff */
[----:B------:R-:W-:Y:S01]  /*9420*/  IMAD R35, R79, UR4, RZ ;  /* 0x000000044f237c24 */ /* 0x000fe2000f8e02ff */
[-C--:B------:R-:W-:Y:S02]  /*9430*/  LEA.HI.X.SX32 R26, R34, R30.reuse, 0x1, P6 ;  /* 0x0000001e221a7211 */ /* 0x080fe400030f0eff */
[----:B------:R-:W-:-:S02]  /*9440*/  LEA.HI.X.SX32 R42, R58, R30, 0x1, P0 ;  /* 0x0000001e3a2a7211 */ /* 0x000fc400000f0eff */
[----:B0-----:R-:W-:Y:S02]  /*9450*/  LOP3.LUT R34, R33, 0x1f, RZ, 0xc0, !PT ;  /* 0x0000001f21227812 */ /* 0x001fe400078ec0ff */
[----:B------:R-:W-:Y:S01]  /*9460*/  ISETP.GT.AND P0, PT, R64, 0x1f, PT ;  /* 0x0000001f4000780c */ /* 0x000fe20003f04270 */
[----:B------:R-:W-:Y:S01]  /*9470*/  IMAD R40, R82, UR4, RZ ;  /* 0x0000000452287c24 */ /* 0x000fe2000f8e02ff */
[-C--:B------:R-:W-:Y:S01]  /*9480*/  LEA.HI.X.SX32 R50, R50, R30.reuse, 0x1, P1 ;  /* 0x0000001e32327211 */ /* 0x080fe200008f0eff */
[----:B------:R-:W-:Y:S01]  /*9490*/  IMAD R63, R0, UR32, RZ ;  /* 0x00000020003f7c24 */ /* 0x000fe2000f8e02ff */
[----:B------:R-:W-:Y:S01]  /*94a0*/  LEA.HI.X.SX32 R79, R51, R30, 0x1, P2 ;  /* 0x0000001e334f7211 */ /* 0x000fe200010f0eff */
[----:B------:R-:W5:Y:S01]  /*94b0*/  LDL.LU R82, [R1+0x7a8] ;  /* 0x0007a80001527983 */ /* 0x000f620000300800 */
[-C--:B------:R-:W-:Y:S02]  /*94c0*/  IADD3 R75, P1, PT, R53, R31.reuse, RZ ;  /* 0x0000001f354b7210 */ /* 0x080fe40007f3e0ff */
[----:B------:R-:W-:Y:S01]  /*94d0*/  IADD3 R45, P2, PT, R54, R31, RZ ;  /* 0x0000001f362d7210 */ /* 0x000fe20007f5e0ff */
[----:B------:R-:W5:Y:S01]  /*94e0*/  LDL.LU R78, [R1+0x7a4] ;  /* 0x0007a400014e7983 */ /* 0x000f620000300800 */
[----:B------:R-:W-:-:S02]  /*94f0*/  ISETP.LT.AND P0, PT, R34, R49, P0 ;  /* 0x000000312200720c */ /* 0x000fc40000701270 */
[-C--:B------:R-:W-:Y:S02]  /*9500*/  LEA.HI.X.SX32 R76, R53, R30.reuse, 0x1, P1 ;  /* 0x0000001e354c7211 */ /* 0x080fe400008f0eff */
[----:B------:R-:W-:Y:S02]  /*9510*/  LEA.HI.X.SX32 R46, R54, R30, 0x1, P2 ;  /* 0x0000001e362e7211 */ /* 0x000fe400010f0eff */
[-C--:B------:R-:W-:Y:S02]  /*9520*/  IADD3 R0, P5, PT, R35, R31.reuse, RZ ;  /* 0x0000001f23007210 */ /* 0x080fe40007fbe0ff */
[-C--:B------:R-:W-:Y:S02]  /*9530*/  IADD3 R25, P3, PT, R36, R31.reuse, RZ ;  /* 0x0000001f24197210 */ /* 0x080fe40007f7e0ff */
[-C--:B------:R-:W-:Y:S02]  /*9540*/  IADD3 R21, P6, PT, R40, R31.reuse, RZ ;  /* 0x0000001f28157210 */ /* 0x080fe40007fde0ff */
[----:B------:R-:W-:-:S02]  /*9550*/  IADD3 R43, P1, PT, R56, R31, RZ ;  /* 0x0000001f382b7210 */ /* 0x000fc40007f3e0ff */
[----:B------:R-:W-:Y:S02]  /*9560*/  IADD3 R71, P2, PT, R57, R31, RZ ;  /* 0x0000001f39477210 */ /* 0x000fe40007f5e0ff */
[-C--:B------:R-:W-:Y:S02]  /*9570*/  LEA.HI.X.SX32 R35, R35, R30.reuse, 0x1, P5 ;  /* 0x0000001e23237211 */ /* 0x080fe400028f0eff */
[-C--:B------:R-:W-:Y:S02]  /*9580*/  LEA.HI.X.SX32 R24, R36, R30.reuse, 0x1, P3 ;  /* 0x0000001e24187211 */ /* 0x080fe400018f0eff */
[-C--:B------:R-:W-:Y:S02]  /*9590*/  LEA.HI.X.SX32 R19, R40, R30.reuse, 0x1, P6 ;  /* 0x0000001e28137211 */ /* 0x080fe400030f0eff */
[-C--:B------:R-:W-:Y:S02]  /*95a0*/  LEA.HI.X.SX32 R44, R56, R30.reuse, 0x1, P1 ;  /* 0x0000001e382c7211 */ /* 0x080fe400008f0eff */
[----:B------:R-:W-:-:S02]  /*95b0*/  LEA.HI.X.SX32 R72, R57, R30, 0x1, P2 ;  /* 0x0000001e39487211 */ /* 0x000fc400010f0eff */
[-C--:B------:R-:W-:Y:S02]  /*95c0*/  IADD3 R69, P1, PT, R59, R31.reuse, RZ ;  /* 0x0000001f3b457210 */ /* 0x080fe40007f3e0ff */
[-C--:B------:R-:W-:Y:S02]  /*95d0*/  IADD3 R39, P2, PT, R60, R31.reuse, RZ ;  /* 0x0000001f3c277210 */ /* 0x080fe40007f5e0ff */
[-C--:B------:R-:W-:Y:S02]  /*95e0*/  IADD3 R67, P3, PT, R61, R31.reuse, RZ ;  /* 0x0000001f3d437210 */ /* 0x080fe40007f7e0ff */
[-C--:B------:R-:W-:Y:S02]  /*95f0*/  IADD3 R36, P5, PT, R62, R31.reuse, RZ ;  /* 0x0000001f3e247210 */ /* 0x080fe40007fbe0ff */
[----:B------:R-:W-:Y:S01]  /*9600*/  IADD3 R65, P6, PT, R63, R31, RZ ;  /* 0x0000001f3f417210 */ /* 0x000fe20007fde0ff */
[----:B------:R-:W-:Y:S01]  /*9610*/  STL [R1+0x290], R28 ;  /* 0x0002901c01007387 */ /* 0x000fe20000100800 */
[----:B------:R-:W-:-:S02]  /*9620*/  LEA.HI.X.SX32 R70, R59, R30, 0x1, P1 ;  /* 0x0000001e3b467211 */ /* 0x000fc400008f0eff */
[-C--:B------:R-:W-:Y:S01]  /*9630*/  LEA.HI.X.SX32 R40, R60, R30.reuse, 0x1, P2 ;  /* 0x0000001e3c287211 */ /* 0x080fe200010f0eff */
[----:B------:R0:W-:Y:S01]  /*9640*/  STL [R1+0x28c], R32 ;  /* 0x00028c2001007387 */ /* 0x0001e20000100800 */
[-C--:B------:R-:W-:Y:S02]  /*9650*/  LEA.HI.X.SX32 R68, R61, R30.reuse, 0x1, P3 ;  /* 0x0000001e3d447211 */ /* 0x080fe400018f0eff */
[-C--:B------:R-:W-:Y:S02]  /*9660*/  LEA.HI.X.SX32 R38, R62, R30.reuse, 0x1, P5 ;  /* 0x0000001e3e267211 */ /* 0x080fe400028f0eff */
[----:B------:R-:W-:Y:S02]  /*9670*/  LEA.HI.X.SX32 R66, R63, R30, 0x1, P6 ;  /* 0x0000001e3f427211 */ /* 0x000fe400030f0eff */
[----:B------:R-:W-:Y:S01]  /*9680*/  LOP3.LUT R34, R33, 0x7f, RZ, 0xc0, !PT ;  /* 0x0000007f21227812 */ /* 0x000fe200078ec0ff */
[----:B------:R-:W-:Y:S01]  /*9690*/  @P0 IMAD.MOV.U32 R33, RZ, RZ, R32 ;  /* 0x000000ffff210224 */ /* 0x000fe200078e0020 */
[----:B------:R-:W-:Y:S01]  /*96a0*/  PRMT R30, RZ, 0x7610, R30 ;  /* 0x00007610ff1e7816 */ /* 0x000fe2000000001e */
[----:B0-----:R-:W-:-:S05]  /*96b0*/  @P0 IMAD.MOV.U32 R32, RZ, RZ, R28 ;  /* 0x000000ffff200224 */ /* 0x001fca00078e001c */
[----:B------:R0:W2:Y:S02]  /*96c0*/  @P0 LDG.E.U8 R30, desc[UR22][R32.64] ;  /* 0x00000016201e0981 */ /* 0x0000a4000c1e1100 */
[----:B0-----:R-:W-:Y:S02]  /*96d0*/  @P0 IMAD.MOV.U32 R32, RZ, RZ, R27 ;  /* 0x000000ffff200224 */ /* 0x001fe400078e001b */
[----:B------:R-:W-:Y:S01]  /*96e0*/  @P0 IMAD.MOV.U32 R33, RZ, RZ, R26 ;  /* 0x000000ffff210224 */ /* 0x000fe200078e001a */
[----:B--2---:R0:W-:Y:S02]  /*96f0*/  STS.U8 [R34+UR10+0x8000], R30 ;  /* 0x0080001e22007988 */ /* 0x0041e4000800000a */
[----:B0-----:R-:W-:-:S06]  /*9700*/  PRMT R30, RZ, 0x7610, R30 ;  /* 0x00007610ff1e7816 */ /* 0x001fcc000000001e */
        /* <DEDUP_REMOVED lines=70> */
[----:B------:R0:W2:Y:S01]  /*9b70*/  @P0 LDG.E.U8 R30, desc[UR22][R32.64] ;  /* 0x00000016201e0981 */ /* 0x0000a2000c1e1100 */
[----:B------:R-:W-:Y:S01]  /*9b80*/  @P0 IMAD.MOV.U32 R31, RZ, RZ, R11 ;  /* 0x000000ffff1f0224 */ /* 0x000fe200078e000b */
[----:B0-----:R-:W-:Y:S02]  /*9b90*/  PRMT R32, RZ, 0x7610, R32 ;  /* 0x00007610ff207816 */ /* 0x001fe40000000020 */
[----:B------:R-:W-:Y:S04]  /*9ba0*/  STL [R1+0x298], R29 ;  /* 0x0002981d01007387 */ /* 0x000fe80000100800 */
[----:B--2---:R0:W-:Y:S02]  /*9bb0*/  STS.U8 [R34+UR10+0x8f00], R30 ;  /* 0x008f001e22007988 */ /* 0x0041e4000800000a */
[----:B0-----:R-:W-:-:S05]  /*9bc0*/  @P0 IMAD.MOV.U32 R30, RZ, RZ, R29 ;  /* 0x000000ffff1e0224 */ /* 0x001fca00078e001d */
[----:B------:R0:W2:Y:S01]  /*9bd0*/  @P0 LDG.E.U8 R32, desc[UR22][R30.64] ;  /* 0x000000161e200981 */ /* 0x0000a2000c1e1100 */
[----:B------:R-:W1:Y:S01]  /*9be0*/  S2R R29, SR_TID.X ;  /* 0x00000000001d7919 */ /* 0x000e620000002100 */
[----:B------:R-:W-:Y:S01]  /*9bf0*/  @P0 IMAD.MOV.U32 R33, RZ, RZ, R35 ;  /* 0x000000ffff210224 */ /* 0x000fe200078e0023 */
[----:B0-----:R-:W-:Y:S02]  /*9c00*/  PRMT R30, RZ, 0x7610, R30 ;  /* 0x00007610ff1e7816 */ /* 0x001fe4000000001e */
[----:B-1----:R-:W-:-:S04]  /*9c10*/  LOP3.LUT R29, R29, 0x7f, RZ, 0xc0, !PT ;  /* 0x0000007f1d1d7812 */ /* 0x002fc800078ec0ff */
[----:B------:R-:W-:-:S05]  /*9c20*/  LOP3.LUT R29, R29, 0x10, RZ, 0x3c, !PT ;  /* 0x000000101d1d7812 */ /* 0x000fca00078e3cff */
[----:B--2---:R0:W-:Y:S02]  /*9c30*/  STS.U8 [R29+UR10+0x8080], R32 ;  /* 0x008080201d007988 */ /* 0x0041e4000800000a */
        /* <DEDUP_REMOVED lines=64> */
[----:B------:R-:W-:Y:S04]  /*a040*/  STL [R1+0x2a0], R27 ;  /* 0x0002a01b01007387 */ /* 0x000fe80000100800 */
[----:B------:R-:W-:Y:S04]  /*a050*/  STL [R1+0x2b0], R25 ;  /* 0x0002b01901007387 */ /* 0x000fe80000100800 */
[----:B------:R-:W-:Y:S04]  /*a060*/  STL [R1+0x2a8], R0 ;  /* 0x0002a80001007387 */ /* 0x000fe80000100800 */
[----:B------:R-:W-:Y:S04]  /*a070*/  STL [R1+0x2c0], R23 ;  /* 0x0002c01701007387 */ /* 0x000fe80000100800 */
[----:B------:R-:W-:Y:S04]  /*a080*/  STL [R1+0x2b8], R93 ;  /* 0x0002b85d01007387 */ /* 0x000fe80000100800 */
[----:B--2---:R0:W-:Y:S02]  /*a090*/  STS.U8 [R29+UR10+0x8d80], R30 ;  /* 0x008d801e1d007988 */ /* 0x0041e4000800000a */
[----:B0-----:R-:W-:-:S06]  /*a0a0*/  PRMT R30, RZ, 0x7610, R30 ;  /* 0x00007610ff1e7816 */ /* 0x001fcc000000001e */
[----:B------:R0:W2:Y:S04]  /*a0b0*/  @P0 LDG.E.U8 R30, desc[UR22][R32.64] ;  /* 0x00000016201e0981 */ /* 0x0000a8000c1e1100 */
[----:B------:R-:W-:Y:S04]  /*a0c0*/  STL [R1+0x294], R11 ;  /* 0x0002940b01007387 */ /* 0x000fe80000100800 */
[----:B------:R1:W-:Y:S04]  /*a0d0*/  STL [R1+0x29c], R26 ;  /* 0x00029c1a01007387 */ /* 0x0003e80000100800 */
[----:B------:R-:W-:Y:S04]  /*a0e0*/  STL [R1+0x2c8], R91 ;  /* 0x0002c85b01007387 */ /* 0x000fe80000100800 */
[----:B------:R-:W-:Y:S04]  /*a0f0*/  STL [R1+0x2d0], R21 ;  /* 0x0002d01501007387 */ /* 0x000fe80000100800 */
[----:B------:R-:W-:Y:S04]  /*a100*/  STL [R1+0x2a4], R35 ;  /* 0x0002a42301007387 */ /* 0x000fe80000100800 */
[----:B------:R3:W-:Y:S04]  /*a110*/  STL [R1+0x2ac], R24 ;  /* 0x0002ac1801007387 */ /* 0x0007e80000100800 */
[----:B------:R-:W-:Y:S04]  /*a120*/  STL [R1+0x2b4], R37 ;  /* 0x0002b42501007387 */ /* 0x000fe80000100800 */
[----:B------:R4:W-:Y:S04]  /*a130*/  STL [R1+0x2bc], R22 ;  /* 0x0002bc1601007387 */ /* 0x0009e80000100800 */
[----:B------:R-:W-:Y:S04]  /*a140*/  STL [R1+0x2c4], R92 ;  /* 0x0002c45c01007387 */ /* 0x000fe80000100800 */
[----:B------:R-:W-:Y:S04]  /*a150*/  STL [R1+0x2e0], R20 ;  /* 0x0002e01401007387 */ /* 0x000fe80000100800 */
[----:B------:R0:W-:Y:S04]  /*a160*/  STL [R1+0x2cc], R19 ;  /* 0x0002cc1301007387 */ /* 0x0001e80000100800 */
[----:B------:R-:W-:Y:S04]  /*a170*/  STL [R1+0x2d8], R89 ;  /* 0x0002d85901007387 */ /* 0x000fe80000100800 */
[----:B------:R-:W-:Y:S04]  /*a180*/  STL [R1+0x2d4], R90 ;  /* 0x0002d45a01007387 */ /* 0x000fe80000100800 */
[----:B------:R0:W-:Y:S04]  /*a190*/  STL [R1+0x2dc], R18 ;  /* 0x0002dc1201007387 */ /* 0x0001e80000100800 */
[----:B------:R-:W-:Y:S04]  /*a1a0*/  STL [R1+0x2e8], R87 ;  /* 0x0002e85701007387 */ /* 0x000fe80000100800 */
[----:B------:R-:W-:Y:S04]  /*a1b0*/  STL [R1+0x2f0], R17 ;  /* 0x0002f01101007387 */ /* 0x000fe80000100800 */
        /* <DEDUP_REMOVED lines=12> */
[----:B------:R-:W-:Y:S04]  /*a280*/  STL [R1+0x314], R81 ;  /* 0x0003145101007387 */ /* 0x000fe80000100800 */
[----:B------:R-:W-:Y:S04]  /*a290*/  STL [R1+0x328], R77 ;  /* 0x0003284d01007387 */ /* 0x000fe80000100800 */
[----:B------:R-:W-:Y:S04]  /*a2a0*/  STL [R1+0x31c], R50 ;  /* 0x00031c3201007387 */ /* 0x000fe80000100800 */
[----:B------:R-:W-:Y:S04]  /*a2b0*/  STL [R1+0x324], R79 ;  /* 0x0003244f01007387 */ /* 0x000fe80000100800 */
[----:B------:R-:W-:Y:S04]  /*a2c0*/  STL [R1+0x330], R47 ;  /* 0x0003302f01007387 */ /* 0x000fe80000100800 */
[----:B------:R-:W-:Y:S04]  /*a2d0*/  STL [R1+0x338], R75 ;  /* 0x0003384b01007387 */ /* 0x000fe80000100800 */
[----:B------:R-:W-:Y:S01]  /*a2e0*/  STL [R1+0x340], R45 ;  /* 0x0003402d01007387 */ /* 0x000fe20000100800 */
[----:B0-----:R-:W-:-:S03]  /*a2f0*/  @P0 IMAD.MOV.U32 R32, RZ, RZ, R65 ;  /* 0x000000ffff200224 */ /* 0x001fc600078e0041 */
[----:B------:R-:W-:Y:S01]  /*a300*/  STL [R1+0x32c], R48 ;  /* 0x00032c3001007387 */ /* 0x000fe20000100800 */
[----:B------:R-:W-:-:S03]  /*a310*/  @P0 IMAD.MOV.U32 R33, RZ, RZ, R66 ;  /* 0x000000ffff210224 */ /* 0x000fc600078e0042 */
        /* <DEDUP_REMOVED lines=20> */
[----:B------:R0:W5:Y:S04]  /*a460*/  LDL.LU R28, [R1+0x7a0] ;  /* 0x0007a000011c7983 */ /* 0x0001680000300800 */
[----:B-1----:R0:W5:Y:S04]  /*a470*/  LDL.LU R26, [R1+0x79c] ;  /* 0x00079c00011a7983 */ /* 0x0021680000300800 */
[----:B------:R0:W5:Y:S04]  /*a480*/  LDL.LU R27, [R1+0x798] ;  /* 0x00079800011b7983 */ /* 0x0001680000300800 */
[----:B---3--:R0:W5:Y:S04]  /*a490*/  LDL.LU R24, [R1+0x794] ;  /* 0x0007940001187983 */ /* 0x0081680000300800 */
[----:B------:R0:W5:Y:S04]  /*a4a0*/  LDL.LU R25, [R1+0x790] ;  /* 0x0007900001197983 */ /* 0x0001680000300800 */
[----:B----4-:R0:W5:Y:S04]  /*a4b0*/  LDL.LU R22, [R1+0x78c] ;  /* 0x00078c0001167983 */ /* 0x0101680000300800 */
[----:B------:R0:W5:Y:S04]  /*a4c0*/  LDL.LU R23, [R1+0x788] ;  /* 0x0007880001177983 */ /* 0x0001680000300800 */
        /* <DEDUP_REMOVED lines=11> */
[----:B--2---:R1:W-:Y:S04]  /*a580*/  STS.U8 [R29+UR10+0x8e80], R30 ;  /* 0x008e801e1d007988 */ /* 0x0043e8000800000a */
[----:B------:R0:W5:Y:S04]  /*a590*/  LDL.LU R11, [R1+0x758] ;  /* 0x00075800010b7983 */ /* 0x0001680000300800 */
[----:B------:R0:W5:Y:S01]  /*a5a0*/  LDL.LU R0, [R1+0x754] ;  /* 0x0007540001007983 */ /* 0x0001620000300800 */
[----:B-1----:R-:W-:-:S06]  /*a5b0*/  PRMT R30, RZ, 0x7610, R30 ;  /* 0x00007610ff1e7816 */ /* 0x002fcc000000001e */
[----:B------:R-:W2:Y:S01]  /*a5c0*/  @P0 LDG.E.U8 R30, desc[UR22][R32.64] ;  /* 0x00000016201e0981 */ /* 0x000ea2000c1e1100 */
[----:B------:R-:W-:-:S04]  /*a5d0*/  ISETP.NE.U32.AND P0, PT, RZ, UR13, PT ;  /* 0x0000000dff007c0c */ /* 0x000fc8000bf05070 */
[C---:B------:R-:W-:Y:S02]  /*a5e0*/  ISETP.LT.OR P1, PT, R64.reuse, 0x20, P0 ;  /* 0x000000204000780c */ /* 0x040fe40000721670 */
[----:B------:R-:W-:Y:S01]  /*a5f0*/  ISETP.GE.AND P2, PT, R64, 0x40, PT ;  /* 0x000000404000780c */ /* 0x000fe20003f46270 */
[----:B--2---:R0:W-:Y:S01]  /*a600*/  STS.U8 [R29+UR10+0x8f80], R30 ;  /* 0x008f801e1d007988 */ /* 0x0041e2000800000a */
[----:B------:R1:W-:Y:S06]  /*a610*/  MEMBAR.ALL.CTA ;  /* 0x0000000000007992 */ /* 0x0003ec0000008000 */
[----:B-1----:R-:W1:Y:S02]  /*a620*/  FENCE.VIEW.ASYNC.S ;  /* 0x00000000000073c6 */ /* 0x002e640000000000 */
[----:B-1----:R-:W-:Y:S06]  /*a630*/  BAR.SYNC.DEFER_BLOCKING 0x0 ;  /* 0x0000000000007b1d */ /* 0x002fec0000010000 */
[----:B------:R-:W-:Y:S05]  /*a640*/  @P1 BRA `(.L_x_6) ;  /* 0x0000000000801947 */ /* 0x000fea0003800000 */
[----:B------:R-:W-:Y:S02]  /*a650*/  USHF.R.U32.HI UR14, URZ, 0x4, UR10 ;  /* 0x00000004ff0e7899 */ /* 0x000fe4000801160a */
[----:B------:R-:W-:Y:S02]  /*a660*/  UIADD3 UR5, UPT, UPT, UR10, 0x8000, URZ ;  /* 0x000080000a057890 */ /* 0x000fe4000fffe0ff */
[----:B------:R-:W-:Y:S01]  /*a670*/  USGXT.U32 UR14, UR14, 0xe ;  /* 0x0000000e0e0e789a */ /* 0x000fe20008000000 */
[----:B------:R-:W-:Y:S01]  /*a680*/  UMOV UR4, URZ ;  /* 0x000000ff00047c82 */ /* 0x000fe20008000000 */
[----:B------:R-:W-:Y:S02]  /*a690*/  USHF.R.U32.HI UR5, URZ, 0x4, UR5 ;  /* 0x00000004ff057899 */ /* 0x000fe40008011605 */
[----:B------:R-:W-:Y:S02]  /*a6a0*/  UIADD3 UR26, UP1, UPT, UR14, 0x100, URZ ;  /* 0x000001000e1a7890 */ /* 0x000fe4000ff3e0ff */
[----:B------:R-:W-:-:S02]  /*a6b0*/  USGXT.U32 UR12, UR5, 0xe ;  /* 0x0000000e050c789a */ /* 0x000fc40008000000 */
[----:B------:R-:W-:Y:S02]  /*a6c0*/  UIADD3.X UR27, UPT, UPT, UR4, 0x40004040, URZ, UP1, !UPT ;  /* 0x40004040041b7890 */ /* 0x000fe40008ffe4ff */
[----:B------:R-:W-:Y:S02]  /*a6d0*/  UIADD3 UR16, UPT, UPT, UR8, 0x80, URZ ;  /* 0x0000008008107890 */ /* 0x000fe4000fffe0ff */
[----:B------:R-:W-:Y:S02]  /*a6e0*/  UIADD3 UR17, UPT, UPT, UR8, 0x100, URZ ;  /* 0x0000010008117890 */ /* 0x000fe4000fffe0ff */
[----:B------:R-:W-:Y:S02]  /*a6f0*/  UIADD3.64 UR18, UPT, UPT, UR26, 0x100, URZ ;  /* 0x000001001a127897 */ /* 0x000fe4000fffe0ff */
[----:B------:R-:W-:Y:S02]  /*a700*/  UIADD3 UR24, UPT, UPT, UR8, 0x180, URZ ;  /* 0x0000018008187890 */ /* 0x000fe4000fffe0ff */
[----:B------:R-:W-:Y:S01]  /*a710*/  UIADD3.64 UR20, UPT, UPT, UR26, 0x200, URZ ;  /* 0x000002001a147897 */ /* 0x000fe2000fffe0ff */
[----:B------:R-:W-:Y:S01]  /*a720*/  UMOV UR28, 0x0 ;  /* 0x00000000001c7882 */ /* 0x000fe20000000000 */
[----:B------:R-:W-:Y:S01]  /*a730*/  UMOV UR29, 0x8208010 ;  /* 0x08208010001d7882 */ /* 0x000fe20000000000 */
[----:B------:R-:W-:Y:S01]  /*a740*/  UMOV UR15, 0x40004040 ;  /* 0x40004040000f7882 */ /* 0x000fe20000000000 */
[----:B------:R-:W-:Y:S01]  /*a750*/  UMOV UR13, 0xc0004010 ;  /* 0xc0004010000d7882 */ /* 0x000fe20000000000 */
[----:B------:R-:W-:Y:S01]  /*a760*/  UMOV UR30, 0x0 ;  /* 0x00000000001e7882 */ /* 0x000fe20000000000 */
[----:B------:R-:W-:Y:S01]  /*a770*/  UMOV UR31, 0x8208010 ;  /* 0x08208010001f7882 */ /* 0x000fe20000000000 */
[----:B------:R-:W-:Y:S01]  /*a780*/  UMOV UR32, 0x0 ;  /* 0x0000000000207882 */ /* 0x000fe20000000000 */
[----:B------:R-:W-:Y:S01]  /*a790*/  UMOV UR33, 0x8208010 ;  /* 0x0820801000217882 */ /* 0x000fe20000000000 */
[----:B------:R-:W-:Y:S01]  /*a7a0*/  UMOV UR4, UR11 ;  /* 0x0000000b00047c82 */ /* 0x000fe20008000000 */
[----:B------:R-:W-:Y:S01]  /*a7b0*/  UMOV UR5, URZ ;  /* 0x000000ff00057c82 */ /* 0x000fe20008000000 */
[----:B------:R1:W-:Y:S01]  /*a7c0*/  UTCQMMA gdesc[UR14], gdesc[UR12], tmem[UR8], tmem[UR28], idesc[UR29], !UPT ;  /* 0x00ff1c0c0e0075ea */ /* 0x0003e2000f800308 */
[----:B------:R-:W-:Y:S01]  /*a7d0*/  UMOV UR34, 0x0 ;  /* 0x0000000000227882 */ /* 0x000fe20000000000 */
[----:B------:R-:W-:Y:S01]  /*a7e0*/  UMOV UR35, 0x8208010 ;  /* 0x0820801000237882 */ /* 0x000fe20000000000 */
[----:B------:R1:W-:Y:S01]  /*a7f0*/  UTCQMMA gdesc[UR26], gdesc[UR12], tmem[UR16], tmem[UR30], idesc[UR31], !UPT ;  /* 0x00ff1e0c1a0075ea */ /* 0x0003e2000f800310 */
[----:B------:R-:W-:Y:S01]  /*a800*/  UMOV UR4, UR4 ;  /* 0x0000000400047c82 */ /* 0x000fe20008000000 */
[----:B------:R1:W-:Y:S01]  /*a810*/  UTCQMMA gdesc[UR18], gdesc[UR12], tmem[UR17], tmem[UR32], idesc[UR33], !UPT ;  /* 0x00ff200c120075ea */ /* 0x0003e2000f800311 */
[----:B------:R1:W-:Y:S01]  /*a820*/  UTCQMMA gdesc[UR20], gdesc[UR12], tmem[UR24], tmem[UR34], idesc[UR35], !UPT ;  /* 0x00ff220c140075ea */ /* 0x0003e2000f800318 */
[----:B------:R1:W-:Y:S01]  /*a830*/  UTCBAR [UR4], URZ ;  /* 0x000000ff040073e9 */ /* 0x0003e200080000ff */
[----:B------:R-:W-:Y:S01]  /*a840*/  NOP ;  /* 0x0000000000007918 */ /* 0x000fe20000000000 */
.L_x_6:
[----:B-1----:R-:W-:Y:S01]  /*a850*/  UMOV UR4, URZ ;  /* 0x000000ff00047c82 */ /* 0x002fe20008000000 */
[----:B------:R-:W-:Y:S05]  /*a860*/  @!P2 BRA `(.L_x_7) ;  /* 0x0000008c00e8a947 */ /* 0x000fea0003800000 */
[----:B0-----:R-:W-:Y:S01]  /*a870*/  SHF.R.S32.HI R30, RZ, 0x1f, R64 ;  /* 0x0000001fff1e7819 */ /* 0x001fe20000011440 */
[----:B------:R-:W-:Y:S02]  /*a880*/  UIADD3 UR4, UPT, UPT, UR10, 0x4000, URZ ;  /* 0x000040000a047890 */ /* 0x000fe4000fffe0ff */
[----:B------:R-:W-:Y:S01]  /*a890*/  UIADD3 UR5, UPT, UPT, UR10, 0x9000, URZ ;  /* 0x000090000a057890 */ /* 0x000fe2000fffe0ff */
[----:B------:R-:W-:Y:S01]  /*a8a0*/  LEA.HI R30, R30, R64, RZ, 0x5 ;  /* 0x000000401e1e7211 */ /* 0x000fe200078f28ff */
[----:B------:R-:W-:Y:S02]  /*a8b0*/  USHF.R.U32.HI UR4, URZ, 0x4, UR4 ;  /* 0x00000004ff047899 */ /* 0x000fe40008011604 */
[----:B------:R-:W-:Y:S01]  /*a8c0*/  USHF.R.U32.HI UR5, URZ, 0x4, UR5 ;  /* 0x00000004ff057899 */ /* 0x000fe20008011605 */
[----:B------:R-:W-:Y:S01]  /*a8d0*/  SHF.R.S32.HI R30, RZ, 0x5, R30 ;  /* 0x00000005ff1e7819 */ /* 0x000fe2000001141e */
[----:B------:R-:W-:Y:S02]  /*a8e0*/  USGXT.U32 UR14, UR4, 0xe ;  /* 0x0000000e040e789a */ /* 0x000fe40008000000 */
[----:B------:R-:W-:Y:S01]  /*a8f0*/  USHF.L.U32 UR18, UR6, 0x5, URZ ;  /* 0x0000000506127899 */ /* 0x000fe200080006ff */
[----:B------:R-:W-:Y:S01]  /*a900*/  VIMNMX R30, PT, PT, R30, 0x2, !PT ;  /* 0x000000021e1e7848 */ /* 0x000fe20007fe0100 */
[----:B------:R-:W-:Y:S01]  /*a910*/  UIADD3 UR30, UP1, UPT, UR14, 0x100, URZ ;  /* 0x000001000e1e7890 */ /* 0x000fe2000ff3e0ff */
[----:B------:R-:W-:Y:S01]  /*a920*/  UMOV UR4, URZ ;  /* 0x000000ff00047c82 */ /* 0x000fe20008000000 */
[----:B------:R-:W-:-:S02]  /*a930*/  USHF.L.U32 UR19, UR7, 0x5, URZ ;  /* 0x0000000507137899 */ /* 0x000fc400080006ff */
[----:B------:R-:W-:Y:S01]  /*a940*/  VIADD R31, R30, 0xffffffff ;  /* 0xffffffff1e1f7836 */ /* 0x000fe20000000000 */
[----:B------:R-:W-:Y:S01]  /*a950*/  UIADD3.X UR31, UPT, UPT, UR4, 0x40004040, URZ, UP1, !UPT ;  /* 0x40004040041f7890 */ /* 0x000fe20008ffe4ff */
[----:B------:R-:W-:Y:S01]  /*a960*/  IMAD.MOV.U32 R30, RZ, RZ, RZ ;  /* 0x000000ffff1e7224 */ /* 0x000fe200078e00ff */
[----:B------:R-:W-:Y:S02]  /*a970*/  USGXT.U32 UR12, UR5, 0xe ;  /* 0x0000000e050c789a */ /* 0x000fe40008000000 */
[----:B------:R0:W-:Y:S01]  /*a980*/  STL [R1+0x594], R31 ;  /* 0x0005941f01007387 */ /* 0x0001e20000100800 */
[----:B------:R-:W-:Y:S02]  /*a990*/  USHF.R.S32.HI UR21, URZ, 0x1f, UR18 ;  /* 0x0000001fff157899 */ /* 0x000fe40008011412 */
[----:B------:R-:W-:Y:S02]  /*a9a0*/  USHF.R.S32.HI UR28, URZ, 0x1f, UR19 ;  /* 0x0000001fff1c7899 */ /* 0x000fe40008011413 */
[----:B------:R-:W-:-:S02]  /*a9b0*/  UIADD3.64 UR24, UPT, UPT, UR30, 0x100, URZ ;  /* 0x000001001e187897 */ /* 0x000fc4000fffe0ff */
[----:B------:R-:W-:Y:S01]  /*a9c0*/  UIADD3.64 UR26, UPT, UPT, UR30, 0x200, URZ ;  /* 0x000002001e1a7897 */ /* 0x000fe2000fffe0ff */
[----:B------:R-:W-:Y:S01]  /*a9d0*/  UMOV UR20, 0x1 ;  /* 0x0000000100147882 */ /* 0x000fe20000000000 */
[----:B------:R-:W-:Y:S01]  /*a9e0*/  UMOV UR5, URZ ;  /* 0x000000ff00057c82 */ /* 0x000fe20008000000 */
[----:B0-----:R-:W-:-:S09]  /*a9f0*/  UMOV UR13, 0xc0004010 ;  /* 0xc0004010000d7882 */ /* 0x001fd20000000000 */
.L_x_10:
[----:B------:R-:W2:Y:S04]  /*aa00*/  LDL.LU R42, [R1+0x1e4] ;  /* 0x0001e400012a7983 */ /* 0x000ea80000300800 */
[----:B------:R-:W3:Y:S04]  /*aa10*/  LDL.LU R41, [R1+0x36c] ;  /* 0x00036c0001297983 */ /* 0x000ee80000300800 */
[----:B------:R-:W4:Y:S04]  /*aa20*/  LDL.LU R40, [R1+0x368] ;  /* 0x0003680001287983 */ /* 0x000f280000300800 */
        /* <DEDUP_REMOVED lines=8> */
[----:B------:R-:W4:Y:S01]  /*aab0*/  LDL.LU R34, [R1+0x1d8] ;  /* 0x0001d80001227983 */ /* 0x000f220000300800 */
[----:B------:R-:W-:Y:S01]  /*aac0*/  IMAD.U32 R30, R30, -0x80000000, RZ ;  /* 0x800000001e1e7824 */ /* 0x000fe200078e00ff */
[----:B--2---:R-:W-:-:S02]  /*aad0*/  IADD3 R42, P2, PT, R42, UR19, RZ ;  /* 0x000000132a2a7c10 */ /* 0x004fc4000ff5e0ff */
[----:B---3--:R-:W-:-:S03]  /*aae0*/  IADD3 R41, P3, PT, R41, UR19, RZ ;  /* 0x0000001329297c10 */ /* 0x008fc6000ff7e0ff */
[----:B------:R-:W-:Y:S01]  /*aaf0*/  STL [R1+0x1e4], R42 ;  /* 0x0001e42a01007387 */ /* 0x000fe20000100800 */
[----:B----4-:R-:W-:-:S03]  /*ab00*/  IADD3 R40, P5, PT, R40, UR19, RZ ;  /* 0x0000001328287c10 */ /* 0x010fc6000ffbe0ff */
[----:B------:R-:W-:Y:S01]  /*ab10*/  STL [R1+0x36c], R41 ;  /* 0x00036c2901007387 */ /* 0x000fe20000100800 */
[----:B------:R-:W-:-:S03]  /*ab20*/  IADD3 R39, P6, PT, R39, UR19, RZ ;  /* 0x0000001327277c10 */ /* 0x000fc6000ffde0ff */
[----:B------:R-:W-:Y:S01]  /*ab30*/  STL [R1+0x368], R40 ;  /* 0x0003682801007387 */ /* 0x000fe20000100800 */
[----:B------:R-:W-:-:S03]  /*ab40*/  IADD3 R38, P1, PT, R38, UR19, RZ ;  /* 0x0000001326267c10 */ /* 0x000fc6000ff3e0ff */
[----:B------:R-:W-:Y:S01]  /*ab50*/  STL [R1+0x364], R39 ;  /* 0x0003642701007387 */ /* 0x000fe20000100800 */
[----:B------:R-:W-:-:S03]  /*ab60*/  IADD3.X R37, PT, PT, R37, UR28, RZ, P2, !PT ;  /* 0x0000001c25257c10 */ /* 0x000fc600097fe4ff */
[----:B------:R-:W-:Y:S01]  /*ab70*/  STL [R1+0x360], R38 ;  /* 0x0003602601007387 */ /* 0x000fe20000100800 */
[----:B------:R-:W-:-:S03]  /*ab80*/  IADD3 R36, P2, PT, R36, UR19, RZ ;  /* 0x0000001324247c10 */ /* 0x000fc6000ff5e0ff */
[----:B------:R-:W-:Y:S01]  /*ab90*/  STL [R1+0x1d0], R37 ;  /* 0x0001d02501007387 */ /* 0x000fe20000100800 */
[----:B------:R-:W-:Y:S02]  /*aba0*/  IADD3.X R35, PT, PT, R35, UR28, RZ, P3, !PT ;  /* 0x0000001c23237c10 */ /* 0x000fe40009ffe4ff */
[----:B------:R-:W-:Y:S02]  /*abb0*/  IADD3 R33, P3, PT, R33, UR19, RZ ;  /* 0x0000001321217c10 */ /* 0x000fe4000ff7e0ff */
[----:B------:R-:W-:-:S03]  /*abc0*/  IADD3.X R32, PT, PT, R32, UR28, RZ, P5, !PT ;  /* 0x0000001c20207c10 */ /* 0x000fc6000affe4ff */
[----:B------:R0:W-:Y:S04]  /*abd0*/  STL [R1+0x358], R33 ;  /* 0x0003582101007387 */ /* 0x0001e80000100800 */
[----:B------:R-:W-:Y:S01]  /*abe0*/  STL [R1+0x35c], R36 ;  /* 0x00035c2401007387 */ /* 0x000fe20000100800 */
[----:B------:R-:W-:-:S03]  /*abf0*/  IADD3 R31, P5, PT, R31, UR19, RZ ;  /* 0x000000131f1f7c10 */ /* 0x000fc6000ffbe0ff */
[----:B0-----:R-:W2:Y:S04]  /*ac00*/  LDL.LU R33, [R1+0x348] ;  /* 0x0003480001217983 */ /* 0x001ea80000300800 */
[----:B------:R-:W-:Y:S04]  /*ac10*/  STL [R1+0x1e0], R35 ;  /* 0x0001e02301007387 */ /* 0x000fe80000100800 */
[----:B------:R0:W-:Y:S04]  /*ac20*/  STL [R1+0x1dc], R32 ;  /* 0x0001dc2001007387 */ /* 0x0001e80000100800 */
[----:B0-----:R-:W3:Y:S04]  /*ac30*/  LDL.LU R32, [R1+0x1d4] ;  /* 0x0001d40001207983 */ /* 0x001ee80000300800 */
[----:B------:R0:W-:Y:S04]  /*ac40*/  STL [R1+0x350], R31 ;  /* 0x0003501f01007387 */ /* 0x0001e80000100800 */
[----:B0-----:R-:W4:Y:S01]  /*ac50*/  LDL.LU R31, [R1+0x340] ;  /* 0x00034000011f7983 */ /* 0x001f220000300800 */
[----:B------:R-:W-:-:S03]  /*ac60*/  IADD3.X R34, PT, PT, R34, UR28, RZ, P6, !PT ;  /* 0x0000001c22227c10 */ /* 0x000fc6000b7fe4ff */
[----:B------:R-:W4:Y:S04]  /*ac70*/  LDL.LU R59, [R1+0x1cc] ;  /* 0x0001cc00013b7983 */ /* 0x000f280000300800 */
[----:B------:R-:W4:Y:S04]  /*ac80*/  LDL.LU R58, [R1+0x338] ;  /* 0x00033800013a7983 */ /* 0x000f280000300800 */
[----:B------:R-:W4:Y:S04]  /*ac90*/  LDL.LU R57, [R1+0x354] ;  /* 0x0003540001397983 */ /* 0x000f280000300800 */
[----:B------:R0:W-:Y:S04]  /*aca0*/  STL [R1+0x1d8], R34 ;  /* 0x0001d82201007387 */ /* 0x0001e80000100800 */
        /* <DEDUP_REMOVED lines=21> */
[----:B0-----:R-:W4:Y:S01]  /*ae00*/  LDL.LU R34, [R1+0x2fc] ;  /* 0x0002fc0001227983 */ /* 0x001f220000300800 */
[----:B--2---:R-:W-:-:S05]  /*ae10*/  IADD3 R33, P6, PT, R33, UR19, RZ ;  /* 0x0000001321217c10 */ /* 0x004fca000ffde0ff */
[----:B------:R0:W-:Y:S04]  /*ae20*/  STL [R1+0x348], R33 ;  /* 0x0003482101007387 */ /* 0x0001e80000100800 */
[----:B0-----:R-:W2:Y:S01]  /*ae30*/  LDL.LU R33, [R1+0x2d8] ;  /* 0x0002d80001217983 */ /* 0x001ea20000300800 */
[----:B---3--:R-:W-:-:S05]  /*ae40*/  IADD3.X R32, PT, PT, R32, UR28, RZ, P1, !PT ;  /* 0x0000001c20207c10 */ /* 0x008fca0008ffe4ff */
[----:B------:R0:W-:Y:S01]  /*ae50*/  STL [R1+0x1d4], R32 ;  /* 0x0001d42001007387 */ /* 0x0001e20000100800 */
[----:B----4-:R-:W-:-:S03]  /*ae60*/  IADD3 R31, P1, PT, R31, UR19, RZ ;  /* 0x000000131f1f7c10 */ /* 0x010fc6000ff3e0ff */
[----:B0-----:R-:W3:Y:S04]  /*ae70*/  LDL.LU R32, [R1+0x2f4] ;  /* 0x0002f40001207983 */ /* 0x001ee80000300800 */
[----:B------:R0:W-:Y:S04]  /*ae80*/  STL [R1+0x340], R31 ;  /* 0x0003401f01007387 */ /* 0x0001e80000100800 */
[----:B0-----:R-:W4:Y:S01]  /*ae90*/  LDL.LU R31, [R1+0x2d0] ;  /* 0x0002d000011f7983 */ /* 0x001f220000300800 */
[----:B------:R-:W-:Y:S02]  /*aea0*/  IADD3.X R59, PT, PT, R59, UR28, RZ, P2, !PT ;  /* 0x0000001c3b3b7c10 */ /* 0x000fe400097fe4ff */
[----:B------:R-:W-:-:S02]  /*aeb0*/  IADD3 R58, P2, PT, R58, UR19, RZ ;  /* 0x000000133a3a7c10 */ /* 0x000fc4000ff5e0ff */
[----:B------:R-:W-:Y:S01]  /*aec0*/  IADD3.X R57, PT, PT, R57, UR28, RZ, P3, !PT ;  /* 0x0000001c39397c10 */ /* 0x000fe20009ffe4ff */
[----:B------:R-:W-:Y:S01]  /*aed0*/  STL [R1+0x1cc], R59 ;  /* 0x0001cc3b01007387 */ /* 0x000fe20000100800 */
[----:B------:R-:W-:Y:S02]  /*aee0*/  IADD3 R56, P3, PT, R56, UR19, RZ ;  /* 0x0000001338387c10 */ /* 0x000fe4000ff7e0ff */
[----:B------:R-:W-:Y:S01]  /*aef0*/  IADD3.X R55, PT, PT, R55, UR28, RZ, P5, !PT ;  /* 0x0000001c37377c10 */ /* 0x000fe2000affe4ff */
[----:B------:R-:W-:Y:S01]  /*af00*/  STL [R1+0x338], R58 ;  /* 0x0003383a01007387 */ /* 0x000fe20000100800 */
[----:B------:R-:W-:-:S03]  /*af10*/  IADD3 R54, P5, PT, R54, UR19, RZ ;  /* 0x0000001336367c10 */ /* 0x000fc6000ffbe0ff */
[----:B------:R-:W-:Y:S01]  /*af20*/  STL [R1+0x354], R57 ;  /* 0x0003543901007387 */ /* 0x000fe20000100800 */
[----:B------:R-:W-:-:S03]  /*af30*/  IADD3.X R53, PT, PT, R53, UR28, RZ, P6, !PT ;  /* 0x0000001c35357c10 */ /* 0x000fc6000b7fe4ff */
        /* <DEDUP_REMOVED lines=36> */
[----:B------:R-:W-:Y:S04]  /*b180*/  STL [R1+0x2e8], R37 ;  /* 0x0002e82501007387 */ /* 0x000fe80000100800 */
[----:B------:R0:W-:Y:S04]  /*b190*/  STL [R1+0x2fc], R34 ;  /* 0x0002fc2201007387 */ /* 0x0001e80000100800 */
[----:B------:R-:W-:Y:S04]  /*b1a0*/  STL [R1+0x304], R36 ;  /* 0x0003042401007387 */ /* 0x000fe80000100800 */
[----:B0-----:R-:W4:Y:S04]  /*b1b0*/  LDL.LU R34, [R1+0x2ec] ;  /* 0x0002ec0001227983 */ /* 0x001f280000300800 */
[----:B------:R-:W-:Y:S01]  /*b1c0*/  STL [R1+0x2e0], R35 ;  /* 0x0002e02301007387 */ /* 0x000fe20000100800 */
[----:B--2---:R-:W-:-:S05]  /*b1d0*/  IADD3 R33, P5, PT, R33, UR19, RZ ;  /* 0x0000001321217c10 */ /* 0x004fca000ffbe0ff */
[----:B------:R0:W-:Y:S04]  /*b1e0*/  STL [R1+0x2d8], R33 ;  /* 0x0002d82101007387 */ /* 0x0001e80000100800 */
[----:B0-----:R-:W2:Y:S01]  /*b1f0*/  LDL.LU R33, [R1+0x2c8] ;  /* 0x0002c80001217983 */ /* 0x001ea20000300800 */
[----:B---3--:R-:W-:-:S05]  /*b200*/  IADD3.X R32, PT, PT, R32, UR28, RZ, P6, !PT ;  /* 0x0000001c20207c10 */ /* 0x008fca000b7fe4ff */
[----:B------:R0:W-:Y:S01]  /*b210*/  STL [R1+0x2f4], R32 ;  /* 0x0002f42001007387 */ /* 0x0001e20000100800 */
[----:B----4-:R-:W-:-:S03]  /*b220*/  IADD3 R31, P6, PT, R31, UR19, RZ ;  /* 0x000000131f1f7c10 */ /* 0x010fc6000ffde0ff */
[----:B0-----:R-:W3:Y:S04]  /*b230*/  LDL.LU R32, [R1+0x2e4] ;  /* 0x0002e40001207983 */ /* 0x001ee80000300800 */
        /* <DEDUP_REMOVED lines=26> */
[----:B------:R-:W-:-:S05]  /*b3e0*/  IADD3.X R34, PT, PT, R34, UR28, RZ, P1, !PT ;  /* 0x0000001c22227c10 */ /* 0x000fca0008ffe4ff */
[----:B------:R0:W-:Y:S04]  /*b3f0*/  STL [R1+0x2ec], R34 ;  /* 0x0002ec2201007387 */ /* 0x0001e80000100800 */
[----:B0-----:R-:W4:Y:S01]  /*b400*/  LDL.LU R34, [R1+0x27c] ;  /* 0x00027c0001227983 */ /* 0x001f220000300800 */
[----:B--2---:R-:W-:-:S05]  /*b410*/  IADD3 R33, P1, PT, R33, UR19, RZ ;  /* 0x0000001321217c10 */ /* 0x004fca000ff3e0ff */
[----:B------:R0:W-:Y:S04]  /*b420*/  STL [R1+0x2c8], R33 ;  /* 0x0002c82101007387 */ /* 0x0001e80000100800 */
[----:B0-----:R-:W2:Y:S01]  /*b430*/  LDL.LU R33, [R1+0x258] ;  /* 0x0002580001217983 */ /* 0x001ea20000300800 */
[----:B---3--:R-:W-:Y:S02]  /*b440*/  IADD3.X R32, PT, PT, R32, UR28, RZ, P2, !PT ;  /* 0x0000001c20207c10 */ /* 0x008fe400097fe4ff */
[----:B----4-:R-:W-:-:S03]  /*b450*/  IADD3 R59, P2, PT, R59, UR19, RZ ;  /* 0x000000133b3b7c10 */ /* 0x010fc6000ff5e0ff */
[----:B------:R0:W-:Y:S01]  /*b460*/  STL [R1+0x2e4], R32 ;  /* 0x0002e42001007387 */ /* 0x0001e20000100800 */
[----:B------:R-:W-:Y:S02]  /*b470*/  IADD3.X R58, PT, PT, R58, UR28, RZ, P3, !PT ;  /* 0x0000001c3a3a7c10 */ /* 0x000fe40009ffe4ff */
[----:B------:R-:W-:Y:S01]  /*b480*/  IADD3 R57, P3, PT, R57, UR19, RZ ;  /* 0x0000001339397c10 */ /* 0x000fe2000ff7e0ff */
[----:B0-----:R-:W3:Y:S04]  /*b490*/  LDL.LU R32, [R1+0x274] ;  /* 0x0002740001207983 */ /* 0x001ee80000300800 */
        /* <DEDUP_REMOVED lines=43> */
[----:B------:R-:W-:-:S05]  /*b750*/  IADD3 R31, P5, PT, R31, UR18, RZ ;  /* 0x000000121f1f7c10 */ /* 0x000fca000ffbe0ff */
[----:B------:R0:W-:Y:S04]  /*b760*/  STL [R1+0x260], R31 ;  /* 0x0002601f01007387 */ /* 0x0001e80000100800 */
[----:B------:R-:W-:Y:S04]  /*b770*/  STL [R1+0x268], R36 ;  /* 0x0002682401007387 */ /* 0x000fe80000100800 */
[----:B0-----:R-:W4:Y:S01]  /*b780*/  LDL.LU R31, [R1+0x250] ;  /* 0x00025000011f7983 */ /* 0x001f220000300800 */
[----:B------:R-:W-:-:S03]  /*b790*/  IADD3.X R34, PT, PT, R34, UR21, RZ, P6, !PT ;  /* 0x0000001522227c10 */ /* 0x000fc6000b7fe4ff */
[----:B------:R-:W-:Y:S04]  /*b7a0*/  STL [R1+0x284], R35 ;  /* 0x0002842301007387 */ /* 0x000fe80000100800 */
[----:B------:R0:W-:Y:S04]  /*b7b0*/  STL [R1+0x27c], R34 ;  /* 0x00027c2201007387 */ /* 0x0001e80000100800 */
[----:B0-----:R-:W4:Y:S01]  /*b7c0*/  LDL.LU R34, [R1+0x26c] ;  /* 0x00026c0001227983 */ /* 0x001f220000300800 */
[----:B--2---:R-:W-:-:S05]  /*b7d0*/  IADD3 R33, P6, PT, R33, UR18, RZ ;  /* 0x0000001221217c10 */ /* 0x004fca000ffde0ff */
[----:B------:R0:W-:Y:S04]  /*b7e0*/  STL [R1+0x258], R33 ;  /* 0x0002582101007387 */ /* 0x0001e80000100800 */
[----:B0-----:R-:W2:Y:S01]  /*b7f0*/  LDL.LU R33, [R1+0x414] ;  /* 0x0004140001217983 */ /* 0x001ea20000300800 */
[----:B---3--:R-:W-:-:S03]  /*b800*/  IADD3.X R32, PT, PT, R32, UR21, RZ, P1, !PT ;  /* 0x0000001520207c10 */ /* 0x008fc60008ffe4ff */
[----:B------:R-:W3:Y:S04]  /*b810*/  LDL.LU R59, [R1+0x264] ;  /* 0x00026400013b7983 */ /* 0x000ee80000300800 */
[----:B------:R-:W3:Y:S04]  /*b820*/  LDL.LU R58, [R1+0x40c] ;  /* 0x00040c00013a7983 */ /* 0x000ee80000300800 */
[----:B------:R-:W3:Y:S04]  /*b830*/  LDL.LU R57, [R1+0x25c] ;  /* 0x00025c0001397983 */ /* 0x000ee80000300800 */
[----:B------:R0:W-:Y:S04]  /*b840*/  STL [R1+0x274], R32 ;  /* 0x0002742001007387 */ /* 0x0001e80000100800 */
[----:B------:R-:W3:Y:S04]  /*b850*/  LDL.LU R56, [R1+0x404] ;  /* 0x0004040001387983 */ /* 0x000ee80000300800 */
        /* <DEDUP_REMOVED lines=20> */
[----:B0-----:R-:W3:Y:S01]  /*b9a0*/  LDL.LU R32, [R1+0x554] ;  /* 0x0005540001207983 */ /* 0x001ee20000300800 */
[----:B----4-:R-:W-:-:S05]  /*b9b0*/  IADD3 R31, P1, PT, R31, UR18, RZ ;  /* 0x000000121f1f7c10 */ /* 0x010fca000ff3e0ff */
[----:B------:R0:W-:Y:S04]  /*b9c0*/  STL [R1+0x250], R31 ;  /* 0x0002501f01007387 */ /* 0x0001e80000100800 */
[----:B0-----:R-:W4:Y:S01]  /*b9d0*/  LDL.LU R31, [R1+0x530] ;  /* 0x00053000011f7983 */ /* 0x001f220000300800 */
[----:B------:R-:W-:-:S05]  /*b9e0*/  IADD3.X R34, PT, PT, R34, UR21, RZ, P2, !PT ;  /* 0x0000001522227c10 */ /* 0x000fca00097fe4ff */
[----:B------:R0:W-:Y:S04]  /*b9f0*/  STL [R1+0x26c], R34 ;  /* 0x00026c2201007387 */ /* 0x0001e80000100800 */
[----:B0-----:R-:W4:Y:S01]  /*ba00*/  LDL.LU R34, [R1+0x54c] ;  /* 0x00054c0001227983 */ /* 0x001f220000300800 */
[----:B--2---:R-:W-:Y:S02]  /*ba10*/  IADD3 R33, P2, PT, R33, UR18, RZ ;  /* 0x0000001221217c10 */ /* 0x004fe4000ff5e0ff */
[----:B---3--:R-:W-:-:S03]  /*ba20*/  IADD3.X R59, PT, PT, R59, UR21, RZ, P3, !PT ;  /* 0x000000153b3b7c10 */ /* 0x008fc60009ffe4ff */
[----:B------:R0:W-:Y:S01]  /*ba30*/  STL [R1+0x414], R33 ;  /* 0x0004142101007387 */ /* 0x0001e20000100800 */
[----:B------:R-:W-:Y:S02]  /*ba40*/  IADD3 R58, P3, PT, R58, UR18, RZ ;  /* 0x000000123a3a7c10 */ /* 0x000fe4000ff7e0ff */
[----:B------:R-:W-:Y:S01]  /*ba50*/  IADD3.X R57, PT, PT, R57, UR21, RZ, P5, !PT ;  /* 0x0000001539397c10 */ /* 0x000fe2000affe4ff */
[----:B0-----:R-:W2:Y:S04]  /*ba60*/  LDL.LU R33, [R1+0x528] ;  /* 0x0005280001217983 */ /* 0x001ea80000300800 */
        /* <DEDUP_REMOVED lines=43> */
[----:B------:R-:W-:-:S05]  /*bd20*/  IADD3.X R32, PT, PT, R32, UR21, RZ, P6, !PT ;  /* 0x0000001520207c10 */ /* 0x000fca000b7fe4ff */
[----:B------:R0:W-:Y:S04]  /*bd30*/  STL [R1+0x554], R32 ;  /* 0x0005542001007387 */ /* 0x0001e80000100800 */
[----:B------:R-:W-:Y:S04]  /*bd40*/  STL [R1+0x55c], R36 ;  /* 0x00055c2401007387 */ /* 0x000fe80000100800 */
[----:B0-----:R-:W3:Y:S01]  /*bd50*/  LDL.LU R32, [R1+0x544] ;  /* 0x0005440001207983 */ /* 0x001ee20000300800 */
[----:B----4-:R-:W-:-:S03]  /*bd60*/  IADD3 R31, P6, PT, R31, UR18, RZ ;  /* 0x000000121f1f7c10 */ /* 0x010fc6000ffde0ff */
[----:B------:R-:W-:Y:S04]  /*bd70*/  STL [R1+0x538], R35 ;  /* 0x0005382301007387 */ /* 0x000fe80000100800 */
[----:B------:R0:W-:Y:S04]  /*bd80*/  STL [R1+0x530], R31 ;  /* 0x0005301f01007387 */ /* 0x0001e80000100800 */
[----:B0-----:R-:W4:Y:S01]  /*bd90*/  LDL.LU R31, [R1+0x520] ;  /* 0x00052000011f7983 */ /* 0x001f220000300800 */
[----:B------:R-:W-:-:S05]  /*bda0*/  IADD3.X R34, PT, PT, R34, UR21, RZ, P1, !PT ;  /* 0x0000001522227c10 */ /* 0x000fca0008ffe4ff */
[----:B------:R0:W-:Y:S04]  /*bdb0*/  STL [R1+0x54c], R34 ;  /* 0x00054c2201007387 */ /* 0x0001e80000100800 */
[----:B0-----:R-:W4:Y:S04]  /*bdc0*/  LDL.LU R34, [R1+0x53c] ;  /* 0x00053c0001227983 */ /* 0x001f280000300800 */
[----:B------:R-:W4:Y:S04]  /*bdd0*/  LDL.LU R59, [R1+0x518] ;  /* 0x00051800013b7983 */ /* 0x000f280000300800 */
[----:B------:R-:W4:Y:S04]  /*bde0*/  LDL.LU R58, [R1+0x534] ;  /* 0x00053400013a7983 */ /* 0x000f280000300800 */
[----:B------:R-:W4:Y:S01]  /*bdf0*/  LDL.LU R57, [R1+0x510] ;  /* 0x0005100001397983 */ /* 0x000f220000300800 */
[----:B--2---:R-:W-:-:S05]  /*be00*/  IADD3 R33, P1, PT, R33, UR18, RZ ;  /* 0x0000001221217c10 */ /* 0x004fca000ff3e0ff */
[----:B------:R0:W-:Y:S04]  /*be10*/  STL [R1+0x528], R33 ;  /* 0x0005282101007387 */ /* 0x0001e80000100800 */
[----:B------:R-:W2:Y:S04]  /*be20*/  LDL.LU R56, [R1+0x52c] ;  /* 0x00052c0001387983 */ /* 0x000ea80000300800 */
        /* <DEDUP_REMOVED lines=20> */
[----:B0-----:R-:W2:Y:S01]  /*bf70*/  LDL.LU R33, [R1+0x3f4] ;  /* 0x0003f40001217983 */ /* 0x001ea20000300800 */
[----:B---3--:R-:W-:-:S05]  /*bf80*/  IADD3.X R32, PT, PT, R32, UR21, RZ, P2, !PT ;  /* 0x0000001520207c10 */ /* 0x008fca00097fe4ff */
[----:B------:R0:W-:Y:S04]  /*bf90*/  STL [R1+0x544], R32 ;  /* 0x0005442001007387 */ /* 0x0001e80000100800 */
[----:B0-----:R-:W3:Y:S01]  /*bfa0*/  LDL.LU R32, [R1+0x244] ;  /* 0x0002440001207983 */ /* 0x001ee20000300800 */
[----:B----4-:R-:W-:-:S05]  /*bfb0*/  IADD3 R31, P2, PT, R31, UR18, RZ ;  /* 0x000000121f1f7c10 */ /* 0x010fca000ff5e0ff */
[----:B------:R0:W-:Y:S04]  /*bfc0*/  STL [R1+0x520], R31 ;  /* 0x0005201f01007387 */ /* 0x0001e80000100800 */
[----:B0-----:R-:W4:Y:S01]  /*bfd0*/  LDL.LU R31, [R1+0x3ec] ;  /* 0x0003ec00011f7983 */ /* 0x001f220000300800 */
[----:B------:R-:W-:-:S05]  /*bfe0*/  IADD3.X R34, PT, PT, R34, UR21, RZ, P3, !PT ;  /* 0x0000001522227c10 */ /* 0x000fca0009ffe4ff */
[----:B------:R0:W-:Y:S01]  /*bff0*/  STL [R1+0x53c], R34 ;  /* 0x00053c2201007387 */ /* 0x0001e20000100800 */
[----:B------:R-:W-:Y:S02]  /*c000*/  IADD3 R59, P3, PT, R59, UR18, RZ ;  /* 0x000000123b3b7c10 */ /* 0x000fe4000ff7e0ff */
[----:B------:R-:W-:Y:S01]  /*c010*/  IADD3.X R58, PT, PT, R58, UR21, RZ, P5, !PT ;  /* 0x000000153a3a7c10 */ /* 0x000fe2000affe4ff */
[----:B0-----:R-:W4:Y:S01]  /*c020*/  LDL.LU R34, [R1+0x23c] ;  /* 0x00023c0001227983 */ /* 0x001f220000300800 */
[----:B------:R-:W-:-:S03]  /*c030*/  IADD3 R57, P5, PT, R57, UR18, RZ ;  /* 0x0000001239397c10 */ /* 0x000fc6000ffbe0ff */
[----:B------:R-:W-:Y:S04]  /*c040*/  STL [R1+0x518], R59 ;  /* 0x0005183b01007387 */ /* 0x000fe80000100800 */
[----:B------:R-:W-:Y:S04]  /*c050*/  STL [R1+0x534], R58 ;  /* 0x0005343a01007387 */ /* 0x000fe80000100800 */
[----:B------:R-:W-:Y:S01]  /*c060*/  STL [R1+0x510], R57 ;  /* 0x0005103901007387 */ /* 0x000fe20000100800 */
[----:B--2---:R-:W-:Y:S02]  /*c070*/  IADD3.X R56, PT, PT, R56, UR21, RZ, P6, !PT ;  /* 0x0000001538387c10 */ /* 0x004fe4000b7fe4ff */
        /* <DEDUP_REMOVED lines=36> */
[----:B------:R-:W-:Y:S02]  /*c2c0*/  IADD3 R36, P5, PT, R36, UR18, RZ ;  /* 0x0000001224247c10 */ /* 0x000fe4000ffbe0ff */
[----:B------:R-:W-:Y:S02]  /*c2d0*/  IADD3.X R35, PT, PT, R35, UR21, RZ, P6, !PT ;  /* 0x0000001523237c10 */ /* 0x000fe4000b7fe4ff */
[----:B------:R-:W-:Y:S01]  /*c2e0*/  IADD3 R33, P6, PT, R33, UR18, RZ ;  /* 0x0000001221217c10 */ /* 0x000fe2000ffde0ff */
[----:B------:R-:W-:Y:S04]  /*c2f0*/  STL [R1+0x4e4], R37 ;  /* 0x0004e42501007387 */ /* 0x000fe80000100800 */
[----:B------:R0:W-:Y:S04]  /*c300*/  STL [R1+0x3f4], R33 ;  /* 0x0003f42101007387 */ /* 0x0001e80000100800 */
[----:B------:R-:W-:Y:S04]  /*c310*/  STL [R1+0x230], R36 ;  /* 0x0002302401007387 */ /* 0x000fe80000100800 */
[----:B0-----:R-:W2:Y:S04]  /*c320*/  LDL.LU R33, [R1+0x3e4] ;  /* 0x0003e40001217983 */ /* 0x001ea80000300800 */
[----:B------:R-:W-:Y:S01]  /*c330*/  STL [R1+0x4dc], R35 ;  /* 0x0004dc2301007387 */ /* 0x000fe20000100800 */
[----:B---3--:R-:W-:-:S05]  /*c340*/  IADD3.X R32, PT, PT, R32, UR21, RZ, P1, !PT ;  /* 0x0000001520207c10 */ /* 0x008fca0008ffe4ff */
[----:B------:R0:W-:Y:S04]  /*c350*/  STL [R1+0x244], R32 ;  /* 0x0002442001007387 */ /* 0x0001e80000100800 */
[----:B0-----:R-:W3:Y:S01]  /*c360*/  LDL.LU R32, [R1+0x234] ;  /* 0x0002340001207983 */ /* 0x001ee20000300800 */
[----:B----4-:R-:W-:-:S05]  /*c370*/  IADD3 R31, P1, PT, R31, UR18, RZ ;  /* 0x000000121f1f7c10 */ /* 0x010fca000ff3e0ff */
        /* <DEDUP_REMOVED lines=33> */
[----:B------:R0:W-:Y:S04]  /*c590*/  STL [R1+0x234], R32 ;  /* 0x0002342001007387 */ /* 0x0001e80000100800 */
[----:B0-----:R-:W3:Y:S01]  /*c5a0*/  LDL.LU R32, [R1+0x4b4] ;  /* 0x0004b40001207983 */ /* 0x001ee20000300800 */
[----:B----4-:R-:W-:-:S05]  /*c5b0*/  IADD3 R31, P3, PT, R31, UR18, RZ ;  /* 0x000000121f1f7c10 */ /* 0x010fca000ff7e0ff */
[----:B------:R0:W-:Y:S04]  /*c5c0*/  STL [R1+0x3dc], R31 ;  /* 0x0003dc1f01007387 */ /* 0x0001e80000100800 */
[----:B0-----:R-:W4:Y:S01]  /*c5d0*/  LDL.LU R31, [R1+0x490] ;  /* 0x00049000011f7983 */ /* 0x001f220000300800 */
[----:B------:R-:W-:Y:S02]  /*c5e0*/  IADD3.X R59, PT, PT, R59, UR21, RZ, P5, !PT ;  /* 0x000000153b3b7c10 */ /* 0x000fe4000affe4ff */
[----:B------:R-:W-:Y:S02]  /*c5f0*/  IADD3 R58, P5, PT, R58, UR18, RZ ;  /* 0x000000123a3a7c10 */ /* 0x000fe4000ffbe0ff */
[----:B------:R-:W-:Y:S02]  /*c600*/  IADD3.X R57, PT, PT, R57, UR21, RZ, P6, !PT ;  /* 0x0000001539397c10 */ /* 0x000fe4000b7fe4ff */
[----:B------:R-:W-:Y:S01]  /*c610*/  IADD3 R56, P6, PT, R56, UR18, RZ ;  /* 0x0000001238387c10 */ /* 0x000fe2000ffde0ff */
        /* <DEDUP_REMOVED lines=39> */
[----:B------:R-:W-:-:S03]  /*c890*/  IADD3.X R34, PT, PT, R34, UR21, RZ, P1, !PT ;  /* 0x0000001522227c10 */ /* 0x000fc60008ffe4ff */
[----:B------:R-:W-:Y:S04]  /*c8a0*/  STL [R1+0x4cc], R38 ;  /* 0x0004cc2601007387 */ /* 0x000fe80000100800 */
[----:B------:R-:W-:Y:S04]  /*c8b0*/  STL [R1+0x4a8], R37 ;  /* 0x0004a82501007387 */ /* 0x000fe80000100800 */
[----:B------:R0:W-:Y:S04]  /*c8c0*/  STL [R1+0x4bc], R34 ;  /* 0x0004bc2201007387 */ /* 0x0001e80000100800 */
[----:B------:R-:W-:Y:S01]  /*c8d0*/  STL [R1+0x4c4], R36 ;  /* 0x0004c42401007387 */ /* 0x000fe20000100800 */
[----:B------:R-:W-:-:S03]  /*c8e0*/  IADD3 R35, P6, PT, R35, UR18, RZ ;  /* 0x0000001223237c10 */ /* 0x000fc6000ffde0ff */
[----:B0-----:R-:W4:Y:S04]  /*c8f0*/  LDL.LU R34, [R1+0x4ac] ;  /* 0x0004ac0001227983 */ /* 0x001f280000300800 */
[----:B------:R-:W-:Y:S01]  /*c900*/  STL [R1+0x4a0], R35 ;  /* 0x0004a02301007387 */ /* 0x000fe20000100800 */
[----:B--2---:R-:W-:-:S05]  /*c910*/  IADD3 R33, P1, PT, R33, UR18, RZ ;  /* 0x0000001221217c10 */ /* 0x004fca000ff3e0ff */
[----:B------:R0:W-:Y:S04]  /*c920*/  STL [R1+0x498], R33 ;  /* 0x0004982101007387 */ /* 0x0001e80000100800 */
[----:B0-----:R-:W2:Y:S01]  /*c930*/  LDL.LU R33, [R1+0x488] ;  /* 0x0004880001217983 */ /* 0x001ea20000300800 */
[----:B---3--:R-:W-:-:S05]  /*c940*/  IADD3.X R32, PT, PT, R32, UR21, RZ, P2, !PT ;  /* 0x0000001520207c10 */ /* 0x008fca00097fe4ff */
[----:B------:R0:W-:Y:S04]  /*c950*/  STL [R1+0x4b4], R32 ;  /* 0x0004b42001007387 */ /* 0x0001e80000100800 */
[----:B0-----:R-:W3:Y:S01]  /*c960*/  LDL.LU R32, [R1+0x4a4] ;  /* 0x0004a40001207983 */ /* 0x001ee20000300800 */
[----:B----4-:R-:W-:-:S03]  /*c970*/  IADD3 R31, P2, PT, R31, UR18, RZ ;  /* 0x000000121f1f7c10 */ /* 0x010fc6000ff5e0ff */
        /* <DEDUP_REMOVED lines=37> */
[----:B0-----:R-:W3:Y:S01]  /*cbd0*/  LDL.LU R32, [R1+0x224] ;  /* 0x0002240001207983 */ /* 0x001ee20000300800 */
        /* <DEDUP_REMOVED lines=43> */
[----:B------:R-:W-:Y:S04]  /*ce90*/  STL [R1+0x44c], R37 ;  /* 0x00044c2501007387 */ /* 0x000fe80000100800 */
        /* <DEDUP_REMOVED lines=9> */
[----:B0-----:R-:W2:Y:S04]  /*cf30*/  LDL.LU R33, [R1+0x3a4] ;  /* 0x0003a40001217983 */ /* 0x001ea80000300800 */
[----:B------:R-:W2:Y:S04]  /*cf40*/  LDL.LU R59, [R1+0x214] ;  /* 0x00021400013b7983 */ /* 0x000ea80000300800 */
[----:B------:R-:W2:Y:S01]  /*cf50*/  LDL.LU R58, [R1+0x39c] ;  /* 0x00039c00013a7983 */ /* 0x000ea20000300800 */
[----:B---3--:R-:W-:-:S03]  /*cf60*/  IADD3.X R32, PT, PT, R32, UR21, RZ, P3, !PT ;  /* 0x0000001520207c10 */ /* 0x008fc60009ffe4ff */
        /* <DEDUP_REMOVED lines=31> */
[----:B------:R-:W-:-:S03]  /*d160*/  IADD3.X R59, PT, PT, R59, UR21, RZ, P6, !PT ;  /* 0x000000153b3b7c10 */ /* 0x000fc6000b7fe4ff */
[----:B------:R0:W-:Y:S01]  /*d170*/  STL [R1+0x3a4], R33 ;  /* 0x0003a42101007387 */ /* 0x0001e20000100800 */
[----:B------:R-:W-:Y:S02]  /*d180*/  IADD3 R58, P6, PT, R58, UR18, RZ ;  /* 0x000000123a3a7c10 */ /* 0x000fe4000ffde0ff */
[----:B---3--:R-:W-:Y:S01]  /*d190*/  IADD3.X R57, PT, PT, R57, UR21, RZ, P1, !PT ;  /* 0x0000001539397c10 */ /* 0x008fe20008ffe4ff */
[----:B0-----:R-:W2:Y:S01]  /*d1a0*/  LDL.LU R33, [R1+0x1f4] ;  /* 0x0001f40001217983 */ /* 0x001ea20000300800 */
        /* <DEDUP_REMOVED lines=46> */
[----:B0-----:R-:W3:Y:S04]  /*d490*/  LDL.LU R32, [R1+0x374] ;  /* 0x0003740001207983 */ /* 0x001ee80000300800 */
[----:B------:R-:W-:Y:S01]  /*d4a0*/  STL [R1+0x204], R35 ;  /* 0x0002042301007387 */ /* 0x000fe20000100800 */
[----:B----4-:R-:W-:-:S05]  /*d4b0*/  IADD3 R31, P2, PT, R31, UR18, RZ ;  /* 0x000000121f1f7c10 */ /* 0x010fca000ff5e0ff */
        /* <DEDUP_REMOVED lines=40> */
[----:B------:R-:W-:-:S03]  /*d740*/  IADD3 R59, P6, PT, R59, UR18, RZ ;  /* 0x000000123b3b7c10 */ /* 0x000fc6000ffde0ff */
[----:B0-----:R-:W4:Y:S01]  /*d750*/  LDL.LU R34, [R1+0x17c] ;  /* 0x00017c0001227983 */ /* 0x001f220000300800 */
[----:B------:R-:W-:Y:S02]  /*d760*/  IADD3.X R58, PT, PT, R58, UR21, RZ, P1, !PT ;  /* 0x000000153a3a7c10 */ /* 0x000fe40008ffe4ff */
[----:B------:R-:W-:Y:S01]  /*d770*/  IADD3 R57, P1, PT, R57, UR18, RZ ;  /* 0x0000001239397c10 */ /* 0x000fe2000ff3e0ff */
[----:B------:R-:W-:Y:S04]  /*d780*/  STL [R1+0x1c8], R59 ;  /* 0x0001c83b01007387 */ /* 0x000fe80000100800 */
[----:B------:R-:W-:Y:S04]  /*d790*/  STL [R1+0x200], R58 ;  /* 0x0002003a01007387 */ /* 0x000fe80000100800 */
[----:B------:R-:W-:Y:S01]  /*d7a0*/  STL [R1+0x1c0], R57 ;  /* 0x0001c03901007387 */ /* 0x000fe20000100800 */
[----:B--2---:R-:W-:-:S02]  /*d7b0*/  IADD3.X R56, PT, PT, R56, UR21, RZ, P2, !PT ;  /* 0x0000001538387c10 */ /* 0x004fc400097fe4ff */
        /* <DEDUP_REMOVED lines=49> */
[----:B0-----:R-:W4:Y:S04]  /*dad0*/  LDL.LU R31, [R1+0x150] ;  /* 0x00015000011f7983 */ /* 0x001f280000300800 */
[----:B------:R-:W4:Y:S01]  /*dae0*/  LDL.LU R59, [R1+0x16c] ;  /* 0x00016c00013b7983 */ /* 0x000f220000300800 */
[----:B------:R-:W-:-:S03]  /*daf0*/  IADD3.X R34, PT, PT, R34, UR21, RZ, P5, !PT ;  /* 0x0000001522227c10 */ /* 0x000fc6000affe4ff */
        /* <DEDUP_REMOVED lines=35> */
[----:B------:R-:W-:Y:S02]  /*dd30*/  IADD3.X R55, PT, PT, R55, UR21, RZ, P3, !PT ;  /* 0x0000001537377c10 */ /* 0x000fe40009ffe4ff */
[----:B------:R-:W-:Y:S02]  /*dd40*/  IADD3 R54, P3, PT, R54, UR18, RZ ;  /* 0x0000001236367c10 */ /* 0x000fe4000ff7e0ff */
[----:B------:R-:W-:-:S02]  /*dd50*/  IADD3 R58, P1, PT, R58, UR18, RZ ;  /* 0x000000123a3a7c10 */ /* 0x000fc4000ff3e0ff */
[----:B------:R-:W-:Y:S02]  /*dd60*/  IADD3.X R57, PT, PT, R57, UR21, RZ, P2, !PT ;  /* 0x0000001539397c10 */ /* 0x000fe400097fe4ff */
[----:B------:R-:W-:Y:S01]  /*dd70*/  IADD3 R56, P2, PT, R56, UR18, RZ ;  /* 0x0000001238387c10 */ /* 0x000fe2000ff5e0ff */
[----:B------:R0:W-:Y:S01]  /*dd80*/  STL [R1+0x16c], R59 ;  /* 0x00016c3b01007387 */ /* 0x0001e20000100800 */
[----:B------:R-:W-:Y:S02]  /*dd90*/  IADD3.X R53, PT, PT, R53, UR21, RZ, P5, !PT ;  /* 0x0000001535357c10 */ /* 0x000fe4000affe4ff */
[----:B------:R-:W-:Y:S01]  /*dda0*/  IADD3 R52, P5, PT, R52, UR18, RZ ;  /* 0x0000001234347c10 */ /* 0x000fe2000ffbe0ff */
[----:B------:R0:W-:Y:S01]  /*ddb0*/  STL [R1+0x148], R58 ;  /* 0x0001483a01007387 */ /* 0x0001e20000100800 */
[----:B------:R-:W-:-:S03]  /*ddc0*/  IADD3.X R51, PT, PT, R51, UR21, RZ, P6, !PT ;  /* 0x0000001533337c10 */ /* 0x000fc6000b7fe4ff */
[----:B------:R0:W-:Y:S01]  /*ddd0*/  STL [R1+0x164], R57 ;  /* 0x0001643901007387 */ /* 0x0001e20000100800 */
[----:B------:R-:W-:-:S03]  /*dde0*/  IADD3 R50, P6, PT, R50, UR18, RZ ;  /* 0x0000001232327c10 */ /* 0x000fc6000ffde0ff */
[----:B------:R0:W-:Y:S01]  /*ddf0*/  STL [R1+0x140], R56 ;  /* 0x0001403801007387 */ /* 0x0001e20000100800 */
[----:B------:R-:W-:-:S03]  /*de00*/  IADD3.X R49, PT, PT, R49, UR21, RZ, P1, !PT ;  /* 0x0000001531317c10 */ /* 0x000fc60008ffe4ff */
[----:B------:R0:W-:Y:S01]  /*de10*/  STL [R1+0x15c], R55 ;  /* 0x00015c3701007387 */ /* 0x0001e20000100800 */
[----:B------:R-:W-:Y:S02]  /*de20*/  IADD3.X R44, PT, PT, R44, UR21, RZ, P3, !PT ;  /* 0x000000152c2c7c10 */ /* 0x000fe40009ffe4ff */
[----:B------:R-:W-:Y:S01]  /*de30*/  IADD3 R43, P3, PT, R43, UR18, RZ ;  /* 0x000000122b2b7c10 */ /* 0x000fe2000ff7e0ff */
[----:B------:R0:W-:Y:S01]  /*de40*/  STL [R1+0x138], R54 ;  /* 0x0001383601007387 */ /* 0x0001e20000100800 */
[----:B------:R-:W-:Y:S02]  /*de50*/  IADD3 R48, P1, PT, R48, UR18, RZ ;  /* 0x0000001230307c10 */ /* 0x000fe4000ff3e0ff */
[----:B------:R-:W-:Y:S01]  /*de60*/  IADD3.X R47, PT, PT, R47, UR21, RZ, P2, !PT ;  /* 0x000000152f2f7c10 */ /* 0x000fe200097fe4ff */
[----:B------:R0:W-:Y:S01]  /*de70*/  STL [R1+0x154], R53 ;  /* 0x0001543501007387 */ /* 0x0001e20000100800 */
[----:B------:R-:W-:-:S03]  /*de80*/  IADD3 R45, P2, PT, R45, UR18, RZ ;  /* 0x000000122d2d7c10 */ /* 0x000fc6000ff5e0ff */
[----:B------:R0:W-:Y:S01]  /*de90*/  STL [R1+0x130], R52 ;  /* 0x0001303401007387 */ /* 0x0001e20000100800 */
[----:B------:R-:W-:-:S03]  /*dea0*/  IADD3.X R42, PT, PT, R42, UR21, RZ, P5, !PT ;  /* 0x000000152a2a7c10 */ /* 0x000fc6000affe4ff */
[----:B------:R0:W-:Y:S01]  /*deb0*/  STL [R1+0x14c], R51 ;  /* 0x00014c3301007387 */ /* 0x0001e20000100800 */
[----:B------:R-:W-:-:S03]  /*dec0*/  IADD3 R41, P5, PT, R41, UR18, RZ ;  /* 0x0000001229297c10 */ /* 0x000fc6000ffbe0ff */
[----:B------:R0:W-:Y:S01]  /*ded0*/  STL [R1+0x128], R50 ;  /* 0x0001283201007387 */ /* 0x0001e20000100800 */
[----:B------:R-:W-:-:S03]  /*dee0*/  IADD3.X R40, PT, PT, R40, UR21, RZ, P6, !PT ;  /* 0x0000001528287c10 */ /* 0x000fc6000b7fe4ff */
[----:B------:R0:W-:Y:S01]  /*def0*/  STL [R1+0x144], R49 ;  /* 0x0001443101007387 */ /* 0x0001e20000100800 */
[----:B------:R-:W-:-:S03]  /*df00*/  IADD3 R39, P6, PT, R39, UR18, RZ ;  /* 0x0000001227277c10 */ /* 0x000fc6000ffde0ff */
[----:B------:R0:W-:Y:S01]  /*df10*/  STL [R1+0x120], R48 ;  /* 0x0001203001007387 */ /* 0x0001e20000100800 */
[----:B------:R-:W-:Y:S01]  /*df20*/  IADD3.X R34, PT, PT, R34, UR21, RZ, P3, !PT ;  /* 0x0000001522227c10 */ /* 0x000fe20009ffe4ff */
[----:B------:R-:W1:Y:S02]  /*df30*/  SYNCS.PHASECHK.TRANS64.TRYWAIT P3, [UR11], R30 ;  /* 0x0000001eff0075a7 */ /* 0x000e64000806110b */
        /* <DEDUP_REMOVED lines=8> */
[----:B------:R0:W-:Y:S04]  /*dfc0*/  STL [R1+0x12c], R42 ;  /* 0x00012c2a01007387 */ /* 0x0001e80000100800 */
[----:B------:R0:W-:Y:S04]  /*dfd0*/  STL [R1+0x108], R41 ;  /* 0x0001082901007387 */ /* 0x0001e80000100800 */
[----:B------:R0:W-:Y:S04]  /*dfe0*/  STL [R1+0x124], R40 ;  /* 0x0001242801007387 */ /* 0x0001e80000100800 */
[----:B------:R0:W-:Y:S04]  /*dff0*/  STL [R1+0xc8], R39 ;  /* 0x0000c82701007387 */ /* 0x0001e80000100800 */
[----:B------:R0:W-:Y:S04]  /*e000*/  STL [R1+0x11c], R38 ;  /* 0x00011c2601007387 */ /* 0x0001e80000100800 */
[----:B------:R0:W-:Y:S04]  /*e010*/  STL [R1+0xb8], R37 ;  /* 0x0000b82501007387 */ /* 0x0001e80000100800 */
[----:B------:R0:W-:Y:S04]  /*e020*/  STL [R1+0x114], R36 ;  /* 0x0001142401007387 */ /* 0x0001e80000100800 */
[----:B------:R0:W-:Y:S04]  /*e030*/  STL [R1+0x4c], R35 ;  /* 0x00004c2301007387 */ /* 0x0001e80000100800 */
[----:B------:R0:W-:Y:S01]  /*e040*/  STL [R1+0x10c], R34 ;  /* 0x00010c2201007387 */ /* 0x0001e20000100800 */
[----:B-----5:R-:W-:-:S02]  /*e050*/  IADD3.X R82, PT, PT, R82, UR21, RZ, P2, !PT ;  /* 0x0000001552527c10 */ /* 0x020fc400097fe4ff */
[----:B------:R-:W-:-:S04]  /*e060*/  IADD3 R22, P2, PT, R22, UR18, RZ ;  /* 0x0000001216167c10 */ /* 0x000fc8000ff5e0ff */
[----:B------:R-:W-:Y:S02]  /*e070*/  IADD3.X R23, PT, PT, R23, UR21, RZ, P2, !PT ;  /* 0x0000001517177c10 */ /* 0x000fe400097fe4ff */
[----:B------:R-:W-:-:S04]  /*e080*/  IADD3 R13, P2, PT, R13, UR18, RZ ;  /* 0x000000120d0d7c10 */ /* 0x000fc8000ff5e0ff */
[----:B------:R-:W-:Y:S02]  /*e090*/  IADD3.X R16, PT, PT, R16, UR21, RZ, P2, !PT ;  /* 0x0000001510107c10 */ /* 0x000fe400097fe4ff */
[----:B------:R-:W-:-:S04]  /*e0a0*/  IADD3 R6, P2, PT, R6, UR18, RZ ;  /* 0x0000001206067c10 */ /* 0x000fc8000ff5e0ff */
[----:B------:R-:W-:Y:S02]  /*e0b0*/  IADD3.X R7, PT, PT, R7, UR21, RZ, P2, !PT ;  /* 0x0000001507077c10 */ /* 0x000fe400097fe4ff */
[----:B------:R-:W-:Y:S02]  /*e0c0*/  PRMT R46, RZ, 0x7610, R46 ;  /* 0x00007610ff2e7816 */ /* 0x000fe4000000002e */
[----:B--2---:R-:W-:Y:S02]  /*e0d0*/  IADD3.X R33, PT, PT, R33, UR21, RZ, P5, !PT ;  /* 0x0000001521217c10 */ /* 0x004fe4000affe4ff */
[----:B------:R-:W-:-:S03]  /*e0e0*/  IADD3 R78, P5, PT, R78, UR18, RZ ;  /* 0x000000124e4e7c10 */ /* 0x000fc6000ffbe0ff */
[----:B------:R0:W-:Y:S01]  /*e0f0*/  STL [R1+0x104], R33 ;  /* 0x0001042101007387 */ /* 0x0001e20000100800 */
[----:B------:R-:W-:Y:S02]  /*e100*/  IADD3.X R28, PT, PT, R28, UR21, RZ, P5, !PT ;  /* 0x000000151c1c7c10 */ /* 0x000fe4000affe4ff */
[----:B------:R-:W-:-:S04]  /*e110*/  IADD3 R19, P5, PT, R19, UR18, RZ ;  /* 0x0000001213137c10 */ /* 0x000fc8000ffbe0ff */
[----:B------:R-:W-:Y:S02]  /*e120*/  IADD3.X R21, PT, PT, R21, UR21, RZ, P5, !PT ;  /* 0x0000001515157c10 */ /* 0x000fe4000affe4ff */
[----:B---3--:R-:W-:-:S05]  /*e130*/  IADD3.X R32, PT, PT, R32, UR21, RZ, P6, !PT ;  /* 0x0000001520207c10 */ /* 0x008fca000b7fe4ff */
[----:B------:R0:W-:Y:S01]  /*e140*/  STL [R1+0xc0], R32 ;  /* 0x0000c02001007387 */ /* 0x0001e20000100800 */
[----:B------:R-:W-:Y:S02]  /*e150*/  IADD3 R26, P6, PT, R26, UR18, RZ ;  /* 0x000000121a1a7c10 */ /* 0x000fe4000ffde0ff */
[----:B------:R-:W-:Y:S02]  /*e160*/  IADD3 R12, P5, PT, R12, UR18, RZ ;  /* 0x000000120c0c7c10 */ /* 0x000fe4000ffbe0ff */
[----:B------:R-:W-:Y:S02]  /*e170*/  IADD3.X R27, PT, PT, R27, UR21, RZ, P6, !PT ;  /* 0x000000151b1b7c10 */ /* 0x000fe4000b7fe4ff */
[----:B------:R-:W-:Y:S02]  /*e180*/  IADD3 R18, P6, PT, R18, UR18, RZ ;  /* 0x0000001212127c10 */ /* 0x000fe4000ffde0ff */
[----:B----4-:R-:W-:Y:S02]  /*e190*/  IADD3.X R31, PT, PT, R31, UR21, RZ, P1, !PT ;  /* 0x000000151f1f7c10 */ /* 0x010fe40008ffe4ff */
[----:B------:R-:W-:-:S03]  /*e1a0*/  IADD3 R24, P1, PT, R24, UR18, RZ ;  /* 0x0000001218187c10 */ /* 0x000fc6000ff3e0ff */
[----:B------:R0:W-:Y:S01]  /*e1b0*/  STL [R1+0xb0], R31 ;  /* 0x0000b01f01007387 */ /* 0x0001e20000100800 */
[----:B------:R-:W-:Y:S02]  /*e1c0*/  IADD3.X R25, PT, PT, R25, UR21, RZ, P1, !PT ;  /* 0x0000001519197c10 */ /* 0x000fe40008ffe4ff */
[----:B------:R-:W-:-:S04]  /*e1d0*/  IADD3 R14, P1, PT, R14, UR18, RZ ;  /* 0x000000120e0e7c10 */ /* 0x000fc8000ff3e0ff */
[----:B------:R-:W-:Y:S02]  /*e1e0*/  IADD3.X R17, PT, PT, R17, UR21, RZ, P1, !PT ;  /* 0x0000001511117c10 */ /* 0x000fe40008ffe4ff */
[----:B------:R-:W-:Y:S02]  /*e1f0*/  IADD3 R8, P1, PT, R8, UR18, RZ ;  /* 0x0000001208087c10 */ /* 0x000fe4000ff3e0ff */
[----:B------:R-:W-:Y:S02]  /*e200*/  IADD3.X R20, PT, PT, R20, UR21, RZ, P6, !PT ;  /* 0x0000001514147c10 */ /* 0x000fe4000b7fe4ff */
[----:B------:R-:W-:Y:S02]  /*e210*/  IADD3.X R15, PT, PT, R15, UR21, RZ, P5, !PT ;  /* 0x000000150f0f7c10 */ /* 0x000fe4000affe4ff */
[----:B------:R-:W-:Y:S02]  /*e220*/  IADD3.X R9, PT, PT, R9, UR21, RZ, P1, !PT ;  /* 0x0000001509097c10 */ /* 0x000fe40008ffe4ff */
[----:B------:R-:W-:-:S02]  /*e230*/  IADD3 R10, P6, PT, R10, UR18, RZ ;  /* 0x000000120a0a7c10 */ /* 0x000fc4000ffde0ff */
[----:B------:R-:W-:Y:S02]  /*e240*/  IADD3 R4, P5, PT, R4, UR18, RZ ;  /* 0x0000001204047c10 */ /* 0x000fe4000ffbe0ff */
[----:B------:R-:W-:Y:S02]  /*e250*/  IADD3 R2, P1, PT, R2, UR18, RZ ;  /* 0x0000001202027c10 */ /* 0x000fe4000ff3e0ff */
[----:B------:R-:W-:Y:S02]  /*e260*/  IADD3.X R11, PT, PT, R11, UR21, RZ, P6, !PT ;  /* 0x000000150b0b7c10 */ /* 0x000fe4000b7fe4ff */
[----:B------:R-:W-:Y:S02]  /*e270*/  IADD3.X R5, PT, PT, R5, UR21, RZ, P5, !PT ;  /* 0x0000001505057c10 */ /* 0x000fe4000affe4ff */
[----:B------:R-:W-:Y:S02]  /*e280*/  IADD3.X R3, PT, PT, R3, UR21, RZ, P1, !PT ;  /* 0x0000001503037c10 */ /* 0x000fe40008ffe4ff */
[----:B------:R-:W-:Y:S01]  /*e290*/  ISETP.GT.AND P6, PT, R0, RZ, PT ;  /* 0x000000ff0000720c */ /* 0x000fe20003fc4270 */
[----:B01----:R-:W-:-:S12]  /*e2a0*/  @!P3 BRA `(.L_x_8) ;  /* 0x00000194006cb947 */ /* 0x003fd80003800000 */
.L_x_16:
[C---:B------:R-:W-:Y:S01]  /*e2b0*/  ISETP.GT.AND P1, PT, R0.reuse, 0x1, PT ;  /* 0x000000010000780c */ /* 0x040fe20003f24270 */
[----:B------:R0:W-:Y:S01]  /*e2c0*/  STL [R1+0x858], R74 ;  /* 0x0008584a01007387 */ /* 0x0001e20000100800 */
[----:B------:R-:W-:Y:S02]  /*e2d0*/  PRMT R81, RZ, 0x7610, R81 ;  /* 0x00007610ff517816 */ /* 0x000fe40000000051 */
[----:B------:R-:W-:Y:S01]  /*e2e0*/  ISETP.GT.AND P2, PT, R0, 0x2, PT ;  /* 0x000000020000780c */ /* 0x000fe20003f44270 */
[----:B------:R1:W-:Y:S01]  /*e2f0*/  STL [R1+0x854], R73 ;  /* 0x0008544901007387 */ /* 0x0003e20000100800 */
[----:B------:R-:W-:Y:S02]  /*e300*/  PRMT R83, RZ, 0x7610, R83 ;  /* 0x00007610ff537816 */ /* 0x000fe40000000053 */
[----:B------:R-:W-:Y:S01]  /*e310*/  PRMT R79, RZ, 0x7610, R79 ;  /* 0x00007610ff4f7816 */ /* 0x000fe2000000004f */
[----:B------:R2:W-:Y:S01]  /*e320*/  STL [R1+0x850], R72 ;  /* 0x0008504801007387 */ /* 0x0005e20000100800 */
[----:B------:R-:W-:-:S03]  /*e330*/  PRMT R64, RZ, 0x7610, R64 ;  /* 0x00007610ff407816 */ /* 0x000fc60000000040 */
[----:B------:R-:W-:Y:S01]  /*e340*/  @P1 IMAD.MOV.U32 R30, RZ, RZ, R12 ;  /* 0x000000ffff1e1224 */ /* 0x000fe200078e000c */
[----:B------:R-:W3:Y:S01]  /*e350*/  @P6 LDG.E.U8 R46, desc[UR22][R2.64] ;  /* 0x00000016022e6981 */ /* 0x000ee2000c1e1100 */
[----:B------:R-:W-:Y:S01]  /*e360*/  @P1 IMAD.MOV.U32 R31, RZ, RZ, R15 ;  /* 0x000000ffff1f1224 */ /* 0x000fe200078e000f */
[----:B0-----:R-:W-:Y:S02]  /*e370*/  PRMT R74, RZ, 0x7610, R74 ;  /* 0x00007610ff4a7816 */ /* 0x001fe4000000004a */
[----:B-1----:R-:W-:Y:S01]  /*e380*/  PRMT R73, RZ, 0x7610, R73 ;  /* 0x00007610ff497816 */ /* 0x002fe20000000049 */
[----:B------:R0:W-:Y:S04]  /*e390*/  STL [R1+0x84c], R71 ;  /* 0x00084c4701007387 */ /* 0x0001e80000100800 */
[----:B------:R1:W4:Y:S01]  /*e3a0*/  @P1 LDG.E.U8 R81, desc[UR22][R30.64] ;  /* 0x000000161e511981 */ /* 0x000322000c1e1100 */
[----:B--2---:R-:W-:-:S03]  /*e3b0*/  PRMT R72, RZ, 0x7610, R72 ;  /* 0x00007610ff487816 */ /* 0x004fc60000000048 */
[----:B------:R-:W2:Y:S01]  /*e3c0*/  @P1 LDG.E.U8 R79, desc[UR22][R10.64] ;  /* 0x000000160a4f1981 */ /* 0x000ea2000c1e1100 */
[----:B0-----:R-:W-:Y:S02]  /*e3d0*/  PRMT R71, RZ, 0x7610, R71 ;  /* 0x00007610ff477816 */ /* 0x001fe40000000047 */
[----:B------:R-:W-:Y:S01]  /*e3e0*/  PRMT R45, RZ, 0x7610, R45 ;  /* 0x00007610ff2d7816 */ /* 0x000fe2000000002d */
[----:B------:R0:W-:Y:S01]  /*e3f0*/  STL [R1+0x848], R70 ;  /* 0x0008484601007387 */ /* 0x0001e20000100800 */
[----:B-1----:R-:W-:Y:S02]  /*e400*/  @P1 IMAD.MOV.U32 R30, RZ, RZ, R13 ;  /* 0x000000ffff1e1224 */ /* 0x002fe400078e000d */
[----:B------:R-:W-:Y:S01]  /*e410*/  @P1 IMAD.MOV.U32 R31, RZ, RZ, R16 ;  /* 0x000000ffff1f1224 */ /* 0x000fe200078e0010 */
[----:B------:R-:W2:Y:S04]  /*e420*/  @P2 LDG.E.U8 R71, desc[UR22][R22.64] ;  /* 0x0000001616472981 */ /* 0x000ea8000c1e1100 */
[----:B------:R1:W2:Y:S04]  /*e430*/  @P1 LDG.E.U8 R83, desc[UR22][R30.64] ;  /* 0x000000161e531981 */ /* 0x0002a8000c1e1100 */
[----:B------:R-:W2:Y:S04]  /*e440*/  @P2 LDG.E.U8 R45, desc[UR22][R24.64] ;  /* 0x00000016182d2981 */ /* 0x000ea8000c1e1100 */
[----:B------:R-:W-:Y:S01]  /*e450*/  STL [R1+0x844], R69 ;  /* 0x0008444501007387 */ /* 0x000fe20000100800 */
[----:B-1----:R-:W-:-:S02]  /*e460*/  @P1 IMAD.MOV.U32 R30, RZ, RZ, R14 ;  /* 0x000000ffff1e1224 */ /* 0x002fc400078e000e */
[----:B------:R-:W-:Y:S01]  /*e470*/  @P1 IMAD.MOV.U32 R31, RZ, RZ, R17 ;  /* 0x000000ffff1f1224 */ /* 0x000fe200078e0011 */
[----:B------:R-:W-:Y:S04]  /*e480*/  STL [R1+0x840], R68 ;  /* 0x0008404401007387 */ /* 0x000fe80000100800 */
[----:B------:R1:W2:Y:S04]  /*e490*/  @P1 LDG.E.U8 R74, desc[UR22][R30.64] ;  /* 0x000000161e4a1981 */ /* 0x0002a8000c1e1100 */
[----:B------:R-:W-:Y:S01]  /*e4a0*/  STL [R1+0x83c], R67 ;  /* 0x00083c4301007387 */ /* 0x000fe20000100800 */
[----:B------:R-:W-:-:S02]  /*e4b0*/  PRMT R38, RZ, 0x7610, R38 ;  /* 0x00007610ff267816 */ /* 0x000fc40000000026 */
[----:B------:R-:W-:Y:S01]  /*e4c0*/  PRMT R33, RZ, 0x7610, R33 ;  /* 0x00007610ff217816 */ /* 0x000fe20000000021 */
[----:B------:R-:W-:Y:S01]  /*e4d0*/  STL [R1+0x838], R66 ;  /* 0x0008384201007387 */ /* 0x000fe20000100800 */
[----:B-1----:R-:W-:Y:S02]  /*e4e0*/  @P2 IMAD.MOV.U32 R30, RZ, RZ, R18 ;  /* 0x000000ffff1e2224 */ /* 0x002fe400078e0012 */
[----:B------:R-:W-:Y:S01]  /*e4f0*/  @P2 IMAD.MOV.U32 R31, RZ, RZ, R20 ;  /* 0x000000ffff1f2224 */ /* 0x000fe200078e0014 */
[----:B------:R-:W-:Y:S01]  /*e500*/  ISETP.GT.AND P1, PT, R0, 0x3, PT ;  /* 0x000000030000780c */ /* 0x000fe20003f24270 */
[----:B------:R-:W-:Y:S04]  /*e510*/  STL [R1+0x834], R65 ;  /* 0x0008344101007387 */ /* 0x000fe80000100800 */
[----:B------:R1:W3:Y:S04]  /*e520*/  @P2 LDG.E.U8 R73, desc[UR22][R30.64] ;  /* 0x000000161e492981 */ /* 0x0002e8000c1e1100 */
[----:B------:R-:W-:Y:S04]  /*e530*/  STL [R1+0x830], R50 ;  /* 0x0008303201007387 */ /* 0x000fe80000100800 */
[----:B------:R-:W-:Y:S01]  /*e540*/  STL [R1+0x82c], R48 ;  /* 0x00082c3001007387 */ /* 0x000fe20000100800 */
[----:B-1----:R-:W-:-:S02]  /*e550*/  @P2 IMAD.MOV.U32 R30, RZ, RZ, R19 ;  /* 0x000000ffff1e2224 */ /* 0x002fc400078e0013 */
[----:B------:R-:W-:Y:S01]  /*e560*/  @P2 IMAD.MOV.U32 R31, RZ, RZ, R21 ;  /* 0x000000ffff1f2224 */ /* 0x000fe200078e0015 */
[----:B------:R-:W-:Y:S01]  /*e570*/  PRMT R29, RZ, 0x7610, R29 ;  /* 0x00007610ff1d7816 */ /* 0x000fe2000000001d */
[----:B------:R-:W4:Y:S04]  /*e580*/  @P6 LDG.E.U8 R64, desc[UR22][R4.64] ;  /* 0x0000001604406981 */ /* 0x000f28000c1e1100 */
[----:B------:R1:W4:Y:S02]  /*e590*/  @P2 LDG.E.U8 R72, desc[UR22][R30.64] ;  /* 0x000000161e482981 */ /* 0x000324000c1e1100 */
[----:B-1----:R-:W-:-:S06]  /*e5a0*/  PRMT R30, RZ, 0x7610, R30 ;  /* 0x00007610ff1e7816 */ /* 0x002fcc000000001e */
[----:B------:R-:W4:Y:S04]  /*e5b0*/  @P1 LDG.E.U8 R30, desc[UR22][R26.64] ;  /* 0x000000161a1e1981 */ /* 0x000f28000c1e1100 */
        /* <DEDUP_REMOVED lines=16> */
[----:B0-----:R-:W-:Y:S01]  /*e6c0*/  PRMT R70, RZ, 0x7610, R70 ;  /* 0x00007610ff467816 */ /* 0x001fe20000000046 */
[----:B------:R-:W-:-:S02]  /*e6d0*/  @P1 IMAD.MOV.U32 R31, RZ, RZ, R28 ;  /* 0x000000ffff1f1224 */ /* 0x000fc400078e001c */
[----:B--2---:R0:W-:Y:S04]  /*e6e0*/  STL [R1+0x59c], R74 ;  /* 0x00059c4a01007387 */ /* 0x0041e80000100800 */
[----:B0-----:R-:W2:Y:S04]  /*e6f0*/  LDL.LU R74, [R1+0x858] ;  /* 0x00085800014a7983 */ /* 0x001ea80000300800 */
[----:B------:R-:W-:Y:S04]  /*e700*/  STL [R1+0x798], R18 ;  /* 0x0007981201007387 */ /* 0x000fe80000100800 */
[----:B------:R-:W-:Y:S04]  /*e710*/  STL [R1+0x794], R20 ;  /* 0x0007941401007387 */ /* 0x000fe80000100800 */
[----:B---3--:R0:W-:Y:S04]  /*e720*/  STL [R1+0x5bc], R73 ;  /* 0x0005bc4901007387 */ /* 0x0081e80000100800 */
[----:B0-----:R-:W3:Y:S04]  /*e730*/  LDL.LU R73, [R1+0x854] ;  /* 0x0008540001497983 */ /* 0x001ee80000300800 */
[----:B------:R-:W-:Y:S04]  /*e740*/  STL [R1+0x7a0], R19 ;  /* 0x0007a01301007387 */ /* 0x000fe80000100800 */
[----:B------:R-:W-:Y:S04]  /*e750*/  STL [R1+0x79c], R21 ;  /* 0x00079c1501007387 */ /* 0x000fe80000100800 */
[----:B----4-:R0:W-:Y:S04]  /*e760*/  STL [R1+0x5b8], R72 ;  /* 0x0005b84801007387 */ /* 0x0101e80000100800 */
[----:B0-----:R-:W4:Y:S04]  /*e770*/  LDL.LU R72, [R1+0x850] ;  /* 0x0008500001487983 */ /* 0x001f280000300800 */
[----:B------:R0:W-:Y:S04]  /*e780*/  STL [R1+0x5b4], R71 ;  /* 0x0005b44701007387 */ /* 0x0001e80000100800 */
[----:B0-----:R-:W2:Y:S04]  /*e790*/  LDL.LU R71, [R1+0x84c] ;  /* 0x00084c0001477983 */ /* 0x001ea80000300800 */
[----:B------:R-:W-:Y:S04]  /*e7a0*/  STL [R1+0x7a8], R22 ;  /* 0x0007a81601007387 */ /* 0x000fe80000100800 */
[----:B------:R-:W-:Y:S04]  /*e7b0*/  STL [R1+0x7a4], R23 ;  /* 0x0007a41701007387 */ /* 0x000fe80000100800 */
[----:B------:R-:W-:Y:S04]  /*e7c0*/  STL [R1+0x7b0], R24 ;  /* 0x0007b01801007387 */ /* 0x000fe80000100800 */
[----:B------:R-:W-:Y:S04]  /*e7d0*/  STL [R1+0x7ac], R25 ;  /* 0x0007ac1901007387 */ /* 0x000fe80000100800 */
[----:B------:R0:W-:Y:S04]  /*e7e0*/  STL [R1+0x5b0], R45 ;  /* 0x0005b02d01007387 */ /* 0x0001e80000100800 */
[----:B0-----:R-:W2:Y:S04]  /*e7f0*/  LDL R45, [R1+0xc8] ;  /* 0x0000c800012d7983 */ /* 0x001ea80000100800 */
[----:B------:R-:W-:Y:S04]  /*e800*/  STL [R1+0x7b8], R26 ;  /* 0x0007b81a01007387 */ /* 0x000fe80000100800 */
[----:B------:R-:W-:Y:S04]  /*e810*/  STL [R1+0x7b4], R27 ;  /* 0x0007b41b01007387 */ /* 0x000fe80000100800 */
[----:B------:R0:W-:Y:S02]  /*e820*/  STL [R1+0x5ac], R30 ;  /* 0x0005ac1e01007387 */ /* 0x0001e40000100800 */
[----:B0-----:R-:W-:-:S05]  /*e830*/  @P1 IMAD.MOV.U32 R30, RZ, RZ, R78 ;  /* 0x000000ffff1e1224 */ /* 0x001fca00078e004e */
[----:B------:R-:W2:Y:S04]  /*e840*/  @P1 LDG.E.U8 R70, desc[UR22][R30.64] ;  /* 0x000000161e461981 */ /* 0x000ea8000c1e1100 */
[----:B------:R-:W-:Y:S04]  /*e850*/  STL [R1+0x7c0], R78 ;  /* 0x0007c04e01007387 */ /* 0x000fe80000100800 */
[----:B------:R-:W-:Y:S04]  /*e860*/  STL [R1+0x7bc], R28 ;  /* 0x0007bc1c01007387 */ /* 0x000fe80000100800 */
[----:B--2---:R0:W-:Y:S04]  /*e870*/  STL [R1+0x5a8], R70 ;  /* 0x0005a84601007387 */ /* 0x0041e80000100800 */
[----:B0-----:R-:W2:Y:S04]  /*e880*/  LDL.LU R70, [R1+0x848] ;  /* 0x0008480001467983 */ /* 0x001ea80000300800 */
[----:B------:R-:W2:Y:S01]  /*e890*/  LDL R31, [R1+0x4c] ;  /* 0x00004c00011f7983 */ /* 0x000ea20000100800 */
[----:B------:R-:W-:Y:S01]  /*e8a0*/  PRMT R69, RZ, 0x7610, R69 ;  /* 0x00007610ff457816 */ /* 0x000fe20000000045 */
[----:B--2---:R-:W-:-:S02]  /*e8b0*/  @P1 IMAD.MOV.U32 R30, RZ, RZ, R31 ;  /* 0x000000ffff1e1224 */ /* 0x004fc400078e001f */
[----:B------:R-:W-:-:S05]  /*e8c0*/  @P1 IMAD.MOV.U32 R31, RZ, RZ, R82 ;  /* 0x000000ffff1f1224 */ /* 0x000fca00078e0052 */
[----:B------:R-:W2:Y:S04]  /*e8d0*/  @P1 LDG.E.U8 R69, desc[UR22][R30.64] ;  /* 0x000000161e451981 */ /* 0x000ea8000c1e1100 */
[----:B------:R-:W-:Y:S04]  /*e8e0*/  STL [R1+0x7c4], R82 ;  /* 0x0007c45201007387 */ /* 0x000fe80000100800 */
[----:B--2---:R0:W-:Y:S04]  /*e8f0*/  STL [R1+0x5a4], R69 ;  /* 0x0005a44501007387 */ /* 0x0041e80000100800 */
[----:B0-----:R-:W2:Y:S04]  /*e900*/  LDL.LU R69, [R1+0x844] ;  /* 0x0008440001457983 */ /* 0x001ea80000300800 */
[----:B------:R-:W2:Y:S04]  /*e910*/  LDL R30, [R1+0xb0] ;  /* 0x0000b000011e7983 */ /* 0x000ea80000100800 */
[----:B------:R-:W2:Y:S01]  /*e920*/  LDL R31, [R1+0xb8] ;  /* 0x0000b800011f7983 */ /* 0x000ea20000100800 */
[----:B------:R-:W-:-:S02]  /*e930*/  PRMT R68, RZ, 0x7610, R68 ;  /* 0x00007610ff447816 */ /* 0x000fc40000000044 */
[----:B--2---:R-:W-:-:S04]  /*e940*/  @P1 LOP3.LUT R31, R31, R30, RZ, 0x3c, !PT ;  /* 0x0000001e1f1f1212 */ /* 0x004fc800078e3cff */
[----:B------:R-:W-:-:S04]  /*e950*/  @P1 LOP3.LUT R30, R31, R30, RZ, 0x3c, !PT ;  /* 0x0000001e1f1e1212 */ /* 0x000fc800078e3cff */
[----:B------:R-:W-:-:S05]  /*e960*/  @P1 LOP3.LUT R31, R31, R30, RZ, 0x3c, !PT ;  /* 0x0000001e1f1f1212 */ /* 0x000fca00078e3cff */
[----:B------:R-:W2:Y:S01]  /*e970*/  @P1 LDG.E.U8 R68, desc[UR22][R30.64] ;  /* 0x000000161e441981 */ /* 0x000ea2000c1e1100 */
[----:B------:R-:W-:Y:S02]  /*e980*/  ISETP.GT.AND P2, PT, R0, 0x4, PT ;  /* 0x000000040000780c */ /* 0x000fe40003f44270 */
[----:B------:R-:W-:Y:S01]  /*e990*/  PRMT R67, RZ, 0x7610, R67 ;  /* 0x00007610ff437816 */ /* 0x000fe20000000043 */
[----:B--2---:R0:W-:Y:S04]  /*e9a0*/  STL [R1+0x5a0], R68 ;  /* 0x0005a04401007387 */ /* 0x0041e80000100800 */
[----:B0-----:R-:W2:Y:S04]  /*e9b0*/  LDL.LU R68, [R1+0x840] ;  /* 0x0008400001447983 */ /* 0x001ea80000300800 */
[----:B------:R-:W2:Y:S02]  /*e9c0*/  LDL R31, [R1+0xc0] ;  /* 0x0000c000011f7983 */ /* 0x000ea40000100800 */
[----:B------:R-:W-:-:S02]  /*e9d0*/  @P2 IMAD.MOV.U32 R30, RZ, RZ, R45 ;  /* 0x000000ffff1e2224 */ /* 0x000fc400078e002d */
[----:B------:R-:W3:Y:S04]  /*e9e0*/  LDL R45, [R1+0x128] ;  /* 0x00012800012d7983 */ /* 0x000ee80000100800 */
[----:B--2---:R-:W2:Y:S04]  /*e9f0*/  @P2 LDG.E.U8 R67, desc[UR22][R30.64] ;  /* 0x000000161e432981 */ /* 0x004ea8000c1e1100 */
        /* <DEDUP_REMOVED lines=8> */
[----:B------:R-:W2:Y:S04]  /*ea80*/  @P2 LDG.E.U8 R66, desc[UR22][R30.64] ;  /* 0x000000161e422981 */ /* 0x000ea8000c1e1100 */
        /* <DEDUP_REMOVED lines=18> */
[----:B------:R-:W-:-:S03]  /*ebb0*/  ISETP.GT.AND P1, PT, R0, 0x5, PT ;  /* 0x000000050000780c */ /* 0x000fc60003f24270 */
[----:B--2---:R0:W-:Y:S04]  /*ebc0*/  STL [R1+0x588], R50 ;  /* 0x0005883201007387 */ /* 0x0041e80000100800 */
[----:B0-----:R-:W2:Y:S04]  /*ebd0*/  LDL.LU R50, [R1+0x830] ;  /* 0x0008300001327983 */ /* 0x001ea80000300800 */
[----:B------:R-:W2:Y:S04]  /*ebe0*/  LDL R30, [R1+0x11c] ;  /* 0x00011c00011e7983 */ /* 0x000ea80000100800 */
[----:B------:R-:W2:Y:S02]  /*ebf0*/  LDL R31, [R1+0x120] ;  /* 0x00012000011f7983 */ /* 0x000ea40000100800 */
[----:B--2---:R-:W-:-:S04]  /*ec00*/  @P1 LOP3.LUT R31, R31, R30, RZ, 0x3c, !PT ;  /* 0x0000001e1f1f1212 */ /* 0x004fc800078e3cff */
[----:B------:R-:W-:-:S04]  /*ec10*/  @P1 LOP3.LUT R30, R31, R30, RZ, 0x3c, !PT ;  /* 0x0000001e1f1e1212 */ /* 0x000fc800078e3cff */
[----:B------:R-:W-:-:S05]  /*ec20*/  @P1 LOP3.LUT R31, R31, R30, RZ, 0x3c, !PT ;  /* 0x0000001e1f1f1212 */ /* 0x000fca00078e3cff */
[----:B------:R3:W2:Y:S04]  /*ec30*/  @P1 LDG.E.U8 R38, desc[UR22][R30.64] ;  /* 0x000000161e261981 */ /* 0x0006a8000c1e1100 */
[----:B------:R-:W4:Y:S01]  /*ec40*/  LDL R31, [R1+0x124] ;  /* 0x00012400011f7983 */ /* 0x000f220000100800 */
[----:B---3--:R-:W-:-:S03]  /*ec50*/  @P1 IMAD.MOV.U32 R30, RZ, RZ, R45 ;  /* 0x000000ffff1e1224 */ /* 0x008fc600078e002d */
[----:B--2---:R0:W-:Y:S01]  /*ec60*/  STL [R1+0x584], R38 ;  /* 0x0005842601007387 */ /* 0x0041e20000100800 */
[----:B------:R-:W-:-:S03]  /*ec70*/  PRMT R48, RZ, 0x7610, R48 ;  /* 0x00007610ff307816 */ /* 0x000fc60000000030 */
[----:B------:R-:W2:Y:S04]  /*ec80*/  LDL R45, [R1+0x14c] ;  /* 0x00014c00012d7983 */ /* 0x000ea80000100800 */
[----:B----4-:R1:W3:Y:S04]  /*ec90*/  @P1 LDG.E.U8 R33, desc[UR22][R30.64] ;  /* 0x000000161e211981 */ /* 0x0102e8000c1e1100 */
[----:B0-----:R-:W4:Y:S04]  /*eca0*/  LDL R38, [R1+0x148] ;  /* 0x0001480001267983 */ /* 0x001f280000100800 */
[----:B------:R-:W1:Y:S04]  /*ecb0*/  LDL R30, [R1+0x12c] ;  /* 0x00012c00011e7983 */ /* 0x000e680000100800 */
[----:B------:R-:W1:Y:S02]  /*ecc0*/  LDL R31, [R1+0x130] ;  /* 0x00013000011f7983 */ /* 0x000e640000100800 */
[----:B-1----:R-:W-:-:S04]  /*ecd0*/  @P1 LOP3.LUT R31, R31, R30, RZ, 0x3c, !PT ;  /* 0x0000001e1f1f1212 */ /* 0x002fc800078e3cff */
[----:B------:R-:W-:-:S04]  /*ece0*/  @P1 LOP3.LUT R30, R31, R30, RZ, 0x3c, !PT ;  /* 0x0000001e1f1e1212 */ /* 0x000fc800078e3cff */
[----:B------:R-:W-:-:S05]  /*ecf0*/  @P1 LOP3.LUT R31, R31, R30, RZ, 0x3c, !PT ;  /* 0x0000001e1f1f1212 */ /* 0x000fca00078e3cff */
[----:B------:R-:W2:Y:S04]  /*ed00*/  @P1 LDG.E.U8 R48, desc[UR22][R30.64] ;  /* 0x000000161e301981 */ /* 0x000ea8000c1e1100 */
[----:B---3--:R0:W-:Y:S04]  /*ed10*/  STL [R1+0x580], R33 ;  /* 0x0005802101007387 */ /* 0x0081e80000100800 */
[----:B0-----:R-:W3:Y:S04]  /*ed20*/  LDL R33, [R1+0x150] ;  /* 0x0001500001217983 */ /* 0x001ee80000100800 */
[----:B--2---:R0:W-:Y:S04]  /*ed30*/  STL [R1+0x578], R48 ;  /* 0x0005783001007387 */ /* 0x0041e80000100800 */
[----:B0-----:R-:W2:Y:S04]  /*ed40*/  LDL.LU R48, [R1+0x82c] ;  /* 0x00082c0001307983 */ /* 0x001ea80000300800 */
[----:B------:R-:W2:Y:S04]  /*ed50*/  LDL R30, [R1+0x134] ;  /* 0x00013400011e7983 */ /* 0x000ea80000100800 */
[----:B------:R-:W2:Y:S02]  /*ed60*/  LDL R31, [R1+0x138] ;  /* 0x00013800011f7983 */ /* 0x000ea40000100800 */
[----:B--2---:R-:W-:-:S04]  /*ed70*/  @P1 LOP3.LUT R31, R31, R30, RZ, 0x3c, !PT ;  /* 0x0000001e1f1f1212 */ /* 0x004fc800078e3cff */
[----:B------:R-:W-:-:S04]  /*ed80*/  @P1 LOP3.LUT R30, R31, R30, RZ, 0x3c, !PT ;  /* 0x0000001e1f1e1212 */ /* 0x000fc800078e3cff */
[----:B------:R-:W-:-:S05]  /*ed90*/  @P1 LOP3.LUT R31, R31, R30, RZ, 0x3c, !PT ;  /* 0x0000001e1f1f1212 */ /* 0x000fca00078e3cff */
[----:B------:R-:W2:Y:S01]  /*eda0*/  @P1 LDG.E.U8 R29, desc[UR22][R30.64] ;  /* 0x000000161e1d1981 */ /* 0x000ea2000c1e1100 */
[----:B------:R-:W-:-:S03]  /*edb0*/  ISETP.GT.AND P2, PT, R0, 0x6, PT ;  /* 0x000000060000780c */ /* 0x000fc60003f44270 */
[----:B--2---:R-:W-:Y:S04]  /*edc0*/  STL [R1+0x100], R29 ;  /* 0x0001001d01007387 */ /* 0x004fe80000100800 */
[----:B------:R-:W2:Y:S04]  /*edd0*/  LDL R30, [R1+0x13c] ;  /* 0x00013c00011e7983 */ /* 0x000ea80000100800 */
[----:B------:R-:W2:Y:S01]  /*ede0*/  LDL R31, [R1+0x140] ;  /* 0x00014000011f7983 */ /* 0x000ea20000100800 */
[----:B------:R-:W-:Y:S02]  /*edf0*/  PRMT R24, RZ, 0x7610, R24 ;  /* 0x00007610ff187816 */ /* 0x000fe40000000018 */
[----:B--2---:R-:W-:-:S04]  /*ee00*/  @P2 LOP3.LUT R31, R31, R30, RZ, 0x3c, !PT ;  /* 0x0000001e1f1f2212 */ /* 0x004fc800078e3cff */
[----:B------:R-:W-:-:S04]  /*ee10*/  @P2 LOP3.LUT R30, R31, R30, RZ, 0x3c, !PT ;  /* 0x0000001e1f1e2212 */ /* 0x000fc800078e3cff */
[----:B------:R-:W-:-:S05]  /*ee20*/  @P2 LOP3.LUT R31, R31, R30, RZ, 0x3c, !PT ;  /* 0x0000001e1f1f2212 */ /* 0x000fca00078e3cff */
[----:B------:R4:W2:Y:S04]  /*ee30*/  @P2 LDG.E.U8 R24, desc[UR22][R30.64] ;  /* 0x000000161e182981 */ /* 0x0008a8000c1e1100 */
[----:B------:R-:W2:Y:S01]  /*ee40*/  LDL R31, [R1+0x144] ;  /* 0x00014400011f7983 */ /* 0x000ea20000100800 */
[----:B------:R-:W-:Y:S01]  /*ee50*/  PRMT R25, RZ, 0x7610, R25 ;  /* 0x00007610ff197816 */ /* 0x000fe20000000019 */
[----:B----4-:R-:W-:Y:S01]  /*ee60*/  @P2 IMAD.MOV.U32 R30, RZ, RZ, R38 ;  /* 0x000000ffff1e2224 */ /* 0x010fe200078e0026 */
[----:B------:R-:W-:-:S04]  /*ee70*/  PRMT R22, RZ, 0x7610, R22 ;  /* 0x00007610ff167816 */ /* 0x000fc80000000016 */
[----:B--2---:R3:W2:Y:S04]  /*ee80*/  @P2 LDG.E.U8 R25, desc[UR22][R30.64] ;  /* 0x000000161e192981 */ /* 0x0046a8000c1e1100 */
[----:B------:R-:W-:Y:S04]  /*ee90*/  STL [R1+0x7c8], R24 ;  /* 0x0007c81801007387 */ /* 0x000fe80000100800 */
[----:B------:R-:W4:Y:S01]  /*eea0*/  LDL R38, [R1+0x168] ;  /* 0x0001680001267983 */ /* 0x000f220000100800 */
[----:B---3--:R-:W-:Y:S02]  /*eeb0*/  @P2 IMAD.MOV.U32 R30, RZ, RZ, R33 ;  /* 0x000000ffff1e2224 */ /* 0x008fe400078e0021 */
[----:B------:R-:W-:-:S05]  /*eec0*/  @P2 IMAD.MOV.U32 R31, RZ, RZ, R45 ;  /* 0x000000ffff1f2224 */ /* 0x000fca00078e002d */
[----:B------:R-:W3:Y:S04]  /*eed0*/  @P2 LDG.E.U8 R22, desc[UR22][R30.64] ;  /* 0x000000161e162981 */ /* 0x000ee8000c1e1100 */
[----:B--2---:R-:W-:Y:S04]  /*eee0*/  STL [R1+0x7cc], R25 ;  /* 0x0007cc1901007387 */ /* 0x004fe80000100800 */
[----:B------:R-:W2:Y:S04]  /*eef0*/  LDL R30, [R1+0x154] ;  /* 0x00015400011e7983 */ /* 0x000ea80000100800 */
[----:B------:R-:W2:Y:S01]  /*ef00*/  LDL R31, [R1+0x158] ;  /* 0x00015800011f7983 */ /* 0x000ea20000100800 */
[----:B------:R-:W-:-:S03]  /*ef10*/  PRMT R23, RZ, 0x7610, R23 ;  /* 0x00007610ff177816 */ /* 0x000fc60000000017 */
[----:B------:R-:W4:Y:S04]  /*ef20*/  LDL R45, [R1+0x16c] ;  /* 0x00016c00012d7983 */ /* 0x000f280000100800 */
[----:B------:R-:W4:Y:S04]  /*ef30*/  LDL R33, [R1+0x170] ;  /* 0x0001700001217983 */ /* 0x000f280000100800 */
[----:B---3--:R-:W-:Y:S01]  /*ef40*/  STL [R1+0x7d0], R22 ;  /* 0x0007d01601007387 */ /* 0x008fe20000100800 */
[----:B--2---:R-:W-:-:S04]  /*ef50*/  @P2 LOP3.LUT R31, R31, R30, RZ, 0x3c, !PT ;  /* 0x0000001e1f1f2212 */ /* 0x004fc800078e3cff */
[----:B------:R-:W-:-:S04]  /*ef60*/  @P2 LOP3.LUT R30, R31, R30, RZ, 0x3c, !PT ;  /* 0x0000001e1f1e2212 */ /* 0x000fc800078e3cff */
[----:B------:R-:W-:-:S05]  /*ef70*/  @P2 LOP3.LUT R31, R31, R30, RZ, 0x3c, !PT ;  /* 0x0000001e1f1f2212 */ /* 0x000fca00078e3cff */
[----:B------:R-:W2:Y:S04]  /*ef80*/  @P2 LDG.E.U8 R23, desc[UR22][R30.64] ;  /* 0x000000161e172981 */ /* 0x000ea8000c1e1100 */
[----:B------:R-:W3:Y:S04]  /*ef90*/  LDL R30, [R1+0x15c] ;  /* 0x00015c00011e7983 */ /* 0x000ee80000100800 */
[----:B------:R-:W3:Y:S01]  /*efa0*/  LDL R31, [R1+0x160] ;  /* 0x00016000011f7983 */ /* 0x000ee20000100800 */
[----:B------:R-:W-:Y:S02]  /*efb0*/  ISETP.GT.AND P1, PT, R0, 0x7, PT ;  /* 0x000000070000780c */ /* 0x000fe40003f24270 */
[----:B------:R-:W-:Y:S01]  /*efc0*/  PRMT R12, RZ, 0x7610, R12 ;  /* 0x00007610ff0c7816 */ /* 0x000fe2000000000c */
[----:B--2---:R-:W-:Y:S10]  /*efd0*/  STL [R1+0x7d4], R23 ;  /* 0x0007d41701007387 */ /* 0x004ff40000100800 */
[----:B---3--:R-:W-:-:S04]  /*efe0*/  @P1 LOP3.LUT R31, R31, R30, RZ, 0x3c, !PT ;  /* 0x0000001e1f1f1212 */ /* 0x008fc800078e3cff */
[----:B------:R-:W-:-:S04]  /*eff0*/  @P1 LOP3.LUT R30, R31, R30, RZ, 0x3c, !PT ;  /* 0x0000001e1f1e1212 */ /* 0x000fc800078e3cff */
[----:B------:R-:W-:-:S05]  /*f000*/  @P1 LOP3.LUT R31, R31, R30, RZ, 0x3c, !PT ;  /* 0x0000001e1f1f1212 */ /* 0x000fca00078e3cff */
[----:B------:R4:W2:Y:S04]  /*f010*/  @P1 LDG.E.U8 R12, desc[UR22][R30.64] ;  /* 0x000000161e0c1981 */ /* 0x0008a8000c1e1100 */
[----:B------:R-:W3:Y:S01]  /*f020*/  LDL R31, [R1+0x164] ;  /* 0x00016400011f7983 */ /* 0x000ee20000100800 */
[----:B------:R-:W-:Y:S01]  /*f030*/  PRMT R15, RZ, 0x7610, R15 ;  /* 0x00007610ff0f7816 */ /* 0x000fe2000000000f */
[----:B----4-:R-:W-:Y:S01]  /*f040*/  @P1 IMAD.MOV.U32 R30, RZ, RZ, R38 ;  /* 0x000000ffff1e1224 */ /* 0x010fe200078e0026 */
[----:B------:R-:W-:-:S04]  /*f050*/  PRMT R10, RZ, 0x7610, R10 ;  /* 0x00007610ff0a7816 */ /* 0x000fc8000000000a */
[----:B---3--:R0:W3:Y:S04]  /*f060*/  @P1 LDG.E.U8 R15, desc[UR22][R30.64] ;  /* 0x000000161e0f1981 */ /* 0x0080e8000c1e1100 */
[----:B--2---:R-:W-:Y:S04]  /*f070*/  STL [R1+0x7d8], R12 ;  /* 0x0007d80c01007387 */ /* 0x004fe80000100800 */
[----:B------:R-:W2:Y:S01]  /*f080*/  LDL R38, [R1+0x188] ;  /* 0x0001880001267983 */ /* 0x000ea20000100800 */
[----:B0-----:R-:W-:Y:S02]  /*f090*/  @P1 IMAD.MOV.U32 R30, RZ, RZ, R33 ;  /* 0x000000ffff1e1224 */ /* 0x001fe400078e0021 */
[----:B------:R-:W-:-:S05]  /*f0a0*/  @P1 IMAD.MOV.U32 R31, RZ, RZ, R45 ;  /* 0x000000ffff1f1224 */ /* 0x000fca00078e002d */
[----:B------:R-:W4:Y:S04]  /*f0b0*/  @P1 LDG.E.U8 R10, desc[UR22][R30.64] ;  /* 0x000000161e0a1981 */ /* 0x000f28000c1e1100 */
[----:B---3--:R-:W-:Y:S04]  /*f0c0*/  STL [R1+0x7dc], R15 ;  /* 0x0007dc0f01007387 */ /* 0x008fe80000100800 */
[----:B------:R-:W3:Y:S04]  /*f0d0*/  LDL R30, [R1+0x174] ;  /* 0x00017400011e7983 */ /* 0x000ee80000100800 */
[----:B------:R-:W3:Y:S01]  /*f0e0*/  LDL R31, [R1+0x178] ;  /* 0x00017800011f7983 */ /* 0x000ee20000100800 */
[----:B------:R-:W-:-:S03]  /*f0f0*/  PRMT R11, RZ, 0x7610, R11 ;  /* 0x00007610ff0b7816 */ /* 0x000fc6000000000b */
[----:B------:R-:W2:Y:S04]  /*f100*/  LDL R45, [R1+0x190] ;  /* 0x00019000012d7983 */ /* 0x000ea80000100800 */
[----:B------:R-:W2:Y:S04]  /*f110*/  LDL R33, [R1+0x198] ;  /* 0x0001980001217983 */ /* 0x000ea80000100800 */
[----:B----4-:R-:W-:Y:S01]  /*f120*/  STL [R1+0x7e0], R10 ;  /* 0x0007e00a01007387 */ /* 0x010fe20000100800 */
[----:B---3--:R-:W-:-:S04]  /*f130*/  @P1 LOP3.LUT R31, R31, R30, RZ, 0x3c, !PT ;  /* 0x0000001e1f1f1212 */ /* 0x008fc800078e3cff */
[----:B------:R-:W-:-:S04]  /*f140*/  @P1 LOP3.LUT R30, R31, R30, RZ, 0x3c, !PT ;  /* 0x0000001e1f1e1212 */ /* 0x000fc800078e3cff */
[----:B------:R-:W-:-:S05]  /*f150*/  @P1 LOP3.LUT R31, R31, R30, RZ, 0x3c, !PT ;  /* 0x0000001e1f1f1212 */ /* 0x000fca00078e3cff */
[----:B------:R-:W3:Y:S04]  /*f160*/  @P1 LDG.E.U8 R11, desc[UR22][R30.64] ;  /* 0x000000161e0b1981 */ /* 0x000ee8000c1e1100 */
[----:B------:R-:W4:Y:S04]  /*f170*/  LDL R30, [R1+0x17c] ;  /* 0x00017c00011e7983 */ /* 0x000f280000100800 */
[----:B------:R-:W4:Y:S01]  /*f180*/  LDL R31, [R1+0x180] ;  /* 0x00018000011f7983 */ /* 0x000f220000100800 */
[----:B------:R-:W-:Y:S02]  /*f190*/  ISETP.GT.AND P2, PT, R0, 0x8, PT ;  /* 0x000000080000780c */ /* 0x000fe40003f44270 */
[----:B------:R-:W-:Y:S01]  /*f1a0*/  PRMT R52, RZ, 0x7610, R52 ;  /* 0x00007610ff347816 */ /* 0x000fe20000000034 */
[----:B---3--:R-:W-:Y:S10]  /*f1b0*/  STL [R1+0x7e4], R11 ;  /* 0x0007e40b01007387 */ /* 0x008ff40000100800 */
[----:B----4-:R-:W-:-:S04]  /*f1c0*/  @P2 LOP3.LUT R31, R31, R30, RZ, 0x3c, !PT ;  /* 0x0000001e1f1f2212 */ /* 0x010fc800078e3cff */
[----:B------:R-:W-:-:S04]  /*f1d0*/  @P2 LOP3.LUT R30, R31, R30, RZ, 0x3c, !PT ;  /* 0x0000001e1f1e2212 */ /* 0x000fc800078e3cff */
[----:B------:R-:W-:-:S05]  /*f1e0*/  @P2 LOP3.LUT R31, R31, R30, RZ, 0x3c, !PT ;  /* 0x0000001e1f1f2212 */ /* 0x000fca00078e3cff */
[----:B------:R2:W3:Y:S04]  /*f1f0*/  @P2 LDG.E.U8 R52, desc[UR22][R30.64] ;  /* 0x000000161e342981 */ /* 0x0004e8000c1e1100 */
[----:B------:R-:W4:Y:S01]  /*f200*/  LDL R31, [R1+0x184] ;  /* 0x00018400011f7983 */ /* 0x000f220000100800 */
[----:B------:R-:W-:Y:S01]  /*f210*/  PRMT R53, RZ, 0x7610, R53 ;  /* 0x00007610ff357816 */ /* 0x000fe20000000035 */
[----:B--2---:R-:W-:Y:S01]  /*f220*/  @P2 IMAD.MOV.U32 R30, RZ, RZ, R38 ;  /* 0x000000ffff1e2224 */ /* 0x004fe200078e0026 */
[----:B------:R-:W-:Y:S01]  /*f230*/  PRMT R54, RZ, 0x7610, R54 ;  /* 0x00007610ff367816 */ /* 0x000fe20000000036 */
[----:B------:R-:W2:Y:S04]  /*f240*/  LDL R38, [R1+0x1a8] ;  /* 0x0001a80001267983 */ /* 0x000ea80000100800 */
[----:B----4-:R0:W4:Y:S04]  /*f250*/  @P2 LDG.E.U8 R53, desc[UR22][R30.64] ;  /* 0x000000161e352981 */ /* 0x010128000c1e1100 */
[----:B------:R-:W2:Y:S01]  /*f260*/  LDL R31, [R1+0x18c] ;  /* 0x00018c00011f7983 */ /* 0x000ea20000100800 */
[----:B0-----:R-:W-:Y:S01]  /*f270*/  @P2 IMAD.MOV.U32 R30, RZ, RZ, R45 ;  /* 0x000000ffff1e2224 */ /* 0x001fe200078e002d */
[----:B------:R-:W-:-:S02]  /*f280*/  PRMT R55, RZ, 0x7610, R55 ;  /* 0x00007610ff377816 */ /* 0x000fc40000000037 */
[----:B------:R-:W-:Y:S01]  /*f290*/  ISETP.GT.AND P1, PT, R0, 0x9, PT ;  /* 0x000000090000780c */ /* 0x000fe20003f24270 */
[----:B------:R-:W3:Y:S04]  /*f2a0*/  LDL R45, [R1+0x1b0] ;  /* 0x0001b000012d7983 */ /* 0x000ee80000100800 */
[----:B--2---:R0:W2:Y:S04]  /*f2b0*/  @P2 LDG.E.U8 R54, desc[UR22][R30.64] ;  /* 0x000000161e362981 */ /* 0x0040a8000c1e1100 */
[----:B------:R-:W2:Y:S01]  /*f2c0*/  LDL R31, [R1+0x194] ;  /* 0x00019400011f7983 */ /* 0x000ea20000100800 */
[----:B0-----:R-:W-:Y:S01]  /*f2d0*/  @P2 IMAD.MOV.U32 R30, RZ, RZ, R33 ;  /* 0x000000ffff1e2224 */ /* 0x001fe200078e0021 */
[----:B------:R-:W-:-:S02]  /*f2e0*/  PRMT R85, RZ, 0x7610, R85 ;  /* 0x00007610ff557816 */ /* 0x000fc40000000055 */
[----:B------:R-:W-:Y:S01]  /*f2f0*/  PRMT R87, RZ, 0x7610, R87 ;  /* 0x00007610ff577816 */ /* 0x000fe20000000057 */
[----:B------:R-:W3:Y:S04]  /*f300*/  LDL R33, [R1+0x1b8] ;  /* 0x0001b80001217983 */ /* 0x000ee80000100800 */
[----:B--2---:R0:W2:Y:S04]  /*f310*/  @P2 LDG.E.U8 R55, desc[UR22][R30.64] ;  /* 0x000000161e372981 */ /* 0x0040a8000c1e1100 */
[----:B------:R-:W0:Y:S04]  /*f320*/  LDL R30, [R1+0x19c] ;  /* 0x00019c00011e7983 */ /* 0x000e280000100800 */
[----:B------:R-:W0:Y:S02]  /*f330*/  LDL R31, [R1+0x1a0] ;  /* 0x0001a000011f7983 */ /* 0x000e240000100800 */
[----:B0-----:R-:W-:-:S04]  /*f340*/  @P1 LOP3.LUT R31, R31, R30, RZ, 0x3c, !PT ;  /* 0x0000001e1f1f1212 */ /* 0x001fc800078e3cff */
[----:B------:R-:W-:-:S04]  /*f350*/  @P1 LOP3.LUT R30, R31, R30, RZ, 0x3c, !PT ;  /* 0x0000001e1f1e1212 */ /* 0x000fc800078e3cff */
[----:B------:R-:W-:-:S05]  /*f360*/  @P1 LOP3.LUT R31, R31, R30, RZ, 0x3c, !PT ;  /* 0x0000001e1f1f1212 */ /* 0x000fca00078e3cff */
[----:B------:R0:W2:Y:S04]  /*f370*/  @P1 LDG.E.U8 R85, desc[UR22][R30.64] ;  /* 0x000000161e551981 */ /* 0x0000a8000c1e1100 */
[----:B------:R-:W3:Y:S01]  /*f380*/  LDL R31, [R1+0x1a4] ;  /* 0x0001a400011f7983 */ /* 0x000ee20000100800 */
[----:B0-----:R-:W-:-:S03]  /*f390*/  @P1 IMAD.MOV.U32 R30, RZ, RZ, R38 ;  /* 0x000000ffff1e1224 */ /* 0x001fc600078e0026 */
[----:B--2---:R0:W-:Y:S01]  /*f3a0*/  STL [R1+0x828], R85 ;  /* 0x0008285501007387 */ /* 0x0041e20000100800 */
[----:B------:R-:W-:Y:S02]  /*f3b0*/  PRMT R89, RZ, 0x7610, R89 ;  /* 0x00007610ff597816 */ /* 0x000fe40000000059 */
[----:B------:R-:W-:Y:S01]  /*f3c0*/  PRMT R91, RZ, 0x7610, R91 ;  /* 0x00007610ff5b7816 */ /* 0x000fe2000000005b */
[----:B------:R-:W2:Y:S04]  /*f3d0*/  LDL R38, [R1+0x1c8] ;  /* 0x0001c80001267983 */ /* 0x000ea80000100800 */
[----:B---3--:R1:W3:Y:S04]  /*f3e0*/  @P1 LDG.E.U8 R87, desc[UR22][R30.64] ;  /* 0x000000161e571981 */ /* 0x0082e8000c1e1100 */
[----:B0-----:R-:W2:Y:S04]  /*f3f0*/  LDL R85, [R1+0x1c0] ;  /* 0x0001c00001557983 */ /* 0x001ea80000100800 */
[----:B------:R-:W2:Y:S01]  /*f400*/  LDL R31, [R1+0x1ac] ;  /* 0x0001ac00011f7983 */ /* 0x000ea20000100800 */
[----:B-1----:R-:W-:Y:S01]  /*f410*/  @P1 IMAD.MOV.U32 R30, RZ, RZ, R45 ;  /* 0x000000ffff1e1224 */ /* 0x002fe200078e002d */
[----:B------:R-:W-:-:S02]  /*f420*/  ISETP.GT.AND P2, PT, R0, 0xa, PT ;  /* 0x0000000a0000780c */ /* 0x000fc40003f44270 */
[----:B------:R-:W-:Y:S01]  /*f430*/  PRMT R43, RZ, 0x7610, R43 ;  /* 0x00007610ff2b7816 */ /* 0x000fe2000000002b */
[----:B------:R-:W3:Y:S04]  /*f440*/  LDL R45, [R1+0x1ec] ;  /* 0x0001ec00012d7983 */ /* 0x000ee80000100800 */
[----:B--2---:R0:W2:Y:S04]  /*f450*/  @P1 LDG.E.U8 R89, desc[UR22][R30.64] ;  /* 0x000000161e591981 */ /* 0x0040a8000c1e1100 */
[----:B------:R-:W2:Y:S01]  /*f460*/  LDL R31, [R1+0x1b4] ;  /* 0x0001b400011f7983 */ /* 0x000ea20000100800 */
[----:B0-----:R-:W-:Y:S01]  /*f470*/  @P1 IMAD.MOV.U32 R30, RZ, RZ, R33 ;  /* 0x000000ffff1e1224 */ /* 0x001fe200078e0021 */
[----:B------:R-:W-:-:S02]  /*f480*/  PRMT R37, RZ, 0x7610, R37 ;  /* 0x00007610ff257816 */ /* 0x000fc40000000025 */
[----:B------:R-:W3:Y:S04]  /*f490*/  LDL R33, [R1+0x1f4] ;  /* 0x0001f40001217983 */ /* 0x000ee80000100800 */
[----:B--2---:R0:W2:Y:S04]  /*f4a0*/  @P1 LDG.E.U8 R91, desc[UR22][R30.64] ;  /* 0x000000161e5b1981 */ /* 0x0040a8000c1e1100 */
[----:B------:R-:W2:Y:S01]  /*f4b0*/  LDL R31, [R1+0x1bc] ;  /* 0x0001bc00011f7983 */ /* 0x000ea20000100800 */
[----:B0-----:R-:W-:-:S03]  /*f4c0*/  @P2 IMAD.MOV.U32 R30, RZ, RZ, R85 ;  /* 0x000000ffff1e2224 */ /* 0x001fc600078e0055 */
[----:B------:R-:W3:Y:S04]  /*f4d0*/  LDL R85, [R1+0x1f8] ;  /* 0x0001f80001557983 */ /* 0x000ee80000100800 */
[----:B--2---:R0:W2:Y:S04]  /*f4e0*/  @P2 LDG.E.U8 R43, desc[UR22][R30.64] ;  /* 0x000000161e2b2981 */ /* 0x0040a8000c1e1100 */
[----:B------:R-:W3:Y:S01]  /*f4f0*/  LDL R31, [R1+0x1c4] ;  /* 0x0001c400011f7983 */ /* 0x000ee20000100800 */
[----:B0-----:R-:W-:-:S03]  /*f500*/  @P2 IMAD.MOV.U32 R30, RZ, RZ, R38 ;  /* 0x000000ffff1e2224 */ /* 0x001fc600078e0026 */
[----:B--2---:R0:W-:Y:S01]  /*f510*/  STL [R1+0xdc], R43 ;  /* 0x0000dc2b01007387 */ /* 0x0041e20000100800 */
[----:B------:R-:W-:-:S03]  /*f520*/  PRMT R41, RZ, 0x7610, R41 ;  /* 0x00007610ff297816 */ /* 0x000fc60000000029 */
[----:B------:R-:W2:Y:S04]  /*f530*/  LDL R38, [R1+0x200] ;  /* 0x0002000001267983 */ /* 0x000ea80000100800 */
[----:B---3--:R1:W3:Y:S04]  /*f540*/  @P2 LDG.E.U8 R37, desc[UR22][R30.64] ;  /* 0x000000161e252981 */ /* 0x0082e8000c1e1100 */
[----:B0-----:R-:W2:Y:S04]  /*f550*/  LDL R43, [R1+0x1fc] ;  /* 0x0001fc00012b7983 */ /* 0x001ea80000100800 */
[----:B------:R-:W2:Y:S01]  /*f560*/  LDL R31, [R1+0x1e8] ;  /* 0x0001e800011f7983 */ /* 0x000ea20000100800 */
[----:B-1----:R-:W-:-:S05]  /*f570*/  @P2 IMAD.MOV.U32 R30, RZ, RZ, R45 ;  /* 0x000000ffff1e2224 */ /* 0x002fca00078e002d */
[----:B--2---:R0:W2:Y:S04]  /*f580*/  @P2 LDG.E.U8 R41, desc[UR22][R30.64] ;  /* 0x000000161e292981 */ /* 0x0040a8000c1e1100 */
[----:B---3--:R1:W-:Y:S04]  /*f590*/  STL [R1+0xd8], R37 ;  /* 0x0000d82501007387 */ /* 0x0083e80000100800 */
[----:B------:R-:W3:Y:S04]  /*f5a0*/  LDL R45, [R1+0x208] ;  /* 0x00020800012d7983 */ /* 0x000ee80000100800 */
[----:B------:R-:W3:Y:S04]  /*f5b0*/  LDL R31, [R1+0x1f0] ;  /* 0x0001f000011f7983 */ /* 0x000ee80000100800 */
[----:B-1----:R-:W4:Y:S01]  /*f5c0*/  LDL R37, [R1+0x204] ;  /* 0x0002040001257983 */ /* 0x002f220000100800 */
[----:B------:R-:W-:Y:S01]  /*f5d0*/  ISETP.GT.AND P1, PT, R0, 0xb, PT ;  /* 0x0000000b0000780c */ /* 0x000fe20003f24270 */
[----:B0-----:R-:W-:Y:S01]  /*f5e0*/  @P2 IMAD.MOV.U32 R30, RZ, RZ, R33 ;  /* 0x000000ffff1e2224 */ /* 0x001fe200078e0021 */
[----:B------:R-:W-:-:S02]  /*f5f0*/  PRMT R32, RZ, 0x7610, R32 ;  /* 0x00007610ff207816 */ /* 0x000fc40000000020 */
[----:B------:R-:W-:Y:S01]  /*f600*/  PRMT R40, RZ, 0x7610, R40 ;  /* 0x00007610ff287816 */ /* 0x000fe20000000028 */
[----:B--2---:R0:W-:Y:S01]  /*f610*/  STL [R1+0xd4], R41 ;  /* 0x0000d42901007387 */ /* 0x0041e20000100800 */
[----:B------:R-:W-:Y:S02]  /*f620*/  PRMT R47, RZ, 0x7610, R47 ;  /* 0x00007610ff2f7816 */ /* 0x000fe4000000002f */
[----:B------:R-:W-:Y:S01]  /*f630*/  PRMT R35, RZ, 0x7610, R35 ;  /* 0x00007610ff237816 */ /* 0x000fe20000000023 */
[----:B------:R-:W2:Y:S04]  /*f640*/  LDL R33, [R1+0x374] ;  /* 0x0003740001217983 */ /* 0x000ea80000100800 */
[----:B0-----:R-:W2:Y:S04]  /*f650*/  LDL R41, [R1+0x370] ;  /* 0x0003700001297983 */ /* 0x001ea80000100800 */
[----:B---3--:R0:W3:Y:S02]  /*f660*/  @P2 LDG.E.U8 R32, desc[UR22][R30.64] ;  /* 0x000000161e202981 */ /* 0x0080e4000c1e1100 */
[----:B0-----:R-:W-:-:S02]  /*f670*/  @P1 IMAD.MOV.U32 R30, RZ, RZ, R43 ;  /* 0x000000ffff1e1224 */ /* 0x001fc400078e002b */
[----:B------:R-:W-:-:S05]  /*f680*/  @P1 IMAD.MOV.U32 R31, RZ, RZ, R85 ;  /* 0x000000ffff1f1224 */ /* 0x000fca00078e0055 */
[----:B------:R4:W3:Y:S02]  /*f690*/  @P1 LDG.E.U8 R40, desc[UR22][R30.64] ;  /* 0x000000161e281981 */ /* 0x0008e4000c1e1100 */
[----:B----4-:R-:W-:Y:S02]  /*f6a0*/  @P1 IMAD.MOV.U32 R30, RZ, RZ, R37 ;  /* 0x000000ffff1e1224 */ /* 0x010fe400078e0025 */
[----:B------:R-:W-:-:S05]  /*f6b0*/  @P1 IMAD.MOV.U32 R31, RZ, RZ, R38 ;  /* 0x000000ffff1f1224 */ /* 0x000fca00078e0026 */
[----:B------:R0:W4:Y:S02]  /*f6c0*/  @P1 LDG.E.U8 R47, desc[UR22][R30.64] ;  /* 0x000000161e2f1981 */ /* 0x000124000c1e1100 */
[----:B0-----:R-:W-:Y:S02]  /*f6d0*/  @P1 IMAD.MOV.U32 R31, RZ, RZ, R45 ;  /* 0x000000ffff1f1224 */ /* 0x001fe400078e002d */
[----:B--2---:R-:W-:-:S05]  /*f6e0*/  @P1 IMAD.MOV.U32 R30, RZ, RZ, R41 ;  /* 0x000000ffff1e1224 */ /* 0x004fca00078e0029 */
[----:B------:R0:W2:Y:S04]  /*f6f0*/  @P1 LDG.E.U8 R35, desc[UR22][R30.64] ;  /* 0x000000161e231981 */ /* 0x0000a8000c1e1100 */
[----:B---3--:R1:W-:Y:S04]  /*f700*/  STL [R1+0xd0], R32 ;  /* 0x0000d02001007387 */ /* 0x0083e80000100800 */
[----:B------:R-:W3:Y:S04]  /*f710*/  LDL R43, [R1+0x37c] ;  /* 0x00037c00012b7983 */ /* 0x000ee80000100800 */
[----:B-1----:R-:W3:Y:S04]  /*f720*/  LDL R32, [R1+0x378] ;  /* 0x0003780001207983 */ /* 0x002ee80000100800 */
[----:B------:R1:W-:Y:S04]  /*f730*/  STL [R1+0xcc], R40 ;  /* 0x0000cc2801007387 */ /* 0x0003e80000100800 */
[----:B------:R-:W4:Y:S04]  /*f740*/  LDL R38, [R1+0x384] ;  /* 0x0003840001267983 */ /* 0x000f280000100800 */
[----:B------:R-:W4:Y:S04]  /*f750*/  LDL R37, [R1+0x388] ;  /* 0x0003880001257983 */ /* 0x000f280000100800 */
[----:B-1----:R-:W4:Y:S04]  /*f760*/  LDL R40, [R1+0x380] ;  /* 0x0003800001287983 */ /* 0x002f280000100800 */
[----:B------:R-:W4:Y:S01]  /*f770*/  LDL R41, [R1+0x41c] ;  /* 0x00041c0001297983 */ /* 0x000f220000100800 */
        /* <DEDUP_REMOVED lines=8> */
[----:B0-----:R-:W2:Y:S01]  /*f800*/  LDL R35, [R1+0x420] ;  /* 0x0004200001237983 */ /* 0x001ea20000100800 */
[----:B---3--:R-:W-:-:S03]  /*f810*/  @P1 IMAD.MOV.U32 R30, RZ, RZ, R32 ;  /* 0x000000ffff1e1224 */ /* 0x008fc600078e0020 */
[----:B------:R-:W3:Y:S04]  /*f820*/  LDL R32, [R1+0x428] ;  /* 0x0004280001207983 */ /* 0x000ee80000100800 */
[----:B------:R4:W3:Y:S02]  /*f830*/  @P1 LDG.E.U8 R44, desc[UR22][R30.64] ;  /* 0x000000161e2c1981 */ /* 0x0008e4000c1e1100 */
[----:B----4-:R-:W-:Y:S02]  /*f840*/  @P2 IMAD.MOV.U32 R30, RZ, RZ, R40 ;  /* 0x000000ffff1e2224 */ /* 0x010fe400078e0028 */
[----:B------:R-:W-:Y:S01]  /*f850*/  @P2 IMAD.MOV.U32 R31, RZ, RZ, R43 ;  /* 0x000000ffff1f2224 */ /* 0x000fe200078e002b */
[----:B------:R-:W4:Y:S04]  /*f860*/  LDL R40, [R1+0x42c] ;  /* 0x00042c0001287983 */ /* 0x000f280000100800 */
[----:B------:R0:W3:Y:S02]  /*f870*/  @P2 LDG.E.U8 R39, desc[UR22][R30.64] ;  /* 0x000000161e272981 */ /* 0x0000e4000c1e1100 */
[----:B0-----:R-:W-:-:S02]  /*f880*/  @P2 IMAD.MOV.U32 R30, RZ, RZ, R37 ;  /* 0x000000ffff1e2224 */ /* 0x001fc400078e0025 */
[----:B------:R-:W-:-:S05]  /*f890*/  @P2 IMAD.MOV.U32 R31, RZ, RZ, R38 ;  /* 0x000000ffff1f2224 */ /* 0x000fca00078e0026 */
[----:B------:R0:W4:Y:S02]  /*f8a0*/  @P2 LDG.E.U8 R42, desc[UR22][R30.64] ;  /* 0x000000161e2a2981 */ /* 0x000124000c1e1100 */
[----:B0-----:R-:W-:Y:S02]  /*f8b0*/  @P2 IMAD.MOV.U32 R31, RZ, RZ, R41 ;  /* 0x000000ffff1f2224 */ /* 0x001fe400078e0029 */
[----:B--2---:R-:W-:-:S05]  /*f8c0*/  @P2 IMAD.MOV.U32 R30, RZ, RZ, R35 ;  /* 0x000000ffff1e2224 */ /* 0x004fca00078e0023 */
[----:B------:R0:W2:Y:S04]  /*f8d0*/  @P2 LDG.E.U8 R34, desc[UR22][R30.64] ;  /* 0x000000161e222981 */ /* 0x0000a8000c1e1100 */
[----:B---3--:R1:W-:Y:S04]  /*f8e0*/  STL [R1+0xac], R39 ;  /* 0x0000ac2701007387 */ /* 0x0083e80000100800 */
[----:B------:R-:W3:Y:S04]  /*f8f0*/  LDL R38, [R1+0x434] ;  /* 0x0004340001267983 */ /* 0x000ee80000100800 */
[----:B------:R-:W3:Y:S04]  /*f900*/  LDL R37, [R1+0x438] ;  /* 0x0004380001257983 */ /* 0x000ee80000100800 */
[----:B-1----:R-:W3:Y:S04]  /*f910*/  LDL R39, [R1+0x430] ;  /* 0x0004300001277983 */ /* 0x002ee80000100800 */
[----:B------:R-:W3:Y:S01]  /*f920*/  LDL R35, [R1+0x38c] ;  /* 0x00038c0001237983 */ /* 0x000ee20000100800 */
[----:B------:R-:W-:Y:S01]  /*f930*/  ISETP.GT.AND P1, PT, R0, 0xd, PT ;  /* 0x0000000d0000780c */ /* 0x000fe20003f24270 */
[----:B0-----:R-:W-:Y:S01]  /*f940*/  @P2 IMAD.MOV.U32 R30, RZ, RZ, R32 ;  /* 0x000000ffff1e2224 */ /* 0x001fe200078e0020 */
[----:B------:R-:W-:Y:S01]  /*f950*/  PRMT R11, RZ, 0x7610, R11 ;  /* 0x00007610ff0b7816 */ /* 0x000fe2000000000b */
[----:B------:R-:W-:Y:S01]  /*f960*/  @P2 IMAD.MOV.U32 R31, RZ, RZ, R33 ;  /* 0x000000ffff1f2224 */ /* 0x000fe200078e0021 */
[----:B------:R-:W-:-:S04]  /*f970*/  PRMT R22, RZ, 0x7610, R22 ;  /* 0x00007610ff167816 */ /* 0x000fc80000000016 */
[----:B------:R4:W3:Y:S05]  /*f980*/  @P2 LDG.E.U8 R11, desc[UR22][R30.64] ;  /* 0x000000161e0b2981 */ /* 0x0008ea000c1e1100 */
[----:B----4-:R-:W-:Y:S01]  /*f990*/  @P1 IMAD.MOV.U32 R31, RZ, RZ, R40 ;  /* 0x000000ffff1f1224 */ /* 0x010fe200078e0028 */
[----:B--2---:R0:W-:Y:S04]  /*f9a0*/  STL [R1+0xa4], R34 ;  /* 0x0000a42201007387 */ /* 0x0041e80000100800 */
[----:B0-----:R-:W2:Y:S01]  /*f9b0*/  LDL R34, [R1+0x418] ;  /* 0x0004180001227983 */ /* 0x001ea20000100800 */
[----:B---3--:R-:W-:-:S05]  /*f9c0*/  @P1 IMAD.MOV.U32 R30, RZ, RZ, R39 ;  /* 0x000000ffff1e1224 */ /* 0x008fca00078e0027 */
[----:B------:R0:W3:Y:S01]  /*f9d0*/  @P1 LDG.E.U8 R22, desc[UR22][R30.64] ;  /* 0x000000161e161981 */ /* 0x0000e2000c1e1100 */
[----:B------:R-:W-:Y:S02]  /*f9e0*/  PRMT R25, RZ, 0x7610, R25 ;  /* 0x00007610ff197816 */ /* 0x000fe40000000019 */
[----:B------:R-:W-:Y:S01]  /*f9f0*/  PRMT R24, RZ, 0x7610, R24 ;  /* 0x00007610ff187816 */ /* 0x000fe20000000018 */
[----:B0-----:R-:W-:Y:S02]  /*fa00*/  @P1 IMAD.MOV.U32 R30, RZ, RZ, R37 ;  /* 0x000000ffff1e1224 */ /* 0x001fe400078e0025 */
[----:B------:R-:W-:-:S05]  /*fa10*/  @P1 IMAD.MOV.U32 R31, RZ, RZ, R38 ;  /* 0x000000ffff1f1224 */ /* 0x000fca00078e0026 */
[----:B------:R0:W4:Y:S04]  /*fa20*/  @P1 LDG.E.U8 R25, desc[UR22][R30.64] ;  /* 0x000000161e191981 */ /* 0x000128000c1e1100 */
[----:B------:R-:W-:Y:S04]  /*fa30*/  STL [R1+0xc4], R47 ;  /* 0x0000c42f01007387 */ /* 0x000fe80000100800 */
[----:B------:R-:W4:Y:S01]  /*fa40*/  LDL R33, [R1+0x390] ;  /* 0x0003900001217983 */ /* 0x000f220000100800 */
[----:B0-----:R-:W-:-:S03]  /*fa50*/  @P1 IMAD.MOV.U32 R31, RZ, RZ, R35 ;  /* 0x000000ffff1f1224 */ /* 0x001fc600078e0023 */
[----:B------:R-:W4:Y:S04]  /*fa60*/  LDL R32, [R1+0x394] ;  /* 0x0003940001207983 */ /* 0x000f280000100800 */
[----:B------:R-:W-:Y:S01]  /*fa70*/  STL [R1+0x7e8], R11 ;  /* 0x0007e80b01007387 */ /* 0x000fe20000100800 */
[----:B--2---:R-:W-:-:S05]  /*fa80*/  @P1 IMAD.MOV.U32 R30, RZ, RZ, R34 ;  /* 0x000000ffff1e1224 */ /* 0x004fca00078e0022 */
[----:B------:R0:W2:Y:S04]  /*fa90*/  @P1 LDG.E.U8 R24, desc[UR22][R30.64] ;  /* 0x000000161e181981 */ /* 0x0000a8000c1e1100 */
[----:B---3--:R-:W-:Y:S04]  /*faa0*/  STL [R1+0x7ec], R22 ;  /* 0x0007ec1601007387 */ /* 0x008fe80000100800 */
[----:B------:R-:W-:Y:S04]  /*fab0*/  STL [R1+0xb4], R44 ;  /* 0x0000b42c01007387 */ /* 0x000fe80000100800 */
[----:B------:R-:W3:Y:S04]  /*fac0*/  LDL R40, [R1+0x398] ;  /* 0x0003980001287983 */ /* 0x000ee80000100800 */
[----:B------:R-:W3:Y:S04]  /*fad0*/  LDL R39, [R1+0x39c] ;  /* 0x00039c0001277983 */ /* 0x000ee80000100800 */
[----:B----4-:R-:W-:Y:S04]  /*fae0*/  STL [R1+0x7f0], R25 ;  /* 0x0007f01901007387 */ /* 0x010fe80000100800 */
[----:B------:R-:W4:Y:S04]  /*faf0*/  LDL R38, [R1+0x3a0] ;  /* 0x0003a00001267983 */ /* 0x000f280000100800 */
[----:B------:R-:W4:Y:S01]  /*fb00*/  LDL R37, [R1+0x3a4] ;  /* 0x0003a40001257983 */ /* 0x000f220000100800 */
[----:B0-----:R-:W-:-:S02]  /*fb10*/  @P1 IMAD.MOV.U32 R31, RZ, RZ, R33 ;  /* 0x000000ffff1f1224 */ /* 0x001fc400078e0021 */
[----:B------:R-:W-:Y:S01]  /*fb20*/  @P1 IMAD.MOV.U32 R30, RZ, RZ, R32 ;  /* 0x000000ffff1e1224 */ /* 0x000fe200078e0020 */
[----:B------:R-:W-:Y:S02]  /*fb30*/  ISETP.GT.AND P2, PT, R0, 0xe, PT ;  /* 0x0000000e0000780c */ /* 0x000fe40003f44270 */
[----:B------:R-:W-:Y:S02]  /*fb40*/  PRMT R82, RZ, 0x7610, R82 ;  /* 0x00007610ff527816 */ /* 0x000fe40000000052 */
[----:B------:R-:W-:-:S04]  /*fb50*/  PRMT R19, RZ, 0x7610, R19 ;  /* 0x00007610ff137816 */ /* 0x000fc80000000013 */
[----:B------:R3:W4:Y:S04]  /*fb60*/  @P1 LDG.E.U8 R82, desc[UR22][R30.64] ;  /* 0x000000161e521981 */ /* 0x000728000c1e1100 */
[----:B--2---:R-:W-:Y:S04]  /*fb70*/  STL [R1+0x7f4], R24 ;  /* 0x0007f41801007387 */ /* 0x004fe80000100800 */
[----:B------:R-:W-:Y:S04]  /*fb80*/  STL [R1+0xa8], R42 ;  /* 0x0000a82a01007387 */ /* 0x000fe80000100800 */
[----:B------:R-:W2:Y:S04]  /*fb90*/  LDL R33, [R1+0x3a8] ;  /* 0x0003a80001217983 */ /* 0x000ea80000100800 */
[----:B------:R-:W2:Y:S01]  /*fba0*/  LDL R32, [R1+0x3ac] ;  /* 0x0003ac0001207983 */ /* 0x000ea20000100800 */
[----:B------:R-:W-:-:S02]  /*fbb0*/  PRMT R21, RZ, 0x7610, R21 ;  /* 0x00007610ff157816 */ /* 0x000fc40000000015 */
[----:B------:R-:W-:Y:S01]  /*fbc0*/  PRMT R18, RZ, 0x7610, R18 ;  /* 0x00007610ff127816 */ /* 0x000fe20000000012 */
[----:B------:R-:W2:Y:S04]  /*fbd0*/  LDL R35, [R1+0x3b0] ;  /* 0x0003b00001237983 */ /* 0x000ea80000100800 */
[----:B------:R-:W2:Y:S01]  /*fbe0*/  LDL R34, [R1+0x3b4] ;  /* 0x0003b40001227983 */ /* 0x000ea20000100800 */
[----:B---3--:R-:W-:Y:S02]  /*fbf0*/  @P2 IMAD.MOV.U32 R31, RZ, RZ, R40 ;  /* 0x000000ffff1f2224 */ /* 0x008fe400078e0028 */
[----:B------:R-:W-:-:S05]  /*fc00*/  @P2 IMAD.MOV.U32 R30, RZ, RZ, R39 ;  /* 0x000000ffff1e2224 */ /* 0x000fca00078e0027 */
[----:B------:R4:W3:Y:S02]  /*fc10*/  @P2 LDG.E.U8 R19, desc[UR22][R30.64] ;  /* 0x000000161e132981 */ /* 0x0008e4000c1e1100 */
[----:B----4-:R-:W-:Y:S02]  /*fc20*/  @P2 IMAD.MOV.U32 R30, RZ, RZ, R37 ;  /* 0x000000ffff1e2224 */ /* 0x010fe400078e0025 */
[----:B------:R-:W-:-:S05]  /*fc30*/  @P2 IMAD.MOV.U32 R31, RZ, RZ, R38 ;  /* 0x000000ffff1f2224 */ /* 0x000fca00078e0026 */
[----:B------:R2:W4:Y:S04]  /*fc40*/  @P2 LDG.E.U8 R21, desc[UR22][R30.64] ;  /* 0x000000161e152981 */ /* 0x000528000c1e1100 */
[----:B------:R-:W-:Y:S01]  /*fc50*/  STL [R1+0x7f8], R82 ;  /* 0x0007f85201007387 */ /* 0x000fe20000100800 */
[----:B--2---:R-:W-:Y:S02]  /*fc60*/  @P2 IMAD.MOV.U32 R31, RZ, RZ, R33 ;  /* 0x000000ffff1f2224 */ /* 0x004fe400078e0021 */
[----:B------:R-:W-:-:S05]  /*fc70*/  @P2 IMAD.MOV.U32 R30, RZ, RZ, R32 ;  /* 0x000000ffff1e2224 */ /* 0x000fca00078e0020 */
[----:B------:R0:W2:Y:S04]  /*fc80*/  @P2 LDG.E.U8 R18, desc[UR22][R30.64] ;  /* 0x000000161e122981 */ /* 0x0000a8000c1e1100 */
[----:B---3--:R-:W-:Y:S04]  /*fc90*/  STL [R1+0x7fc], R19 ;  /* 0x0007fc1301007387 */ /* 0x008fe80000100800 */
[----:B------:R-:W3:Y:S04]  /*fca0*/  LDL R39, [R1+0x20c] ;  /* 0x00020c0001277983 */ /* 0x000ee80000100800 */
[----:B------:R-:W3:Y:S01]  /*fcb0*/  LDL R38, [R1+0x210] ;  /* 0x0002100001267983 */ /* 0x000ee20000100800 */
[----:B0-----:R-:W-:-:S03]  /*fcc0*/  @P2 IMAD.MOV.U32 R31, RZ, RZ, R35 ;  /* 0x000000ffff1f2224 */ /* 0x001fc600078e0023 */
[----:B----4-:R0:W-:Y:S04]  /*fcd0*/  STL [R1+0x800], R21 ;  /* 0x0008001501007387 */ /* 0x0101e80000100800 */
[----:B------:R-:W4:Y:S04]  /*fce0*/  LDL R33, [R1+0x214] ;  /* 0x0002140001217983 */ /* 0x000f280000100800 */
[----:B------:R-:W4:Y:S01]  /*fcf0*/  LDL R32, [R1+0x218] ;  /* 0x0002180001207983 */ /* 0x000f220000100800 */
[----:B------:R-:W-:Y:S02]  /*fd00*/  ISETP.GT.AND P1, PT, R0, 0xf, PT ;  /* 0x0000000f0000780c */ /* 0x000fe40003f24270 */
[----:B------:R-:W-:Y:S01]  /*fd10*/  PRMT R51, RZ, 0x7610, R51 ;  /* 0x00007610ff337816 */ /* 0x000fe20000000033 */
[----:B------:R-:W-:Y:S01]  /*fd20*/  @P2 IMAD.MOV.U32 R30, RZ, RZ, R34 ;  /* 0x000000ffff1e2224 */ /* 0x000fe200078e0022 */
[----:B------:R-:W-:-:S04]  /*fd30*/  PRMT R20, RZ, 0x7610, R20 ;  /* 0x00007610ff147816 */ /* 0x000fc80000000014 */
[----:B------:R1:W4:Y:S04]  /*fd40*/  @P6 LDG.E.U8 R51, desc[UR22][R8.64] ;  /* 0x0000001608336981 */ /* 0x000328000c1e1100 */
[----:B------:R3:W4:Y:S01]  /*fd50*/  @P2 LDG.E.U8 R20, desc[UR22][R30.64] ;  /* 0x000000161e142981 */ /* 0x000722000c1e1100 */
[----:B-1----:R-:W-:-:S03]  /*fd60*/  PRMT R8, RZ, 0x7610, R8 ;  /* 0x00007610ff087816 */ /* 0x002fc60000000008 */
[----:B--2---:R-:W-:Y:S04]  /*fd70*/  STL [R1+0x804], R18 ;  /* 0x0008041201007387 */ /* 0x004fe80000100800 */
[----:B------:R-:W2:Y:S04]  /*fd80*/  LDL R37, [R1+0x21c] ;  /* 0x00021c0001257983 */ /* 0x000ea80000100800 */
[----:B------:R-:W2:Y:S04]  /*fd90*/  LDL R35, [R1+0x220] ;  /* 0x0002200001237983 */ /* 0x000ea80000100800 */
[----:B------:R-:W2:Y:S04]  /*fda0*/  LDL R34, [R1+0x224] ;  /* 0x0002240001227983 */ /* 0x000ea80000100800 */
[----:B0-----:R-:W2:Y:S01]  /*fdb0*/  LDL R21, [R1+0x228] ;  /* 0x0002280001157983 */ /* 0x001ea20000100800 */
[----:B---3--:R-:W-:-:S02]  /*fdc0*/  @P1 IMAD.MOV.U32 R31, RZ, RZ, R39 ;  /* 0x000000ffff1f1224 */ /* 0x008fc400078e0027 */
[----:B------:R-:W-:-:S05]  /*fdd0*/  @P1 IMAD.MOV.U32 R30, RZ, RZ, R38 ;  /* 0x000000ffff1e1224 */ /* 0x000fca00078e0026 */
[----:B------:R4:W3:Y:S01]  /*fde0*/  @P1 LDG.E.U8 R8, desc[UR22][R30.64] ;  /* 0x000000161e081981 */ /* 0x0008e2000c1e1100 */
[----:B------:R-:W-:Y:S02]  /*fdf0*/  PRMT R49, RZ, 0x7610, R49 ;  /* 0x00007610ff317816 */ /* 0x000fe40000000031 */
[----:B------:R-:W-:-:S04]  /*fe00*/  PRMT R9, RZ, 0x7610, R9 ;  /* 0x00007610ff097816 */ /* 0x000fc80000000009 */
[----:B------:R0:W3:Y:S01]  /*fe10*/  @P6 LDG.E.U8 R49, desc[UR22][R6.64] ;  /* 0x0000001606316981 */ /* 0x0000e2000c1e1100 */
[----:B----4-:R-:W-:Y:S02]  /*fe20*/  @P1 IMAD.MOV.U32 R31, RZ, RZ, R33 ;  /* 0x000000ffff1f1224 */ /* 0x010fe400078e0021 */
[----:B------:R-:W-:-:S05]  /*fe30*/  @P1 IMAD.MOV.U32 R30, RZ, RZ, R32 ;  /* 0x000000ffff1e1224 */ /* 0x000fca00078e0020 */
[----:B------:R2:W4:Y:S01]  /*fe40*/  @P1 LDG.E.U8 R9, desc[UR22][R30.64] ;  /* 0x000000161e091981 */ /* 0x000522000c1e1100 */
[----:B0-----:R-:W-:Y:S02]  /*fe50*/  PRMT R6, RZ, 0x7610, R6 ;  /* 0x00007610ff067816 */ /* 0x001fe40000000006 */
[----:B------:R-:W-:Y:S01]  /*fe60*/  PRMT R7, RZ, 0x7610, R7 ;  /* 0x00007610ff077816 */ /* 0x000fe20000000007 */
[----:B------:R-:W-:Y:S01]  /*fe70*/  STL [R1+0x808], R20 ;  /* 0x0008081401007387 */ /* 0x000fe20000100800 */
[----:B--2---:R-:W-:Y:S02]  /*fe80*/  @P1 IMAD.MOV.U32 R31, RZ, RZ, R37 ;  /* 0x000000ffff1f1224 */ /* 0x004fe400078e0025 */
[----:B------:R-:W-:-:S05]  /*fe90*/  @P1 IMAD.MOV.U32 R30, RZ, RZ, R35 ;  /* 0x000000ffff1e1224 */ /* 0x000fca00078e0023 */
[----:B------:R0:W2:Y:S02]  /*fea0*/  @P1 LDG.E.U8 R6, desc[UR22][R30.64] ;  /* 0x000000161e061981 */ /* 0x0000a4000c1e1100 */
[----:B0-----:R-:W-:Y:S02]  /*feb0*/  @P1 IMAD.MOV.U32 R30, RZ, RZ, R21 ;  /* 0x000000ffff1e1224 */ /* 0x001fe400078e0015 */
[----:B------:R-:W-:-:S05]  /*fec0*/  @P1 IMAD.MOV.U32 R31, RZ, RZ, R34 ;  /* 0x000000ffff1f1224 */ /* 0x000fca00078e0022 */
[----:B------:R-:W2:Y:S04]  /*fed0*/  @P1 LDG.E.U8 R7, desc[UR22][R30.64] ;  /* 0x000000161e071981 */ /* 0x000ea8000c1e1100 */
[----:B---3--:R-:W-:Y:S04]  /*fee0*/  STL [R1+0x80c], R8 ;  /* 0x00080c0801007387 */ /* 0x008fe80000100800 */
[----:B------:R-:W3:Y:S04]  /*fef0*/  LDL R33, [R1+0x43c] ;  /* 0x00043c0001217983 */ /* 0x000ee80000100800 */
[----:B------:R-:W3:Y:S04]  /*ff00*/  LDL R32, [R1+0x440] ;  /* 0x0004400001207983 */ /* 0x000ee80000100800 */
[----:B----4-:R-:W-:Y:S04]  /*ff10*/  STL [R1+0x810], R9 ;  /* 0x0008100901007387 */ /* 0x010fe80000100800 */
[----:B------:R-:W4:Y:S04]  /*ff20*/  LDL R37, [R1+0x448] ;  /* 0x0004480001257983 */ /* 0x000f280000100800 */
[----:B------:R-:W4:Y:S01]  /*ff30*/  LDL R39, [R1+0x444] ;  /* 0x0004440001277983 */ /* 0x000f220000100800 */
[----:B------:R-:W-:-:S03]  /*ff40*/  ISETP.GT.AND P2, PT, R0, 0x10, PT ;  /* 0x000000100000780c */ /* 0x000fc60003f44270 */
[----:B--2---:R0:W-:Y:S04]  /*ff50*/  STL [R1+0x814], R6 ;  /* 0x0008140601007387 */ /* 0x0041e80000100800 */
[----:B------:R-:W2:Y:S04]  /*ff60*/  LDL R38, [R1+0x44c] ;  /* 0x00044c0001267983 */ /* 0x000ea80000100800 */
[----:B------:R-:W2:Y:S04]  /*ff70*/  LDL R21, [R1+0x450] ;  /* 0x0004500001157983 */ /* 0x000ea80000100800 */
[----:B------:R-:W2:Y:S04]  /*ff80*/  LDL R34, [R1+0x458] ;  /* 0x0004580001227983 */ /* 0x000ea80000100800 */
[----:B------:R-:W2:Y:S04]  /*ff90*/  LDL R35, [R1+0x454] ;  /* 0x0004540001237983 */ /* 0x000ea80000100800 */
[----:B------:R1:W-:Y:S01]  /*ffa0*/  STL [R1+0x818], R7 ;  /* 0x0008180701007387 */ /* 0x0003e20000100800 */
[----:B------:R-:W-:-:S02]  /*ffb0*/  PRMT R56, RZ, 0x7610, R56 ;  /* 0x00007610ff387816 */ /* 0x000fc40000000038 */
[----:B------:R-:W-:Y:S01]  /*ffc0*/  PRMT R63, RZ, 0x7610, R63 ;  /* 0x00007610ff3f7816 */ /* 0x000fe2000000003f */
[----:B0-----:R-:W2:Y:S01]  /*ffd0*/  LDL R6, [R1+0x468] ;  /* 0x0004680001067983 */ /* 0x001ea20000100800 */
[----:B---3--:R-:W-:-:S03]  /*ffe0*/  @P2 IMAD.MOV.U32 R31, RZ, RZ, R33 ;  /* 0x000000ffff1f2224 */ /* 0x008fc600078e0021 */
[----:B------:R-:W3:Y:S01]  /*fff0*/  LDL R33, [R1+0x45c] ;  /* 0x00045c0001217983 */ /* 0x000ee20000100800 */
[----:B------:R-:W-:-:S03]  /*10000*/  @P2 IMAD.MOV.U32 R30, RZ, RZ, R32 ;  /* 0x000000ffff1e2224 */ /* 0x000fc600078e0020 */
[----:B------:R-:W3:Y:S04]  /*10010*/  LDL R32, [R1+0x460] ;  /* 0x0004600001207983 */ /* 0x000ee80000100800 */
[----:B------:R4:W3:Y:S01]  /*10020*/  @P2 LDG.E.U8 R56, desc[UR22][R30.64] ;  /* 0x000000161e382981 */ /* 0x0008e2000c1e1100 */
[----:B------:R-:W-:-:S03]  /*10030*/  PRMT R62, RZ, 0x7610, R62 ;  /* 0x00007610ff3e7816 */ /* 0x000fc6000000003e */
[----:B-1----:R-:W3:Y:S01]  /*10040*/  LDL R7, [R1+0x470] ;  /* 0x0004700001077983 */ /* 0x002ee20000100800 */
[----:B----4-:R-:W-:Y:S02]  /*10050*/  @P2 IMAD.MOV.U32 R30, RZ, RZ, R37 ;  /* 0x000000ffff1e2224 */ /* 0x010fe400078e0025 */
[----:B------:R-:W-:Y:S01]  /*10060*/  @P2 IMAD.MOV.U32 R31, RZ, RZ, R39 ;  /* 0x000000ffff1f2224 */ /* 0x000fe200078e0027 */
[----:B------:R-:W4:Y:S04]  /*10070*/  LDL R37, [R1+0x464] ;  /* 0x0004640001257983 */ /* 0x000f280000100800 */
[----:B------:R2:W4:Y:S01]  /*10080*/  @P2 LDG.E.U8 R63, desc[UR22][R30.64] ;  /* 0x000000161e3f2981 */ /* 0x000522000c1e1100 */
[----:B------:R-:W-:Y:S02]  /*10090*/  ISETP.GT.AND P1, PT, R0, 0x11, PT ;  /* 0x000000110000780c */ /* 0x000fe40003f24270 */
[----:B------:R-:W-:Y:S01]  /*100a0*/  PRMT R61, RZ, 0x7610, R61 ;  /* 0x00007610ff3d7816 */ /* 0x000fe2000000003d */
[----:B--2---:R-:W-:-:S02]  /*100b0*/  @P2 IMAD.MOV.U32 R31, RZ, RZ, R38 ;  /* 0x000000ffff1f2224 */ /* 0x004fc400078e0026 */
[----:B------:R-:W-:Y:S02]  /*100c0*/  @P2 IMAD.MOV.U32 R30, RZ, RZ, R21 ;  /* 0x000000ffff1e2224 */ /* 0x000fe400078e0015 */
[----:B------:R-:W2:Y:S04]  /*100d0*/  LDL R21, [R1+0x46c] ;  /* 0x00046c0001157983 */ /* 0x000ea80000100800 */
[----:B------:R0:W2:Y:S02]  /*100e0*/  @P2 LDG.E.U8 R62, desc[UR22][R30.64] ;  /* 0x000000161e3e2981 */ /* 0x0000a4000c1e1100 */
[----:B0-----:R-:W-:Y:S02]  /*100f0*/  @P2 IMAD.MOV.U32 R30, RZ, RZ, R34 ;  /* 0x000000ffff1e2224 */ /* 0x001fe400078e0022 */
[----:B------:R-:W2:Y:S01]  /*10100*/  LDL R34, [R1+0x478] ;  /* 0x0004780001227983 */ /* 0x000ea20000100800 */
[----:B------:R-:W-:-:S03]  /*10110*/  @P2 IMAD.MOV.U32 R31, RZ, RZ, R35 ;  /* 0x000000ffff1f2224 */ /* 0x000fc600078e0023 */
[----:B------:R-:W2:Y:S04]  /*10120*/  LDL R35, [R1+0x474] ;  /* 0x0004740001237983 */ /* 0x000ea80000100800 */
[----:B------:R3:W2:Y:S02]  /*10130*/  @P2 LDG.E.U8 R61, desc[UR22][R30.64] ;  /* 0x000000161e3d2981 */ /* 0x0006a4000c1e1100 */
[----:B---3--:R-:W-:Y:S02]  /*10140*/  @P1 IMAD.MOV.U32 R30, RZ, RZ, R32 ;  /* 0x000000ffff1e1224 */ /* 0x008fe400078e0020 */
[----:B------:R-:W-:Y:S01]  /*10150*/  @P1 IMAD.MOV.U32 R31, RZ, RZ, R33 ;  /* 0x000000ffff1f1224 */ /* 0x000fe200078e0021 */
[----:B------:R-:W3:Y:S04]  /*10160*/  LDL R32, [R1+0x480] ;  /* 0x0004800001207983 */ /* 0x000ee80000100800 */
[----:B------:R-:W3:Y:S01]  /*10170*/  LDL R33, [R1+0x47c] ;  /* 0x00047c0001217983 */ /* 0x000ee20000100800 */
[----:B------:R-:W-:-:S02]  /*10180*/  PRMT R93, RZ, 0x7610, R93 ;  /* 0x00007610ff5d7816 */ /* 0x000fc4000000005d */
[----:B------:R-:W-:-:S04]  /*10190*/  PRMT R36, RZ, 0x7610, R36 ;  /* 0x00007610ff247816 */ /* 0x000fc80000000024 */
[----:B------:R0:W3:Y:S01]  /*101a0*/  @P1 LDG.E.U8 R93, desc[UR22][R30.64] ;  /* 0x000000161e5d1981 */ /* 0x0000e2000c1e1100 */
[----:B------:R-:W-:Y:S01]  /*101b0*/  PRMT R82, RZ, 0x7610, R82 ;  /* 0x00007610ff527816 */ /* 0x000fe20000000052 */
[----:B0-----:R-:W-:Y:S02]  /*101c0*/  @P1 IMAD.MOV.U32 R30, RZ, RZ, R6 ;  /* 0x000000ffff1e1224 */ /* 0x001fe400078e0006 */
[----:B----4-:R-:W-:Y:S01]  /*101d0*/  @P1 IMAD.MOV.U32 R31, RZ, RZ, R37 ;  /* 0x000000ffff1f1224 */ /* 0x010fe200078e0025 */
[----:B------:R-:W4:Y:S04]  /*101e0*/  LDL R6, [R1+0x488] ;  /* 0x0004880001067983 */ /* 0x000f280000100800 */
[----:B------:R0:W4:Y:S01]  /*101f0*/  @P1 LDG.E.U8 R36, desc[UR22][R30.64] ;  /* 0x000000161e241981 */ /* 0x000122000c1e1100 */
[----:B------:R-:W-:Y:S01]  /*10200*/  ISETP.GT.AND P2, PT, R0, 0x12, PT ;  /* 0x000000120000780c */ /* 0x000fe20003f44270 */
[----:B0-----:R-:W-:-:S02]  /*10210*/  @P1 IMAD.MOV.U32 R30, RZ, RZ, R7 ;  /* 0x000000ffff1e1224 */ /* 0x001fc400078e0007 */
[----:B------:R-:W4:Y:S01]  /*10220*/  LDL R7, [R1+0x484] ;  /* 0x0004840001077983 */ /* 0x000f220000100800 */
[----:B------:R-:W-:Y:S02]  /*10230*/  PRMT R19, RZ, 0x7610, R19 ;  /* 0x00007610ff137816 */ /* 0x000fe40000000013 */
[----:B------:R-:W-:Y:S01]  /*10240*/  PRMT R9, RZ, 0x7610, R9 ;  /* 0x00007610ff097816 */ /* 0x000fe20000000009 */
[----:B--2---:R-:W-:Y:S02]  /*10250*/  @P1 IMAD.MOV.U32 R31, RZ, RZ, R21 ;  /* 0x000000ffff1f1224 */ /* 0x004fe400078e0015 */
[----:B------:R-:W2:Y:S04]  /*10260*/  LDL R21, [R1+0x490] ;  /* 0x0004900001157983 */ /* 0x000ea80000100800 */
[----:B------:R0:W2:Y:S02]  /*10270*/  @P1 LDG.E.U8 R82, desc[UR22][R30.64] ;  /* 0x000000161e521981 */ /* 0x0000a4000c1e1100 */
[----:B0-----:R-:W-:-:S02]  /*10280*/  @P1 IMAD.MOV.U32 R30, RZ, RZ, R34 ;  /* 0x000000ffff1e1224 */ /* 0x001fc400078e0022 */
[----:B------:R-:W2:Y:S01]  /*10290*/  LDL R34, [R1+0x48c] ;  /* 0x00048c0001227983 */ /* 0x000ea20000100800 */
[----:B------:R-:W-:Y:S01]  /*102a0*/  @P1 IMAD.MOV.U32 R31, RZ, RZ, R35 ;  /* 0x000000ffff1f1224 */ /* 0x000fe200078e0023 */
[----:B------:R-:W-:Y:S02]  /*102b0*/  PRMT R8, RZ, 0x7610, R8 ;  /* 0x00007610ff087816 */ /* 0x000fe40000000008 */
[----:B------:R-:W2:Y:S04]  /*102c0*/  LDL R35, [R1+0x498] ;  /* 0x0004980001237983 */ /* 0x000ea80000100800 */
[----:B------:R3:W2:Y:S02]  /*102d0*/  @P1 LDG.E.U8 R19, desc[UR22][R30.64] ;  /* 0x000000161e131981 */ /* 0x0006a4000c1e1100 */
[----:B---3--:R-:W-:-:S02]  /*102e0*/  @P2 IMAD.MOV.U32 R30, RZ, RZ, R32 ;  /* 0x000000ffff1e2224 */ /* 0x008fc400078e0020 */
[----:B------:R-:W-:-:S05]  /*102f0*/  @P2 IMAD.MOV.U32 R31, RZ, RZ, R33 ;  /* 0x000000ffff1f2224 */ /* 0x000fca00078e0021 */
[----:B------:R4:W3:Y:S01]  /*10300*/  @P2 LDG.E.U8 R9, desc[UR22][R30.64] ;  /* 0x000000161e092981 */ /* 0x0008e2000c1e1100 */
[----:B------:R-:W-:Y:S01]  /*10310*/  PRMT R20, RZ, 0x7610, R20 ;  /* 0x00007610ff147816 */ /* 0x000fe20000000014 */
[----:B----4-:R-:W-:Y:S02]  /*10320*/  @P2 IMAD.MOV.U32 R30, RZ, RZ, R6 ;  /* 0x000000ffff1e2224 */ /* 0x010fe400078e0006 */
[----:B------:R0:W-:Y:S04]  /*10330*/  STL [R1+0x6c], R36 ;  /* 0x00006c2401007387 */ /* 0x0001e80000100800 */
[----:B------:R-:W4:Y:S04]  /*10340*/  LDL R33, [R1+0x49c] ;  /* 0x00049c0001217983 */ /* 0x000f280000100800 */
[----:B------:R-:W4:Y:S01]  /*10350*/  LDL R32, [R1+0x4a0] ;  /* 0x0004a00001207983 */ /* 0x000f220000100800 */
[----:B------:R-:W-:-:S03]  /*10360*/  @P2 IMAD.MOV.U32 R31, RZ, RZ, R7 ;  /* 0x000000ffff1f2224 */ /* 0x000fc600078e0007 */
[----:B0-----:R-:W4:Y:S04]  /*10370*/  LDL R36, [R1+0x494] ;  /* 0x0004940001247983 */ /* 0x001f280000100800 */
[----:B------:R2:W4:Y:S02]  /*10380*/  @P2 LDG.E.U8 R8, desc[UR22][R30.64] ;  /* 0x000000161e082981 */ /* 0x000524000c1e1100 */
[----:B--2---:R-:W-:Y:S02]  /*10390*/  @P2 IMAD.MOV.U32 R30, RZ, RZ, R21 ;  /* 0x000000ffff1e2224 */ /* 0x004fe400078e0015 */
[----:B------:R-:W-:-:S05]  /*103a0*/  @P2 IMAD.MOV.U32 R31, RZ, RZ, R34 ;  /* 0x000000ffff1f2224 */ /* 0x000fca00078e0022 */
[----:B------:R0:W2:Y:S04]  /*103b0*/  @P2 LDG.E.U8 R20, desc[UR22][R30.64] ;  /* 0x000000161e142981 */ /* 0x0000a8000c1e1100 */
[----:B---3--:R1:W-:Y:S04]  /*103c0*/  STL [R1+0x81c], R9 ;  /* 0x00081c0901007387 */ /* 0x0083e80000100800 */
[----:B------:R-:W3:Y:S04]  /*103d0*/  LDL R7, [R1+0x4a4] ;  /* 0x0004a40001077983 */ /* 0x000ee80000100800 */
[----:B------:R-:W3:Y:S01]  /*103e0*/  LDL R6, [R1+0x4a8] ;  /* 0x0004a80001067983 */ /* 0x000ee20000100800 */
[----:B------:R-:W-:Y:S01]  /*103f0*/  ISETP.GT.AND P1, PT, R0, 0x13, PT ;  /* 0x000000130000780c */ /* 0x000fe20003f24270 */
[----:B0-----:R-:W-:Y:S01]  /*10400*/  @P2 IMAD.MOV.U32 R30, RZ, RZ, R35 ;  /* 0x000000ffff1e2224 */ /* 0x001fe200078e0023 */
[----:B------:R-:W-:-:S02]  /*10410*/  PRMT R18, RZ, 0x7610, R18 ;  /* 0x00007610ff127816 */ /* 0x000fc40000000012 */
[----:B------:R-:W-:Y:S01]  /*10420*/  PRMT R24, RZ, 0x7610, R24 ;  /* 0x00007610ff187816 */ /* 0x000fe20000000018 */
[----:B----4-:R0:W-:Y:S04]  /*10430*/  STL [R1+0x820], R8 ;  /* 0x0008200801007387 */ /* 0x0101e80000100800 */
[----:B------:R-:W4:Y:S04]  /*10440*/  LDL R21, [R1+0x4b0] ;  /* 0x0004b00001157983 */ /* 0x000f280000100800 */
[----:B------:R-:W4:Y:S01]  /*10450*/  LDL R34, [R1+0x4ac] ;  /* 0x0004ac0001227983 */ /* 0x000f220000100800 */
[----:B------:R-:W-:-:S05]  /*10460*/  @P2 IMAD.MOV.U32 R31, RZ, RZ, R36 ;  /* 0x000000ffff1f2224 */ /* 0x000fca00078e0024 */
[----:B------:R0:W4:Y:S02]  /*10470*/  @P2 LDG.E.U8 R18, desc[UR22][R30.64] ;  /* 0x000000161e122981 */ /* 0x000124000c1e1100 */
[----:B0-----:R-:W-:Y:S02]  /*10480*/  @P1 IMAD.MOV.U32 R30, RZ, RZ, R32 ;  /* 0x000000ffff1e1224 */ /* 0x001fe400078e0020 */
[----:B------:R-:W-:-:S05]  /*10490*/  @P1 IMAD.MOV.U32 R31, RZ, RZ, R33 ;  /* 0x000000ffff1f1224 */ /* 0x000fca00078e0021 */
[----:B------:R3:W4:Y:S04]  /*104a0*/  @P1 LDG.E.U8 R24, desc[UR22][R30.64] ;  /* 0x000000161e181981 */ /* 0x000728000c1e1100 */
[----:B--2---:R0:W-:Y:S04]  /*104b0*/  STL [R1+0x824], R20 ;  /* 0x0008241401007387 */ /* 0x0041e80000100800 */
[----:B-1----:R-:W2:Y:S04]  /*104c0*/  LDL R9, [R1+0x4b4] ;  /* 0x0004b40001097983 */ /* 0x002ea80000100800 */
[----:B------:R-:W2:Y:S04]  /*104d0*/  LDL R8, [R1+0x4b8] ;  /* 0x0004b80001087983 */ /* 0x000ea80000100800 */
[----:B------:R-:W2:Y:S04]  /*104e0*/  LDL R33, [R1+0x4bc] ;  /* 0x0004bc0001217983 */ /* 0x000ea80000100800 */
[----:B------:R-:W2:Y:S01]  /*104f0*/  LDL R32, [R1+0x4c0] ;  /* 0x0004c00001207983 */ /* 0x000ea20000100800 */
[----:B------:R-:W-:-:S02]  /*10500*/  PRMT R25, RZ, 0x7610, R25 ;  /* 0x00007610ff197816 */ /* 0x000fc40000000019 */
[----:B------:R-:W-:Y:S01]  /*10510*/  ISETP.GT.AND P2, PT, R0, 0x14, PT ;  /* 0x000000140000780c */ /* 0x000fe20003f44270 */
[----:B0-----:R-:W2:Y:S01]  /*10520*/  LDL R20, [R1+0x4d0] ;  /* 0x0004d00001147983 */ /* 0x001ea20000100800 */
[----:B------:R-:W-:Y:S02]  /*10530*/  PRMT R22, RZ, 0x7610, R22 ;  /* 0x00007610ff167816 */ /* 0x000fe40000000016 */
[----:B------:R-:W-:Y:S01]  /*10540*/  PRMT R11, RZ, 0x7610, R11 ;  /* 0x00007610ff0b7816 */ /* 0x000fe2000000000b */
[----:B------:R-:W2:Y:S01]  /*10550*/  LDL R37, [R1+0x26c] ;  /* 0x00026c0001257983 */ /* 0x000ea20000100800 */
[----:B---3--:R-:W-:Y:S01]  /*10560*/  @P1 IMAD.MOV.U32 R31, RZ, RZ, R7 ;  /* 0x000000ffff1f1224 */ /* 0x008fe200078e0007 */
[----:B------:R-:W-:Y:S02]  /*10570*/  PRMT R10, RZ, 0x7610, R10 ;  /* 0x00007610ff0a7816 */ /* 0x000fe4000000000a */
[----:B------:R-:W3:Y:S01]  /*10580*/  LDL R7, [R1+0x4c4] ;  /* 0x0004c40001077983 */ /* 0x000ee20000100800 */
[----:B------:R-:W-:-:S03]  /*10590*/  @P1 IMAD.MOV.U32 R30, RZ, RZ, R6 ;  /* 0x000000ffff1e1224 */ /* 0x000fc600078e0006 */
[----:B------:R-:W3:Y:S04]  /*105a0*/  LDL R6, [R1+0x4c8] ;  /* 0x0004c80001067983 */ /* 0x000ee80000100800 */
[----:B------:R4:W3:Y:S01]  /*105b0*/  @P1 LDG.E.U8 R25, desc[UR22][R30.64] ;  /* 0x000000161e191981 */ /* 0x0008e2000c1e1100 */
[----:B------:R-:W-:Y:S02]  /*105c0*/  PRMT R15, RZ, 0x7610, R15 ;  /* 0x00007610ff0f7816 */ /* 0x000fe4000000000f */
[----:B------:R-:W-:Y:S01]  /*105d0*/  PRMT R12, RZ, 0x7610, R12 ;  /* 0x00007610ff0c7816 */ /* 0x000fe2000000000c */
[----:B------:R-:W3:Y:S01]  /*105e0*/  LDL R36, [R1+0x270] ;  /* 0x0002700001247983 */ /* 0x000ee20000100800 */
[----:B------:R-:W-:Y:S02]  /*105f0*/  PRMT R23, RZ, 0x7610, R23 ;  /* 0x00007610ff177816 */ /* 0x000fe40000000017 */
[----:B------:R-:W-:-:S02]  /*10600*/  PRMT R78, RZ, 0x7610, R78 ;  /* 0x00007610ff4e7816 */ /* 0x000fc4000000004e */
[----:B------:R-:W-:Y:S02]  /*10610*/  PRMT R28, RZ, 0x7610, R28 ;  /* 0x00007610ff1c7816 */ /* 0x000fe4000000001c */
[----:B------:R-:W-:Y:S02]  /*10620*/  PRMT R26, RZ, 0x7610, R26 ;  /* 0x00007610ff1a7816 */ /* 0x000fe4000000001a */
[----:B------:R-:W-:Y:S02]  /*10630*/  PRMT R27, RZ, 0x7610, R27 ;  /* 0x00007610ff1b7816 */ /* 0x000fe4000000001b */
[----:B------:R-:W-:Y:S02]  /*10640*/  PRMT R14, RZ, 0x7610, R14 ;  /* 0x00007610ff0e7816 */ /* 0x000fe4000000000e */
[----:B------:R-:W-:Y:S02]  /*10650*/  PRMT R17, RZ, 0x7610, R17 ;  /* 0x00007610ff117816 */ /* 0x000fe40000000011 */
[----:B------:R-:W-:-:S02]  /*10660*/  PRMT R13, RZ, 0x7610, R13 ;  /* 0x00007610ff0d7816 */ /* 0x000fc4000000000d */
[----:B------:R-:W-:Y:S02]  /*10670*/  PRMT R16, RZ, 0x7610, R16 ;  /* 0x00007610ff107816 */ /* 0x000fe40000000010 */
[----:B------:R-:W-:Y:S02]  /*10680*/  PRMT R4, RZ, 0x7610, R4 ;  /* 0x00007610ff047816 */ /* 0x000fe40000000004 */
[----:B------:R-:W-:Y:S01]  /*10690*/  PRMT R5, RZ, 0x7610, R5 ;  /* 0x00007610ff057816 */ /* 0x000fe20000000005 */
[----:B----4-:R-:W-:Y:S01]  /*106a0*/  @P1 IMAD.MOV.U32 R30, RZ, RZ, R21 ;  /* 0x000000ffff1e1224 */ /* 0x010fe200078e0015 */
[----:B------:R-:W-:Y:S01]  /*106b0*/  PRMT R2, RZ, 0x7610, R2 ;  /* 0x00007610ff027816 */ /* 0x000fe20000000002 */
[----:B------:R-:W4:Y:S01]  /*106c0*/  LDL R21, [R1+0x4cc] ;  /* 0x0004cc0001157983 */ /* 0x000f220000100800 */
[----:B------:R-:W-:Y:S01]  /*106d0*/  @P1 IMAD.MOV.U32 R31, RZ, RZ, R34 ;  /* 0x000000ffff1f1224 */ /* 0x000fe200078e0022 */
[----:B------:R-:W-:Y:S02]  /*106e0*/  PRMT R3, RZ, 0x7610, R3 ;  /* 0x00007610ff037816 */ /* 0x000fe40000000003 */
[----:B------:R-:W-:-:S02]  /*106f0*/  PRMT R60, RZ, 0x7610, R60 ;  /* 0x00007610ff3c7816 */ /* 0x000fc4000000003c */
[----:B------:R-:W-:Y:S01]  /*10700*/  PRMT R59, RZ, 0x7610, R59 ;  /* 0x00007610ff3b7816 */ /* 0x000fe2000000003b */
[----:B------:R2:W4:Y:S01]  /*10710*/  @P1 LDG.E.U8 R22, desc[UR22][R30.64] ;  /* 0x000000161e161981 */ /* 0x000522000c1e1100 */
[----:B------:R-:W-:Y:S02]  /*10720*/  PRMT R58, RZ, 0x7610, R58 ;  /* 0x00007610ff3a7816 */ /* 0x000fe4000000003a */
[----:B------:R-:W-:Y:S02]  /*10730*/  PRMT R57, RZ, 0x7610, R57 ;  /* 0x00007610ff397816 */ /* 0x000fe40000000039 */
[----:B------:R-:W-:Y:S02]  /*10740*/  PRMT R92, RZ, 0x7610, R92 ;  /* 0x00007610ff5c7816 */ /* 0x000fe4000000005c */
        /* <DEDUP_REMOVED lines=19> */
[----:B------:R-:W-:Y:S01]  /*10880*/  PRMT R48, RZ, 0x7610, R48 ;  /* 0x00007610ff307816 */ /* 0x000fe20000000030 */
[----:B------:R-:W0:Y:S01]  /*10890*/  S2R R38, SR_TID.X ;  /* 0x0000000000267919 */ /* 0x000e220000002100 */
[----:B------:R-:W4:Y:S04]  /*108a0*/  LDL R40, [R1+0x29c] ;  /* 0x00029c0001287983 */ /* 0x000f280000100800 */
[----:B------:R-:W4:Y:S04]  /*108b0*/  LDL R42, [R1+0x2ac] ;  /* 0x0002ac00012a7983 */ /* 0x000f280000100800 */
[----:B------:R-:W4:Y:S04]  /*108c0*/  LDL R44, [R1+0x2dc] ;  /* 0x0002dc00012c7983 */ /* 0x000f280000100800 */
[----:B------:R-:W4:Y:S01]  /*108d0*/  LDL R47, [R1+0x2ec] ;  /* 0x0002ec00012f7983 */ /* 0x000f220000100800 */
[----:B--2---:R-:W-:-:S03]  /*108e0*/  @P1 IMAD.MOV.U32 R31, RZ, RZ, R9 ;  /* 0x000000ffff1f1224 */ /* 0x004fc600078e0009 */
[----:B------:R-:W2:Y:S01]  /*108f0*/  LDL R9, [R1+0x4d4] ;  /* 0x0004d40001097983 */ /* 0x000ea20000100800 */
[----:B------:R-:W-:-:S03]  /*10900*/  @P1 IMAD.MOV.U32 R30, RZ, RZ, R8 ;  /* 0x000000ffff1e1224 */ /* 0x000fc600078e0008 */
[----:B------:R-:W2:Y:S04]  /*10910*/  LDL R8, [R1+0x4d8] ;  /* 0x0004d80001087983 */ /* 0x000ea80000100800 */
[----:B------:R1:W2:Y:S02]  /*10920*/  @P1 LDG.E.U8 R11, desc[UR22][R30.64] ;  /* 0x000000161e0b1981 */ /* 0x0002a4000c1e1100 */
[----:B-1----:R-:W-:Y:S02]  /*10930*/  @P2 IMAD.MOV.U32 R30, RZ, RZ, R32 ;  /* 0x000000ffff1e2224 */ /* 0x002fe400078e0020 */
[----:B------:R-:W-:Y:S01]  /*10940*/  @P2 IMAD.MOV.U32 R31, RZ, RZ, R33 ;  /* 0x000000ffff1f2224 */ /* 0x000fe200078e0021 */
[----:B------:R-:W2:Y:S04]  /*10950*/  LDL R32, [R1+0x3bc] ;  /* 0x0003bc0001207983 */ /* 0x000ea80000100800 */
[----:B------:R-:W2:Y:S04]  /*10960*/  LDL R33, [R1+0x3b8] ;  /* 0x0003b80001217983 */ /* 0x000ea80000100800 */
[----:B------:R3:W2:Y:S02]  /*10970*/  @P2 LDG.E.U8 R10, desc[UR22][R30.64] ;  /* 0x000000161e0a2981 */ /* 0x0006a4000c1e1100 */
[----:B---3--:R-:W-:-:S02]  /*10980*/  @P2 IMAD.MOV.U32 R30, RZ, RZ, R6 ;  /* 0x000000ffff1e2224 */ /* 0x008fc400078e0006 */
[----:B------:R-:W-:Y:S01]  /*10990*/  @P2 IMAD.MOV.U32 R31, RZ, RZ, R7 ;  /* 0x000000ffff1f2224 */ /* 0x000fe200078e0007 */
[----:B------:R-:W3:Y:S04]  /*109a0*/  LDL R6, [R1+0x3c4] ;  /* 0x0003c40001067983 */ /* 0x000ee80000100800 */
[----:B------:R-:W3:Y:S01]  /*109b0*/  LDL R7, [R1+0x3c0] ;  /* 0x0003c00001077983 */ /* 0x000ee20000100800 */
[----:B------:R-:W-:-:S03]  /*109c0*/  ISETP.GT.AND P1, PT, R0, 0x15, PT ;  /* 0x000000150000780c */ /* 0x000fc60003f24270 */
[----:B------:R1:W3:Y:S02]  /*109d0*/  @P2 LDG.E.U8 R15, desc[UR22][R30.64] ;  /* 0x000000161e0f2981 */ /* 0x0002e4000c1e1100 */
[----:B-1----:R-:W-:Y:S02]  /*109e0*/  @P2 IMAD.MOV.U32 R30, RZ, RZ, R20 ;  /* 0x000000ffff1e2224 */ /* 0x002fe400078e0014 */
[----:B----4-:R-:W-:Y:S01]  /*109f0*/  @P2 IMAD.MOV.U32 R31, RZ, RZ, R21 ;  /* 0x000000ffff1f2224 */ /* 0x010fe200078e0015 */
[----:B------:R-:W4:Y:S04]  /*10a00*/  LDL R20, [R1+0x3cc] ;  /* 0x0003cc0001147983 */ /* 0x000f280000100800 */
[----:B------:R-:W4:Y:S04]  /*10a10*/  LDL R21, [R1+0x3c8] ;  /* 0x0003c80001157983 */ /* 0x000f280000100800 */
[----:B------:R2:W4:Y:S02]  /*10a20*/  @P2 LDG.E.U8 R12, desc[UR22][R30.64] ;  /* 0x000000161e0c2981 */ /* 0x000524000c1e1100 */
[----:B--2---:R-:W-:-:S02]  /*10a30*/  @P2 IMAD.MOV.U32 R31, RZ, RZ, R9 ;  /* 0x000000ffff1f2224 */ /* 0x004fc400078e0009 */
[----:B------:R-:W2:Y:S01]  /*10a40*/  LDL R9, [R1+0x3d0] ;  /* 0x0003d00001097983 */ /* 0x000ea20000100800 */
[----:B------:R-:W-:-:S03]  /*10a50*/  @P2 IMAD.MOV.U32 R30, RZ, RZ, R8 ;  /* 0x000000ffff1e2224 */ /* 0x000fc600078e0008 */
[----:B------:R-:W2:Y:S04]  /*10a60*/  LDL R8, [R1+0x3d4] ;  /* 0x0003d40001087983 */ /* 0x000ea80000100800 */
[----:B------:R1:W2:Y:S02]  /*10a70*/  @P2 LDG.E.U8 R23, desc[UR22][R30.64] ;  /* 0x000000161e172981 */ /* 0x0002a4000c1e1100 */
[----:B-1----:R-:W-:Y:S02]  /*10a80*/  @P1 IMAD.MOV.U32 R30, RZ, RZ, R32 ;  /* 0x000000ffff1e1224 */ /* 0x002fe400078e0020 */
[----:B------:R-:W2:Y:S01]  /*10a90*/  LDL R32, [R1+0x3dc] ;  /* 0x0003dc0001207983 */ /* 0x000ea20000100800 */
[----:B------:R-:W-:-:S03]  /*10aa0*/  @P1 IMAD.MOV.U32 R31, RZ, RZ, R33 ;  /* 0x000000ffff1f1224 */ /* 0x000fc600078e0021 */
[----:B------:R-:W2:Y:S04]  /*10ab0*/  LDL R33, [R1+0x3d8] ;  /* 0x0003d80001217983 */ /* 0x000ea80000100800 */
[----:B------:R3:W2:Y:S02]  /*10ac0*/  @P1 LDG.E.U8 R78, desc[UR22][R30.64] ;  /* 0x000000161e4e1981 */ /* 0x0006a4000c1e1100 */
[----:B---3--:R-:W-:Y:S02]  /*10ad0*/  @P1 IMAD.MOV.U32 R30, RZ, RZ, R6 ;  /* 0x000000ffff1e1224 */ /* 0x008fe400078e0006 */
[----:B------:R-:W3:Y:S01]  /*10ae0*/  LDL R6, [R1+0x3e4] ;  /* 0x0003e40001067983 */ /* 0x000ee20000100800 */
[----:B------:R-:W-:-:S03]  /*10af0*/  @P1 IMAD.MOV.U32 R31, RZ, RZ, R7 ;  /* 0x000000ffff1f1224 */ /* 0x000fc600078e0007 */
[----:B------:R-:W3:Y:S01]  /*10b00*/  LDL R7, [R1+0x3e0] ;  /* 0x0003e00001077983 */ /* 0x000ee20000100800 */
[----:B------:R-:W-:-:S03]  /*10b10*/  ISETP.GT.AND P2, PT, R0, 0x16, PT ;  /* 0x000000160000780c */ /* 0x000fc60003f44270 */
[----:B------:R4:W3:Y:S02]  /*10b20*/  @P1 LDG.E.U8 R28, desc[UR22][R30.64] ;  /* 0x000000161e1c1981 */ /* 0x0008e4000c1e1100 */
[----:B----4-:R-:W-:Y:S02]  /*10b30*/  @P1 IMAD.MOV.U32 R30, RZ, RZ, R20 ;  /* 0x000000ffff1e1224 */ /* 0x010fe400078e0014 */
[----:B------:R-:W4:Y:S01]  /*10b40*/  LDL R20, [R1+0x3ec] ;  /* 0x0003ec0001147983 */ /* 0x000f220000100800 */
[----:B------:R-:W-:-:S03]  /*10b50*/  @P1 IMAD.MOV.U32 R31, RZ, RZ, R21 ;  /* 0x000000ffff1f1224 */ /* 0x000fc600078e0015 */
[----:B------:R-:W4:Y:S04]  /*10b60*/  LDL R21, [R1+0x3e8] ;  /* 0x0003e80001157983 */ /* 0x000f280000100800 */
[----:B------:R2:W4:Y:S02]  /*10b70*/  @P1 LDG.E.U8 R26, desc[UR22][R30.64] ;  /* 0x000000161e1a1981 */ /* 0x000524000c1e1100 */
[----:B--2---:R-:W-:Y:S02]  /*10b80*/  @P1 IMAD.MOV.U32 R31, RZ, RZ, R9 ;  /* 0x000000ffff1f1224 */ /* 0x004fe400078e0009 */
        /* <DEDUP_REMOVED lines=159> */
[----:B------:R-:W3:Y:S04]  /*11580*/  LDL R7, [R1+0x254] ;  /* 0x0002540001077983 */ /* 0x000ee80000100800 */
[----:B------:R4:W3:Y:S01]  /*11590*/  @P1 LDG.E.U8 R66, desc[UR22][R30.64] ;  /* 0x000000161e421981 */ /* 0x0008e2000c1e1100 */
[----:B------:R-:W-:Y:S01]  /*115a0*/  ISETP.GT.AND P2, PT, R0, 0x1e, PT ;  /* 0x0000001e0000780c */ /* 0x000fe20003f44270 */
        /* <DEDUP_REMOVED lines=11> */
[----:B------:R-:W-:-:S05]  /*11660*/  @P2 IMAD.MOV.U32 R31, RZ, RZ, R33 ;  /* 0x000000ffff1f2224 */ /* 0x000fca00078e0021 */
[----:B------:R1:W2:Y:S01]  /*11670*/  @P2 LDG.E.U8 R48, desc[UR22][R30.64] ;  /* 0x000000161e302981 */ /* 0x0002a2000c1e1100 */
[----:B---3--:R-:W-:-:S03]  /*11680*/  @P2 IMAD.MOV.U32 R32, RZ, RZ, R6 ;  /* 0x000000ffff202224 */ /* 0x008fc600078e0006 */
[----:B------:R-:W3:Y:S01]  /*11690*/  LDL R6, [R1+0x278] ;  /* 0x0002780001067983 */ /* 0x000ee20000100800 */
[----:B------:R-:W-:-:S03]  /*116a0*/  @P2 IMAD.MOV.U32 R33, RZ, RZ, R7 ;  /* 0x000000ffff212224 */ /* 0x000fc600078e0007 */
[----:B------:R-:W3:Y:S01]  /*116b0*/  LDL R7, [R1+0x274] ;  /* 0x0002740001077983 */ /* 0x000ee20000100800 */
[----:B-1----:R-:W-:-:S06]  /*116c0*/  PRMT R30, RZ, 0x7610, R30 ;  /* 0x00007610ff1e7816 */ /* 0x002fcc000000001e */
[----:B------:R4:W3:Y:S01]  /*116d0*/  @P2 LDG.E.U8 R30, desc[UR22][R32.64] ;  /* 0x00000016201e2981 */ /* 0x0008e2000c1e1100 */
[----:B------:R-:W-:Y:S02]  /*116e0*/  PRMT R31, RZ, 0x7610, R31 ;  /* 0x00007610ff1f7816 */ /* 0x000fe4000000001f */
[----:B------:R-:W-:Y:S01]  /*116f0*/  ISETP.GT.AND P1, PT, R0, 0x1f, PT ;  /* 0x0000001f0000780c */ /* 0x000fe20003f24270 */
[----:B----4-:R-:W-:Y:S02]  /*11700*/  @P2 IMAD.MOV.U32 R32, RZ, RZ, R20 ;  /* 0x000000ffff202224 */ /* 0x010fe400078e0014 */
[----:B------:R-:W-:Y:S01]  /*11710*/  @P2 IMAD.MOV.U32 R33, RZ, RZ, R21 ;  /* 0x000000ffff212224 */ /* 0x000fe200078e0015 */
[----:B------:R-:W4:Y:S04]  /*11720*/  LDL R20, [R1+0x280] ;  /* 0x0002800001147983 */ /* 0x000f280000100800 */
[----:B------:R-:W4:Y:S04]  /*11730*/  LDL R21, [R1+0x27c] ;  /* 0x00027c0001157983 */ /* 0x000f280000100800 */
[----:B------:R1:W4:Y:S02]  /*11740*/  @P2 LDG.E.U8 R31, desc[UR22][R32.64] ;  /* 0x00000016201f2981 */ /* 0x000324000c1e1100 */
[----:B-1----:R-:W-:Y:S01]  /*11750*/  PRMT R32, RZ, 0x7610, R32 ;  /* 0x00007610ff207816 */ /* 0x002fe20000000020 */
[----:B--2---:R-:W-:-:S02]  /*11760*/  @P2 IMAD.MOV.U32 R35, RZ, RZ, R9 ;  /* 0x000000ffff232224 */ /* 0x004fc400078e0009 */
[----:B------:R-:W2:Y:S01]  /*11770*/  LDL R9, [R1+0x284] ;  /* 0x0002840001097983 */ /* 0x000ea20000100800 */
[----:B------:R-:W-:-:S03]  /*11780*/  @P2 IMAD.MOV.U32 R34, RZ, RZ, R8 ;  /* 0x000000ffff222224 */ /* 0x000fc600078e0008 */
[----:B------:R-:W2:Y:S04]  /*11790*/  LDL R8, [R1+0x288] ;  /* 0x0002880001087983 */ /* 0x000ea80000100800 */
[----:B------:R1:W2:Y:S02]  /*117a0*/  @P2 LDG.E.U8 R32, desc[UR22][R34.64] ;  /* 0x0000001622202981 */ /* 0x0002a4000c1e1100 */
[----:B-1----:R-:W-:Y:S02]  /*117b0*/  @P1 IMAD.MOV.U32 R34, RZ, RZ, R36 ;  /* 0x000000ffff221224 */ /* 0x002fe400078e0024 */
[----:B------:R-:W-:Y:S02]  /*117c0*/  @P1 IMAD.MOV.U32 R35, RZ, RZ, R37 ;  /* 0x000000ffff231224 */ /* 0x000fe400078e0025 */
[----:B---3--:R-:W-:-:S02]  /*117d0*/  @P1 IMAD.MOV.U32 R36, RZ, RZ, R6 ;  /* 0x000000ffff241224 */ /* 0x008fc400078e0006 */
[----:B------:R-:W3:Y:S01]  /*117e0*/  LDL R6, [R1+0x290] ;  /* 0x0002900001067983 */ /* 0x000ee20000100800 */
[----:B------:R-:W-:-:S03]  /*117f0*/  @P1 IMAD.MOV.U32 R37, RZ, RZ, R7 ;  /* 0x000000ffff251224 */ /* 0x000fc600078e0007 */
[----:B------:R-:W3:Y:S01]  /*11800*/  LDL R7, [R1+0x28c] ;  /* 0x00028c0001077983 */ /* 0x000ee20000100800 */
[----:B------:R-:W-:-:S06]  /*11810*/  PRMT R33, RZ, 0x7610, R33 ;  /* 0x00007610ff217816 */ /* 0x000fcc0000000021 */
[----:B------:R1:W3:Y:S02]  /*11820*/  @P1 LDG.E.U8 R33, desc[UR22][R34.64] ;  /* 0x0000001622211981 */ /* 0x0002e4000c1e1100 */
[----:B-1----:R-:W-:-:S06]  /*11830*/  PRMT R34, RZ, 0x7610, R34 ;  /* 0x00007610ff227816 */ /* 0x002fcc0000000022 */
[----:B------:R4:W3:Y:S01]  /*11840*/  @P1 LDG.E.U8 R34, desc[UR22][R36.64] ;  /* 0x0000001624221981 */ /* 0x0008e2000c1e1100 */
[----:B------:R-:W-:Y:S01]  /*11850*/  PRMT R35, RZ, 0x7610, R35 ;  /* 0x00007610ff237816 */ /* 0x000fe20000000023 */
[----:B----4-:R-:W-:Y:S01]  /*11860*/  @P1 IMAD.MOV.U32 R36, RZ, RZ, R20 ;  /* 0x000000ffff241224 */ /* 0x010fe200078e0014 */
[----:B0-----:R-:W-:Y:S01]  /*11870*/  LOP3.LUT R20, R38, 0x1f, RZ, 0xc0, !PT ;  /* 0x0000001f26147812 */ /* 0x001fe200078ec0ff */
[----:B------:R-:W-:Y:S02]  /*11880*/  @P1 IMAD.MOV.U32 R37, RZ, RZ, R21 ;  /* 0x000000ffff251224 */ /* 0x000fe400078e0015 */
[----:B------:R-:W4:Y:S01]  /*11890*/  LDL R21, [R1+0x2a0] ;  /* 0x0002a00001157983 */ /* 0x000f220000100800 */
[----:B------:R-:W-:-:S03]  /*118a0*/  ISETP.GE.AND P2, PT, R20, R0, PT ;  /* 0x000000001400720c */ /* 0x000fc60003f46270 */
[----:B------:R-:W4:Y:S04]  /*118b0*/  LDL R20, [R1+0x2b0] ;  /* 0x0002b00001147983 */ /* 0x000f280000100800 */
[----:B------:R0:W4:Y:S02]  /*118c0*/  @P1 LDG.E.U8 R35, desc[UR22][R36.64] ;  /* 0x0000001624231981 */ /* 0x000124000c1e1100 */
[----:B0-----:R-:W-:Y:S01]  /*118d0*/  PRMT R36, RZ, 0x7610, R36 ;  /* 0x00007610ff247816 */ /* 0x001fe20000000024 */
[----:B--2---:R-:W-:Y:S02]  /*118e0*/  @P1 IMAD.MOV.U32 R39, RZ, RZ, R9 ;  /* 0x000000ffff271224 */ /* 0x004fe400078e0009 */
[----:B------:R-:W2:Y:S01]  /*118f0*/  LDL R9, [R1+0x2bc] ;  /* 0x0002bc0001097983 */ /* 0x000ea20000100800 */
[----:B------:R-:W-:-:S03]  /*11900*/  @P1 IMAD.MOV.U32 R38, RZ, RZ, R8 ;  /* 0x000000ffff261224 */ /* 0x000fc600078e0008 */
[----:B------:R-:W2:Y:S04]  /*11910*/  LDL R8, [R1+0x2c0] ;  /* 0x0002c00001087983 */ /* 0x000ea80000100800 */
[----:B------:R3:W2:Y:S02]  /*11920*/  @P1 LDG.E.U8 R36, desc[UR22][R38.64] ;  /* 0x0000001626241981 */ /* 0x0006a4000c1e1100 */
[----:B---3--:R-:W-:Y:S02]  /*11930*/  @!P2 IMAD.MOV.U32 R38, RZ, RZ, R6 ;  /* 0x000000ffff26a224 */ /* 0x008fe400078e0006 */
[----:B------:R-:W3:Y:S01]  /*11940*/  LDL R6, [R1+0x2d0] ;  /* 0x0002d00001067983 */ /* 0x000ee20000100800 */
[----:B------:R-:W-:-:S03]  /*11950*/  @!P2 IMAD.MOV.U32 R39, RZ, RZ, R7 ;  /* 0x000000ffff27a224 */ /* 0x000fc600078e0007 */
[----:B------:R-:W3:Y:S01]  /*11960*/  LDL R7, [R1+0x2cc] ;  /* 0x0002cc0001077983 */ /* 0x000ee20000100800 */
[----:B------:R-:W-:Y:S01]  /*11970*/  PRMT R37, RZ, 0x7610, R37 ;  /* 0x00007610ff257816 */ /* 0x000fe20000000025 */
[----:B------:R-:W-:Y:S01]  /*11980*/  BAR.SYNC.DEFER_BLOCKING 0x0 ;  /* 0x0000000000007b1d */ /* 0x000fe20000010000 */
[----:B------:R-:W-:-:S05]  /*11990*/  @!P2 IMAD.MOV.U32 R41, RZ, RZ, R40 ;  /* 0x000000ffff29a224 */ /* 0x000fca00078e0028 */
[----:B------:R0:W3:Y:S01]  /*119a0*/  @!P2 LDG.E.U8 R37, desc[UR22][R38.64] ;  /* 0x000000162625a981 */ /* 0x0000e2000c1e1100 */
[----:B----4-:R-:W-:-:S03]  /*119b0*/  @!P2 IMAD.MOV.U32 R40, RZ, RZ, R21 ;  /* 0x000000ffff28a224 */ /* 0x010fc600078e0015 */
[----:B------:R-:W4:Y:S01]  /*119c0*/  LDL R21, [R1+0x2e0] ;  /* 0x0002e00001157983 */ /* 0x000f220000100800 */
[----:B0-----:R-:W-:Y:S02]  /*119d0*/  PRMT R38, RZ, 0x7610, R38 ;  /* 0x00007610ff267816 */ /* 0x001fe40000000026 */
[----:B------:R-:W-:-:S04]  /*119e0*/  PRMT R39, RZ, 0x7610, R39 ;  /* 0x00007610ff277816 */ /* 0x000fc80000000027 */
[----:B------:R0:W4:Y:S02]  /*119f0*/  @!P2 LDG.E.U8 R38, desc[UR22][R40.64] ;  /* 0x000000162826a981 */ /* 0x000124000c1e1100 */
[----:B0-----:R-:W-:Y:S02]  /*11a00*/  @!P2 IMAD.MOV.U32 R40, RZ, RZ, R20 ;  /* 0x000000ffff28a224 */ /* 0x001fe400078e0014 */
[----:B------:R-:W-:Y:S01]  /*11a10*/  @!P2 IMAD.MOV.U32 R41, RZ, RZ, R42 ;  /* 0x000000ffff29a224 */ /* 0x000fe200078e002a */
[----:B------:R-:W4:Y:S04]  /*11a20*/  LDL R20, [R1+0x2f0] ;  /* 0x0002f00001147983 */ /* 0x000f280000100800 */
[----:B------:R0:W4:Y:S02]  /*11a30*/  @!P2 LDG.E.U8 R39, desc[UR22][R40.64] ;  /* 0x000000162827a981 */ /* 0x000124000c1e1100 */
[----:B0-----:R-:W-:Y:S01]  /*11a40*/  PRMT R40, RZ, 0x7610, R40 ;  /* 0x00007610ff287816 */ /* 0x001fe20000000028 */
[----:B--2---:R-:W-:-:S02]  /*11a50*/  @!P2 IMAD.MOV.U32 R43, RZ, RZ, R9 ;  /* 0x000000ffff2ba224 */ /* 0x004fc400078e0009 */
[----:B------:R-:W2:Y:S01]  /*11a60*/  LDL R9, [R1+0x2fc] ;  /* 0x0002fc0001097983 */ /* 0x000ea20000100800 */
[----:B------:R-:W-:-:S03]  /*11a70*/  @!P2 IMAD.MOV.U32 R42, RZ, RZ, R8 ;  /* 0x000000ffff2aa224 */ /* 0x000fc600078e0008 */
[----:B------:R-:W2:Y:S04]  /*11a80*/  LDL R8, [R1+0x300] ;  /* 0x0003000001087983 */ /* 0x000ea80000100800 */
[----:B------:R3:W2:Y:S02]  /*11a90*/  @!P2 LDG.E.U8 R40, desc[UR22][R42.64] ;  /* 0x000000162a28a981 */ /* 0x0006a4000c1e1100 */
[----:B---3--:R-:W-:Y:S02]  /*11aa0*/  @!P2 IMAD.MOV.U32 R42, RZ, RZ, R6 ;  /* 0x000000ffff2aa224 */ /* 0x008fe400078e0006 */
[----:B------:R-:W3:Y:S01]  /*11ab0*/  LDL R6, [R1+0x310] ;  /* 0x0003100001067983 */ /* 0x000ee20000100800 */
[----:B------:R-:W-:-:S03]  /*11ac0*/  @!P2 IMAD.MOV.U32 R43, RZ, RZ, R7 ;  /* 0x000000ffff2ba224 */ /* 0x000fc600078e0007 */
[----:B------:R-:W3:Y:S01]  /*11ad0*/  LDL R7, [R1+0x30c] ;  /* 0x00030c0001077983 */ /* 0x000ee20000100800 */
[----:B------:R-:W0:Y:S01]  /*11ae0*/  S2R R85, SR_TID.X ;  /* 0x0000000000557919 */ /* 0x000e220000002100 */
[----:B------:R-:W-:Y:S01]  /*11af0*/  PRMT R41, RZ, 0x7610, R41 ;  /* 0x00007610ff297816 */ /* 0x000fe20000000029 */
[----:B------:R-:W-:-:S05]  /*11b00*/  @!P2 IMAD.MOV.U32 R45, RZ, RZ, R44 ;  /* 0x000000ffff2da224 */ /* 0x000fca00078e002c */
[----:B------:R1:W3:Y:S02]  /*11b10*/  @!P2 LDG.E.U8 R41, desc[UR22][R42.64] ;  /* 0x000000162a29a981 */ /* 0x0002e4000c1e1100 */
[----:B-1----:R-:W-:Y:S02]  /*11b20*/  PRMT R42, RZ, 0x7610, R42 ;  /* 0x00007610ff2a7816 */ /* 0x002fe4000000002a */
[----:B------:R-:W-:Y:S01]  /*11b30*/  PRMT R43, RZ, 0x7610, R43 ;  /* 0x00007610ff2b7816 */ /* 0x000fe2000000002b */
[----:B----4-:R-:W-:Y:S01]  /*11b40*/  @!P2 IMAD.MOV.U32 R44, RZ, RZ, R21 ;  /* 0x000000ffff2ca224 */ /* 0x010fe200078e0015 */
[----:B0-----:R-:W-:Y:S02]  /*11b50*/  LOP3.LUT R21, R85, 0x7f, RZ, 0xc0, !PT ;  /* 0x0000007f55157812 */ /* 0x001fe400078ec0ff */
[----:B------:R-:W4:Y:S04]  /*11b60*/  LDL R85, [R1+0x32c] ;  /* 0x00032c0001557983 */ /* 0x000f280000100800 */
[----:B------:R0:W4:Y:S04]  /*11b70*/  @!P2 LDG.E.U8 R42, desc[UR22][R44.64] ;  /* 0x000000162c2aa981 */ /* 0x000128000c1e1100 */
[----:B------:R1:W-:Y:S01]  /*11b80*/  STS.U8 [R21+UR10+0x4000], R46 ;  /* 0x0040002e15007988 */ /* 0x0003e2000800000a */
[----:B0-----:R-:W-:-:S02]  /*11b90*/  @!P2 IMAD.MOV.U32 R45, RZ, RZ, R47 ;  /* 0x000000ffff2da224 */ /* 0x001fc400078e002f */
[----:B------:R-:W-:Y:S02]  /*11ba0*/  @!P2 IMAD.MOV.U32 R44, RZ, RZ, R20 ;  /* 0x000000ffff2ca224 */ /* 0x000fe400078e0014 */
[----:B------:R-:W4:Y:S04]  /*11bb0*/  LDL R20, [R1+0x330] ;  /* 0x0003300001147983 */ /* 0x000f280000100800 */
[----:B------:R0:W4:Y:S02]  /*11bc0*/  @!P2 LDG.E.U8 R43, desc[UR22][R44.64] ;  /* 0x000000162c2ba981 */ /* 0x000124000c1e1100 */
[----:B0-----:R-:W-:Y:S02]  /*11bd0*/  PRMT R44, RZ, 0x7610, R44 ;  /* 0x00007610ff2c7816 */ /* 0x001fe4000000002c */
[----:B------:R-:W-:Y:S01]  /*11be0*/  PRMT R45, RZ, 0x7610, R45 ;  /* 0x00007610ff2d7816 */ /* 0x000fe2000000002d */
[----:B--2---:R-:W-:-:S02]  /*11bf0*/  @!P2 IMAD.MOV.U32 R47, RZ, RZ, R9 ;  /* 0x000000ffff2fa224 */ /* 0x004fc400078e0009 */
[----:B------:R-:W2:Y:S01]  /*11c00*/  LDL R9, [R1+0x33c] ;  /* 0x00033c0001097983 */ /* 0x000ea20000100800 */
[----:B-1----:R-:W-:-:S03]  /*11c10*/  @!P2 IMAD.MOV.U32 R46, RZ, RZ, R8 ;  /* 0x000000ffff2ea224 */ /* 0x002fc600078e0008 */
[----:B------:R-:W2:Y:S04]  /*11c20*/  LDL R8, [R1+0x340] ;  /* 0x0003400001087983 */ /* 0x000ea80000100800 */
[----:B------:R3:W2:Y:S02]  /*11c30*/  @!P2 LDG.E.U8 R44, desc[UR22][R46.64] ;  /* 0x000000162e2ca981 */ /* 0x0006a4000c1e1100 */
[----:B---3--:R-:W-:Y:S02]  /*11c40*/  @!P2 IMAD.MOV.U32 R46, RZ, RZ, R6 ;  /* 0x000000ffff2ea224 */ /* 0x008fe400078e0006 */
[----:B------:R-:W3:Y:S01]  /*11c50*/  LDL R6, [R1+0x350] ;  /* 0x0003500001067983 */ /* 0x000ee20000100800 */
[----:B------:R-:W-:-:S03]  /*11c60*/  @!P2 IMAD.MOV.U32 R47, RZ, RZ, R7 ;  /* 0x000000ffff2fa224 */ /* 0x000fc600078e0007 */
[----:B------:R-:W2:Y:S04]  /*11c70*/  LDL R7, [R1+0x34c] ;  /* 0x00034c0001077983 */ /* 0x000ea80000100800 */
[----:B------:R0:W2:Y:S04]  /*11c80*/  @!P2 LDG.E.U8 R45, desc[UR22][R46.64] ;  /* 0x000000162e2da981 */ /* 0x0000a8000c1e1100 */
[----:B------:R-:W0:Y:S04]  /*11c90*/  LDL R46, [R1+0x31c] ;  /* 0x00031c00012e7983 */ /* 0x000e280000100800 */
[----:B------:R-:W0:Y:S04]  /*11ca0*/  LDL R47, [R1+0x320] ;  /* 0x00032000012f7983 */ /* 0x000e280000100800 */
[----:B------:R-:W-:Y:S04]  /*11cb0*/  STS.U8 [R21+UR10+0x5000], R64 ;  /* 0x0050004015007988 */ /* 0x000fe8000800000a */
[----:B------:R1:W-:Y:S04]  /*11cc0*/  STS.U8 [R21+UR10+0x6000], R49 ;  /* 0x0060003115007988 */ /* 0x0003e8000800000a */
[----:B------:R1:W-:Y:S02]  /*11cd0*/  STS.U8 [R21+UR10+0x7000], R51 ;  /* 0x0070003315007988 */ /* 0x0003e4000800000a */
[----:B-1----:R-:W-:-:S02]  /*11ce0*/  PRMT R49, RZ, 0x7610, R49 ;  /* 0x00007610ff317816 */ /* 0x002fc40000000031 */
[----:B------:R-:W-:Y:S01]  /*11cf0*/  PRMT R51, RZ, 0x7610, R51 ;  /* 0x00007610ff337816 */ /* 0x000fe20000000033 */
[----:B------:R1:W-:Y:S04]  /*11d00*/  STS.U8 [R21+UR10+0x4400], R52 ;  /* 0x0044003415007988 */ /* 0x0003e8000800000a */
[----:B------:R4:W-:Y:S01]  /*11d10*/  STS.U8 [R21+UR10+0x5400], R53 ;  /* 0x0054003515007988 */ /* 0x0009e2000800000a */
[----:B-1----:R-:W-:Y:S02]  /*11d20*/  PRMT R52, RZ, 0x7610, R52 ;  /* 0x00007610ff347816 */ /* 0x002fe40000000034 */
[----:B----4-:R-:W-:Y:S02]  /*11d30*/  PRMT R53, RZ, 0x7610, R53 ;  /* 0x00007610ff357816 */ /* 0x010fe40000000035 */
[----:B0-----:R-:W-:-:S04]  /*11d40*/  @!P2 LOP3.LUT R47, R47, R46, RZ, 0x3c, !PT ;  /* 0x0000002e2f2fa212 */ /* 0x001fc800078e3cff */
[----:B------:R-:W-:-:S04]  /*11d50*/  @!P2 LOP3.LUT R46, R47, R46, RZ, 0x3c, !PT ;  /* 0x0000002e2f2ea212 */ /* 0x000fc800078e3cff */
[----:B------:R-:W-:-:S05]  /*11d60*/  @!P2 LOP3.LUT R47, R47, R46, RZ, 0x3c, !PT ;  /* 0x0000002e2f2fa212 */ /* 0x000fca00078e3cff */
[----:B------:R0:W4:Y:S02]  /*11d70*/  @!P2 LDG.E.U8 R49, desc[UR22][R46.64] ;  /* 0x000000162e31a981 */ /* 0x000124000c1e1100 */
[----:B0-----:R-:W-:Y:S02]  /*11d80*/  @!P2 IMAD.MOV.U32 R46, RZ, RZ, R20 ;  /* 0x000000ffff2ea224 */ /* 0x001fe400078e0014 */
[----:B------:R-:W-:Y:S01]  /*11d90*/  @!P2 IMAD.MOV.U32 R47, RZ, RZ, R85 ;  /* 0x000000ffff2fa224 */ /* 0x000fe200078e0055 */
[----:B------:R-:W4:Y:S04]  /*11da0*/  LDL R20, [R1+0x364] ;  /* 0x0003640001147983 */ /* 0x000f280000100800 */
[----:B------:R2:W4:Y:S04]  /*11db0*/  @!P2 LDG.E.U8 R51, desc[UR22][R46.64] ;  /* 0x000000162e33a981 */ /* 0x000528000c1e1100 */
[----:B------:R-:W4:Y:S01]  /*11dc0*/  LDL R85, [R1+0x1d8] ;  /* 0x0001d80001557983 */ /* 0x000f220000100800 */
[----:B--2---:R-:W-:-:S02]  /*11dd0*/  @!P2 IMAD.MOV.U32 R46, RZ, RZ, R8 ;  /* 0x000000ffff2ea224 */ /* 0x004fc400078e0008 */
[----:B------:R-:W-:Y:S01]  /*11de0*/  @!P2 IMAD.MOV.U32 R47, RZ, RZ, R9 ;  /* 0x000000ffff2fa224 */ /* 0x000fe200078e0009 */
[----:B------:R-:W2:Y:S04]  /*11df0*/  LDL R8, [R1+0x36c] ;  /* 0x00036c0001087983 */ /* 0x000ea80000100800 */
[----:B------:R3:W2:Y:S04]  /*11e00*/  @!P2 LDG.E.U8 R52, desc[UR22][R46.64] ;  /* 0x000000162e34a981 */ /* 0x0006a8000c1e1100 */
[----:B------:R-:W2:Y:S01]  /*11e10*/  LDL R9, [R1+0x1e0] ;  /* 0x0001e00001097983 */ /* 0x000ea20000100800 */
[----:B---3--:R-:W-:-:S02]  /*11e20*/  @!P2 IMAD.MOV.U32 R46, RZ, RZ, R6 ;  /* 0x000000ffff2ea224 */ /* 0x008fc400078e0006 */
[----:B------:R-:W-:Y:S01]  /*11e30*/  @!P2 IMAD.MOV.U32 R47, RZ, RZ, R7 ;  /* 0x000000ffff2fa224 */ /* 0x000fe200078e0007 */
[----:B------:R-:W3:Y:S04]  /*11e40*/  LDL R6, [R1+0x298] ;  /* 0x0002980001067983 */ /* 0x000ee80000100800 */
[----:B------:R0:W2:Y:S04]  /*11e50*/  @!P2 LDG.E.U8 R53, desc[UR22][R46.64] ;  /* 0x000000162e35a981 */ /* 0x0000a8000c1e1100 */
[----:B------:R-:W2:Y:S04]  /*11e60*/  LDL R7, [R1+0x294] ;  /* 0x0002940001077983 */ /* 0x000ea80000100800 */
[----:B------:R-:W0:Y:S04]  /*11e70*/  LDL R46, [R1+0x1cc] ;  /* 0x0001cc00012e7983 */ /* 0x000e280000100800 */
[----:B------:R-:W0:Y:S04]  /*11e80*/  LDL R47, [R1+0x35c] ;  /* 0x00035c00012f7983 */ /* 0x000e280000100800 */
[----:B------:R1:W-:Y:S04]  /*11e90*/  STS.U8 [R21+UR10+0x6400], R54 ;  /* 0x0064003615007988 */ /* 0x0003e8000800000a */
[----:B------:R1:W-:Y:S02]  /*11ea0*/  STS.U8 [R21+UR10+0x7400], R55 ;  /* 0x0074003715007988 */ /* 0x0003e4000800000a */
[----:B-1----:R-:W-:-:S02]  /*11eb0*/  PRMT R54, RZ, 0x7610, R54 ;  /* 0x00007610ff367816 */ /* 0x002fc40000000036 */
[----:B------:R-:W-:Y:S01]  /*11ec0*/  PRMT R55, RZ, 0x7610, R55 ;  /* 0x00007610ff377816 */ /* 0x000fe20000000037 */
[----:B------:R1:W-:Y:S04]  /*11ed0*/  STS.U8 [R21+UR10+0x4800], R56 ;  /* 0x0048003815007988 */ /* 0x0003e8000800000a */
[----:B------:R1:W-:Y:S02]  /*11ee0*/  STS.U8 [R21+UR10+0x5800], R63 ;  /* 0x0058003f15007988 */ /* 0x0003e4000800000a */
[----:B-1----:R-:W-:Y:S02]  /*11ef0*/  PRMT R56, RZ, 0x7610, R56 ;  /* 0x00007610ff387816 */ /* 0x002fe40000000038 */
[----:B------:R-:W-:Y:S02]  /*11f00*/  PRMT R63, RZ, 0x7610, R63 ;  /* 0x00007610ff3f7816 */ /* 0x000fe4000000003f */
[----:B0-----:R-:W-:-:S04]  /*11f10*/  @!P2 LOP3.LUT R47, R47, R46, RZ, 0x3c, !PT ;  /* 0x0000002e2f2fa212 */ /* 0x001fc800078e3cff */
[----:B------:R-:W-:-:S04]  /*11f20*/  @!P2 LOP3.LUT R46, R47, R46, RZ, 0x3c, !PT ;  /* 0x0000002e2f2ea212 */ /* 0x000fc800078e3cff */
[----:B------:R-:W-:-:S05]  /*11f30*/  @!P2 LOP3.LUT R47, R47, R46, RZ, 0x3c, !PT ;  /* 0x0000002e2f2fa212 */ /* 0x000fca00078e3cff */
[----:B------:R4:W3:Y:S02]  /*11f40*/  @!P2 LDG.E.U8 R54, desc[UR22][R46.64] ;  /* 0x000000162e36a981 */ /* 0x0008e4000c1e1100 */
[----:B----4-:R-:W-:Y:S02]  /*11f50*/  @!P2 IMAD.MOV.U32 R46, RZ, RZ, R20 ;  /* 0x000000ffff2ea224 */ /* 0x010fe400078e0014 */
        /* <DEDUP_REMOVED lines=31> */
[----:B------:R2:W4:Y:S02]  /*12150*/  @!P2 LDG.E.U8 R61, desc[UR22][R46.64] ;  /* 0x000000162e3da981 */ /* 0x000524000c1e1100 */
[----:B--2---:R-:W-:-:S02]  /*12160*/  @!P2 IMAD.MOV.U32 R46, RZ, RZ, R8 ;  /* 0x000000ffff2ea224 */ /* 0x004fc400078e0008 */
[----:B------:R-:W-:Y:S01]  /*12170*/  @!P2 IMAD.MOV.U32 R47, RZ, RZ, R9 ;  /* 0x000000ffff2fa224 */ /* 0x000fe200078e0009 */
[----:B------:R-:W2:Y:S04]  /*12180*/  LDL R8, [R1+0x308] ;  /* 0x0003080001087983 */ /* 0x000ea80000100800 */
[----:B------:R3:W2:Y:S04]  /*12190*/  @!P2 LDG.E.U8 R60, desc[UR22][R46.64] ;  /* 0x000000162e3ca981 */ /* 0x0006a8000c1e1100 */
[----:B------:R-:W2:Y:S04]  /*121a0*/  LDL R9, [R1+0x304] ;  /* 0x0003040001097983 */ /* 0x000ea80000100800 */
[----:B------:R-:W2:Y:S01]  /*121b0*/  LDL.LU R85, [R1+0x59c] ;  /* 0x00059c0001557983 */ /* 0x000ea20000300800 */
[----:B---3--:R-:W-:-:S02]  /*121c0*/  @!P2 IMAD.MOV.U32 R46, RZ, RZ, R6 ;  /* 0x000000ffff2ea224 */ /* 0x008fc400078e0006 */
[----:B------:R-:W-:Y:S01]  /*121d0*/  @!P2 IMAD.MOV.U32 R47, RZ, RZ, R7 ;  /* 0x000000ffff2fa224 */ /* 0x000fe200078e0007 */
[----:B------:R0:W-:Y:S04]  /*121e0*/  STS.U8 [R21+UR10+0x6c00], R58 ;  /* 0x006c003a15007988 */ /* 0x0001e8000800000a */
[----:B------:R1:W3:Y:S04]  /*121f0*/  @!P2 LDG.E.U8 R59, desc[UR22][R46.64] ;  /* 0x000000162e3ba981 */ /* 0x0002e8000c1e1100 */
[----:B------:R-:W2:Y:S04]  /*12200*/  LDL R7, [R1+0x314] ;  /* 0x0003140001077983 */ /* 0x000ea80000100800 */
[----:B------:R-:W2:Y:S04]  /*12210*/  LDL R6, [R1+0x318] ;  /* 0x0003180001067983 */ /* 0x000ea80000100800 */
[----:B------:R-:W1:Y:S04]  /*12220*/  LDL R46, [R1+0x2e4] ;  /* 0x0002e400012e7983 */ /* 0x000e680000100800 */
[----:B------:R-:W1:Y:S01]  /*12230*/  LDL R47, [R1+0x2e8] ;  /* 0x0002e800012f7983 */ /* 0x000e620000100800 */
[----:B0-----:R-:W-:Y:S01]  /*12240*/  PRMT R58, RZ, 0x7610, R58 ;  /* 0x00007610ff3a7816 */ /* 0x001fe2000000003a */
[----:B------:R-:W0:Y:S01]  /*12250*/  S2R R29, SR_TID.X ;  /* 0x00000000001d7919 */ /* 0x000e220000002100 */
[----:B-1----:R-:W-:-:S04]  /*12260*/  @!P2 LOP3.LUT R47, R47, R46, RZ, 0x3c, !PT ;  /* 0x0000002e2f2fa212 */ /* 0x002fc800078e3cff */
[----:B------:R-:W-:-:S04]  /*12270*/  @!P2 LOP3.LUT R46, R47, R46, RZ, 0x3c, !PT ;  /* 0x0000002e2f2ea212 */ /* 0x000fc800078e3cff */
[----:B------:R-:W-:-:S05]  /*12280*/  @!P2 LOP3.LUT R47, R47, R46, RZ, 0x3c, !PT ;  /* 0x0000002e2f2fa212 */ /* 0x000fca00078e3cff */
[----:B------:R4:W2:Y:S04]  /*12290*/  @!P2 LDG.E.U8 R58, desc[UR22][R46.64] ;  /* 0x000000162e3aa981 */ /* 0x0008a8000c1e1100 */
[----:B------:R-:W2:Y:S01]  /*122a0*/  LDL R47, [R1+0x2f4] ;  /* 0x0002f400012f7983 */ /* 0x000ea20000100800 */
[----:B----4-:R-:W-:-:S03]  /*122b0*/  @!P2 IMAD.MOV.U32 R46, RZ, RZ, R20 ;  /* 0x000000ffff2ea224 */ /* 0x010fc600078e0014 */
[----:B------:R1:W-:Y:S01]  /*122c0*/  STS.U8 [R21+UR10+0x7c00], R57 ;  /* 0x007c003915007988 */ /* 0x0003e2000800000a */
[----:B0-----:R-:W-:Y:S02]  /*122d0*/  LOP3.LUT R29, R29, 0x7f, RZ, 0xc0, !PT ;  /* 0x0000007f1d1d7812 */ /* 0x001fe400078ec0ff */
[----:B------:R-:W-:Y:S01]  /*122e0*/  PRMT R64, RZ, 0x7610, R64 ;  /* 0x00007610ff407816 */ /* 0x000fe20000000040 */
[----:B------:R-:W4:Y:S01]  /*122f0*/  LDL R20, [R1+0x348] ;  /* 0x0003480001147983 */ /* 0x000f220000100800 */
[----:B-1----:R-:W-:Y:S02]  /*12300*/  PRMT R57, RZ, 0x7610, R57 ;  /* 0x00007610ff397816 */ /* 0x002fe40000000039 */
[----:B------:R-:W-:-:S05]  /*12310*/  LOP3.LUT R29, R29, 0x10, RZ, 0x3c, !PT ;  /* 0x000000101d1d7812 */ /* 0x000fca00078e3cff */
[----:B------:R0:W-:Y:S02]  /*12320*/  STS.U8 [R29+UR10+0x4080], R79 ;  /* 0x0040804f1d007988 */ /* 0x0001e4000800000a */
[----:B0-----:R-:W-:Y:S02]  /*12330*/  PRMT R79, RZ, 0x7610, R79 ;  /* 0x00007610ff4f7816 */ /* 0x001fe4000000004f */
[----:B--2---:R0:W2:Y:S02]  /*12340*/  @!P2 LDG.E.U8 R57, desc[UR22][R46.64] ;  /* 0x000000162e39a981 */ /* 0x0040a4000c1e1100 */
[----:B0-----:R-:W-:Y:S02]  /*12350*/  @!P2 IMAD.MOV.U32 R46, RZ, RZ, R8 ;  /* 0x000000ffff2ea224 */ /* 0x001fe400078e0008 */
[----:B------:R-:W-:Y:S01]  /*12360*/  @!P2 IMAD.MOV.U32 R47, RZ, RZ, R9 ;  /* 0x000000ffff2fa224 */ /* 0x000fe200078e0009 */
[----:B------:R0:W-:Y:S04]  /*12370*/  STS.U8 [R29+UR10+0x5080], R81 ;  /* 0x005080511d007988 */ /* 0x0001e8000800000a */
[----:B------:R1:W2:Y:S04]  /*12380*/  @!P2 LDG.E.U8 R64, desc[UR22][R46.64] ;  /* 0x000000162e40a981 */ /* 0x0002a8000c1e1100 */
[----:B------:R-:W2:Y:S04]  /*12390*/  LDL R9, [R1+0x354] ;  /* 0x0003540001097983 */ /* 0x000ea80000100800 */
[----:B------:R-:W2:Y:S01]  /*123a0*/  LDL R8, [R1+0x358] ;  /* 0x0003580001087983 */ /* 0x000ea20000100800 */
[----:B-1----:R-:W-:-:S02]  /*123b0*/  @!P2 IMAD.MOV.U32 R46, RZ, RZ, R6 ;  /* 0x000000ffff2ea224 */ /* 0x002fc400078e0006 */
[----:B------:R-:W-:Y:S01]  /*123c0*/  @!P2 IMAD.MOV.U32 R47, RZ, RZ, R7 ;  /* 0x000000ffff2fa224 */ /* 0x000fe200078e0007 */
[----:B0-----:R-:W-:Y:S01]  /*123d0*/  PRMT R81, RZ, 0x7610, R81 ;  /* 0x00007610ff517816 */ /* 0x001fe20000000051 */
[----:B------:R-:W2:Y:S04]  /*123e0*/  LDL R7, [R1+0x1d4] ;  /* 0x0001d40001077983 */ /* 0x000ea80000100800 */
[----:B------:R0:W2:Y:S04]  /*123f0*/  @!P2 LDG.E.U8 R79, desc[UR22][R46.64] ;  /* 0x000000162e4fa981 */ /* 0x0000a8000c1e1100 */
[----:B------:R-:W2:Y:S04]  /*12400*/  LDL R6, [R1+0x360] ;  /* 0x0003600001067983 */ /* 0x000ea80000100800 */
[----:B------:R-:W0:Y:S04]  /*12410*/  LDL R46, [R1+0x324] ;  /* 0x00032400012e7983 */ /* 0x000e280000100800 */
[----:B------:R-:W0:Y:S02]  /*12420*/  LDL R47, [R1+0x328] ;  /* 0x00032800012f7983 */ /* 0x000e240000100800 */
[----:B0-----:R-:W-:-:S04]  /*12430*/  @!P2 LOP3.LUT R47, R47, R46, RZ, 0x3c, !PT ;  /* 0x0000002e2f2fa212 */ /* 0x001fc800078e3cff */
[----:B------:R-:W-:-:S04]  /*12440*/  @!P2 LOP3.LUT R46, R47, R46, RZ, 0x3c, !PT ;  /* 0x0000002e2f2ea212 */ /* 0x000fc800078e3cff */
[----:B------:R-:W-:-:S05]  /*12450*/  @!P2 LOP3.LUT R47, R47, R46, RZ, 0x3c, !PT ;  /* 0x0000002e2f2fa212 */ /* 0x000fca00078e3cff */
[----:B------:R0:W2:Y:S04]  /*12460*/  @!P2 LDG.E.U8 R81, desc[UR22][R46.64] ;  /* 0x000000162e51a981 */ /* 0x0000a8000c1e1100 */
[----:B------:R-:W0:Y:S04]  /*12470*/  LDL R46, [R1+0x334] ;  /* 0x00033400012e7983 */ /* 0x000e280000100800 */
[----:B------:R-:W0:Y:S04]  /*12480*/  LDL R47, [R1+0x338] ;  /* 0x00033800012f7983 */ /* 0x000e280000100800 */
[----:B------:R1:W-:Y:S04]  /*12490*/  STS.U8 [R29+UR10+0x6080], R83 ;  /* 0x006080531d007988 */ /* 0x0003e8000800000a */
[----:B------:R3:W-:Y:S01]  /*124a0*/  STS.U8 [R29+UR10+0x7080], R85 ;  /* 0x007080551d007988 */ /* 0x0007e2000800000a */
[----:B-1----:R-:W-:-:S03]  /*124b0*/  PRMT R83, RZ, 0x7610, R83 ;  /* 0x00007610ff537816 */ /* 0x002fc60000000053 */
[----:B---3--:R-:W3:Y:S01]  /*124c0*/  LDL.LU R85, [R1+0x828] ;  /* 0x0008280001557983 */ /* 0x008ee20000300800 */
[----:B0-----:R-:W-:-:S04]  /*124d0*/  @!P2 LOP3.LUT R47, R47, R46, RZ, 0x3c, !PT ;  /* 0x0000002e2f2fa212 */ /* 0x001fc800078e3cff */
[----:B------:R-:W-:-:S04]  /*124e0*/  @!P2 LOP3.LUT R46, R47, R46, RZ, 0x3c, !PT ;  /* 0x0000002e2f2ea212 */ /* 0x000fc800078e3cff */
[----:B------:R-:W-:-:S05]  /*124f0*/  @!P2 LOP3.LUT R47, R47, R46, RZ, 0x3c, !PT ;  /* 0x0000002e2f2fa212 */ /* 0x000fca00078e3cff */
[----:B------:R4:W2:Y:S04]  /*12500*/  @!P2 LDG.E.U8 R83, desc[UR22][R46.64] ;  /* 0x000000162e53a981 */ /* 0x0008a8000c1e1100 */
[----:B------:R-:W2:Y:S01]  /*12510*/  LDL R47, [R1+0x344] ;  /* 0x00034400012f7983 */ /* 0x000ea20000100800 */
[----:B----4-:R-:W-:-:S03]  /*12520*/  @!P2 IMAD.MOV.U32 R46, RZ, RZ, R20 ;  /* 0x000000ffff2ea224 */ /* 0x010fc600078e0014 */
[----:B---3--:R0:W-:Y:S04]  /*12530*/  STS.U8 [R29+UR10+0x4480], R85 ;  /* 0x004480551d007988 */ /* 0x0081e8000800000a */
[----:B------:R1:W-:Y:S04]  /*12540*/  STS.U8 [R29+UR10+0x5480], R87 ;  /* 0x005480571d007988 */ /* 0x0003e8000800000a */
[----:B------:R3:W-:Y:S01]  /*12550*/  STS.U8 [R29+UR10+0x6480], R89 ;  /* 0x006480591d007988 */ /* 0x0007e2000800000a */
[----:B0-----:R-:W-:-:S03]  /*12560*/  PRMT R85, RZ, 0x7610, R85 ;  /* 0x00007610ff557816 */ /* 0x001fc60000000055 */
[----:B------:R-:W4:Y:S01]  /*12570*/  LDL.LU R20, [R1+0x5bc] ;  /* 0x0005bc0001147983 */ /* 0x000f220000300800 */
[----:B-1----:R-:W-:Y:S02]  /*12580*/  PRMT R87, RZ, 0x7610, R87 ;  /* 0x00007610ff577816 */ /* 0x002fe40000000057 */
[----:B---3--:R-:W-:Y:S01]  /*12590*/  PRMT R89, RZ, 0x7610, R89 ;  /* 0x00007610ff597816 */ /* 0x008fe20000000059 */
[----:B--2---:R0:W2:Y:S02]  /*125a0*/  @!P2 LDG.E.U8 R85, desc[UR22][R46.64] ;  /* 0x000000162e55a981 */ /* 0x0040a4000c1e1100 */
[----:B0-----:R-:W-:Y:S02]  /*125b0*/  @!P2 IMAD.MOV.U32 R46, RZ, RZ, R8 ;  /* 0x000000ffff2ea224 */ /* 0x001fe400078e0008 */
[----:B------:R-:W-:Y:S01]  /*125c0*/  @!P2 IMAD.MOV.U32 R47, RZ, RZ, R9 ;  /* 0x000000ffff2fa224 */ /* 0x000fe200078e0009 */
[----:B------:R-:W3:Y:S04]  /*125d0*/  LDL.LU R8, [R1+0x5b4] ;  /* 0x0005b40001087983 */ /* 0x000ee80000300800 */
[----:B------:R0:W2:Y:S04]  /*125e0*/  @!P2 LDG.E.U8 R87, desc[UR22][R46.64] ;  /* 0x000000162e57a981 */ /* 0x0000a8000c1e1100 */
[----:B------:R-:W2:Y:S01]  /*125f0*/  LDL.LU R9, [R1+0x5b0] ;  /* 0x0005b00001097983 */ /* 0x000ea20000300800 */
[----:B0-----:R-:W-:-:S02]  /*12600*/  @!P2 IMAD.MOV.U32 R46, RZ, RZ, R6 ;  /* 0x000000ffff2ea224 */ /* 0x001fc400078e0006 */
[----:B------:R-:W-:Y:S02]  /*12610*/  @!P2 IMAD.MOV.U32 R47, RZ, RZ, R7 ;  /* 0x000000ffff2fa224 */ /* 0x000fe400078e0007 */
[----:B------:R-:W2:Y:S04]  /*12620*/  LDL.LU R7, [R1+0xdc] ;  /* 0x0000dc0001077983 */ /* 0x000ea80000300800 */
[----:B------:R-:W2:Y:S04]  /*12630*/  LDL.LU R6, [R1+0xd8] ;  /* 0x0000d80001067983 */ /* 0x000ea80000300800 */
[----:B------:R0:W2:Y:S04]  /*12640*/  @!P2 LDG.E.U8 R89, desc[UR22][R46.64] ;  /* 0x000000162e59a981 */ /* 0x0000a8000c1e1100 */
[----:B------:R-:W0:Y:S04]  /*12650*/  LDL R46, [R1+0x1dc] ;  /* 0x0001dc00012e7983 */ /* 0x000e280000100800 */
[----:B------:R-:W0:Y:S04]  /*12660*/  LDL R47, [R1+0x368] ;  /* 0x00036800012f7983 */ /* 0x000e280000100800 */
[----:B------:R1:W-:Y:S02]  /*12670*/  STS.U8 [R29+UR10+0x7480], R91 ;  /* 0x0074805b1d007988 */ /* 0x0003e4000800000a */
[----:B-1----:R-:W-:-:S02]  /*12680*/  PRMT R91, RZ, 0x7610, R91 ;  /* 0x00007610ff5b7816 */ /* 0x002fc4000000005b */
[----:B0-----:R-:W-:-:S04]  /*12690*/  @!P2 LOP3.LUT R47, R47, R46, RZ, 0x3c, !PT ;  /* 0x0000002e2f2fa212 */ /* 0x001fc800078e3cff */
[----:B------:R-:W-:-:S04]  /*126a0*/  @!P2 LOP3.LUT R46, R47, R46, RZ, 0x3c, !PT ;  /* 0x0000002e2f2ea212 */ /* 0x000fc800078e3cff */
[----:B------:R-:W-:-:S05]  /*126b0*/  @!P2 LOP3.LUT R47, R47, R46, RZ, 0x3c, !PT ;  /* 0x0000002e2f2fa212 */ /* 0x000fca00078e3cff */
        /* <DEDUP_REMOVED lines=9> */
[----:B------:R-:W2:Y:S04]  /*12750*/  LDL.LU R47, [R1+0x6c] ;  /* 0x00006c00012f7983 */ /* 0x000ea80000300800 */
[----:B------:R1:W-:Y:S04]  /*12760*/  STS.U8 [R29+UR10+0x7880], R19 ;  /* 0x007880131d007988 */ /* 0x0003e8000800000a */
[----:B------:R0:W-:Y:S04]  /*12770*/  STS.U8 [R29+UR10+0x6880], R82 ;  /* 0x006880521d007988 */ /* 0x0001e8000800000a */
[----:B-1----:R-:W3:Y:S04]  /*12780*/  LDL.LU R19, [R1+0x5ac] ;  /* 0x0005ac0001137983 */ /* 0x002ee80000300800 */
[----:B0-----:R-:W3:Y:S04]  /*12790*/  LDL.LU R82, [R1+0x5a8] ;  /* 0x0005a80001527983 */ /* 0x001ee80000300800 */
[----:B------:R-:W3:Y:S04]  /*127a0*/  LDL.LU R46, [R1+0xcc] ;  /* 0x0000cc00012e7983 */ /* 0x000ee80000300800 */
[----:B------:R-:W-:Y:S04]  /*127b0*/  STS.U8 [R29+UR10+0x4c80], R92 ;  /* 0x004c805c1d007988 */ /* 0x000fe8000800000a */
[----:B------:R-:W-:Y:S04]  /*127c0*/  STS.U8 [R29+UR10+0x5c80], R90 ;  /* 0x005c805a1d007988 */ /* 0x000fe8000800000a */
[----:B------:R-:W-:Y:S04]  /*127d0*/  STS.U8 [R29+UR10+0x6c80], R88 ;  /* 0x006c80581d007988 */ /* 0x000fe8000800000a */
[----:B--2---:R0:W-:Y:S04]  /*127e0*/  STS.U8 [R29+UR10+0x5880], R47 ;  /* 0x0058802f1d007988 */ /* 0x0041e8000800000a */
[----:B0-----:R-:W2:Y:S04]  /*127f0*/  LDL.LU R47, [R1+0xc4] ;  /* 0x0000c400012f7983 */ /* 0x001ea80000300800 */
[----:B------:R-:W2:Y:S04]  /*12800*/  LDL.LU R92, [R1+0x5a0] ;  /* 0x0005a000015c7983 */ /* 0x000ea80000300800 */
[----:B------:R-:W2:Y:S04]  /*12810*/  LDL.LU R90, [R1+0x5a4] ;  /* 0x0005a400015a7983 */ /* 0x000ea80000300800 */
[----:B------:R-:W2:Y:S01]  /*12820*/  LDL.LU R88, [R1+0x5b8] ;  /* 0x0005b80001587983 */ /* 0x000ea20000300800 */
[----:B------:R-:W-:-:S03]  /*12830*/  LOP3.LUT R21, R21, 0x20, RZ, 0x3c, !PT ;  /* 0x0000002015157812 */ /* 0x000fc600078e3cff */
[----:B------:R0:W-:Y:S04]  /*12840*/  STS.U8 [R29+UR10+0x7c80], R86 ;  /* 0x007c80561d007988 */ /* 0x0001e8000800000a */
[----:B----4-:R1:W-:Y:S04]  /*12850*/  STS.U8 [R21+UR10+0x4100], R20 ;  /* 0x0041001415007988 */ /* 0x0103e8000800000a */
[----:B0-----:R-:W4:Y:S04]  /*12860*/  LDL.LU R86, [R1+0xd4] ;  /* 0x0000d40001567983 */ /* 0x001f280000300800 */
[----:B------:R-:W4:Y:S04]  /*12870*/  LDL.LU R29, [R1+0xd0] ;  /* 0x0000d000011d7983 */ /* 0x000f280000300800 */
[----:B-1----:R-:W4:Y:S04]  /*12880*/  LDL.LU R20, [R1+0x824] ;  /* 0x0008240001147983 */ /* 0x002f280000300800 */
[----:B--2---:R0:W-:Y:S04]  /*12890*/  STS.U8 [R21+UR10+0x5100], R88 ;  /* 0x0051005815007988 */ /* 0x0041e8000800000a */
[----:B---3--:R1:W-:Y:S04]  /*128a0*/  STS.U8 [R21+UR10+0x6100], R8 ;  /* 0x0061000815007988 */ /* 0x0083e8000800000a */
[----:B------:R2:W-:Y:S04]  /*128b0*/  STS.U8 [R21+UR10+0x7100], R9 ;  /* 0x0071000915007988 */ /* 0x0005e8000800000a */
[----:B0-----:R-:W3:Y:S04]  /*128c0*/  LDL.LU R88, [R1+0xbc] ;  /* 0x0000bc0001587983 */ /* 0x001ee80000300800 */
[----:B-1----:R-:W3:Y:S04]  /*128d0*/  LDL.LU R8, [R1+0x820] ;  /* 0x0008200001087983 */ /* 0x002ee80000300800 */
[----:B--2---:R-:W2:Y:S04]  /*128e0*/  LDL.LU R9, [R1+0x81c] ;  /* 0x00081c0001097983 */ /* 0x004ea80000300800 */
[----:B------:R0:W-:Y:S04]  /*128f0*/  STS.U8 [R21+UR10+0x4500], R7 ;  /* 0x0045000715007988 */ /* 0x0001e8000800000a */
[----:B------:R1:W-:Y:S04]  /*12900*/  STS.U8 [R21+UR10+0x5500], R6 ;  /* 0x0055000615007988 */ /* 0x0003e8000800000a */
[----:B----4-:R-:W-:Y:S04]  /*12910*/  STS.U8 [R21+UR10+0x6500], R86 ;  /* 0x0065005615007988 */ /* 0x010fe8000800000a */
[----:B0-----:R-:W4:Y:S04]  /*12920*/  LDL.LU R7, [R1+0x818] ;  /* 0x0008180001077983 */ /* 0x001f280000300800 */
[----:B------:R0:W-:Y:S04]  /*12930*/  STS.U8 [R21+UR10+0x7500], R29 ;  /* 0x0075001d15007988 */ /* 0x0001e8000800000a */
[----:B-1----:R-:W4:Y:S01]  /*12940*/  LDL.LU R6, [R1+0x814] ;  /* 0x0008140001067983 */ /* 0x002f220000300800 */
[----:B0-----:R-:W0:Y:S03]  /*12950*/  S2R R29, SR_TID.X ;  /* 0x00000000001d7919 */ /* 0x001e260000002100 */
[----:B--2---:R1:W-:Y:S04]  /*12960*/  STS.U8 [R21+UR10+0x4900], R9 ;  /* 0x0049000915007988 */ /* 0x0043e8000800000a */
[----:B---3--:R2:W-:Y:S04]  /*12970*/  STS.U8 [R21+UR10+0x5900], R8 ;  /* 0x0059000815007988 */ /* 0x0085e8000800000a */
[----:B------:R3:W-:Y:S04]  /*12980*/  STS.U8 [R21+UR10+0x6900], R20 ;  /* 0x0069001415007988 */ /* 0x0007e8000800000a */
[----:B-1----:R-:W4:Y:S04]  /*12990*/  LDL.LU R9, [R1+0x810] ;  /* 0x0008100001097983 */ /* 0x002f280000300800 */
[----:B--2---:R-:W2:Y:S04]  /*129a0*/  LDL.LU R8, [R1+0x80c] ;  /* 0x00080c0001087983 */ /* 0x004ea80000300800 */
[----:B---3--:R-:W3:Y:S04]  /*129b0*/  LDL.LU R20, [R1+0x808] ;  /* 0x0008080001147983 */ /* 0x008ee80000300800 */
[----:B------:R1:W-:Y:S04]  /*129c0*/  STS.U8 [R21+UR10+0x7900], R18 ;  /* 0x0079001215007988 */ /* 0x0003e8000800000a */
[----:B------:R0:W-:Y:S04]  /*129d0*/  STS.U8 [R21+UR10+0x4d00], R84 ;  /* 0x004d005415007988 */ /* 0x0001e8000800000a */
[----:B------:R0:W-:Y:S04]  /*129e0*/  STS.U8 [R21+UR10+0x5d00], R80 ;  /* 0x005d005015007988 */ /* 0x0001e8000800000a */
[----:B-1----:R-:W2:Y:S04]  /*129f0*/  LDL.LU R18, [R1+0x804] ;  /* 0x0008040001127983 */ /* 0x002ea80000300800 */
[----:B------:R-:W2:Y:S04]  /*12a00*/  LDL.LU R86, [R1+0xa4] ;  /* 0x0000a40001567983 */ /* 0x000ea80000300800 */
[----:B0-----:R-:W2:Y:S04]  /*12a10*/  LDL.LU R84, [R1+0xa8] ;  /* 0x0000a80001547983 */ /* 0x001ea80000300800 */
[----:B------:R-:W2:Y:S04]  /*12a20*/  LDL.LU R80, [R1+0xac] ;  /* 0x0000ac0001507983 */ /* 0x000ea80000300800 */
[----:B------:R0:W-:Y:S04]  /*12a30*/  STS.U8 [R21+UR10+0x6d00], R77 ;  /* 0x006d004d15007988 */ /* 0x0001e8000800000a */
[----:B------:R1:W-:Y:S04]  /*12a40*/  STS.U8 [R21+UR10+0x7d00], R76 ;  /* 0x007d004c15007988 */ /* 0x0003e8000800000a */
[----:B0-----:R-:W2:Y:S04]  /*12a50*/  LDL.LU R77, [R1+0x588] ;  /* 0x00058800014d7983 */ /* 0x001ea80000300800 */
[----:B-1----:R-:W2:Y:S04]  /*12a60*/  LDL.LU R21, [R1+0x800] ;  /* 0x0008000001157983 */ /* 0x002ea80000300800 */
[----:B------:R-:W2:Y:S01]  /*12a70*/  LDL.LU R76, [R1+0xb4] ;  /* 0x0000b400014c7983 */ /* 0x000ea20000300800 */
[----:B------:R-:W-:-:S04]  /*12a80*/  LOP3.LUT R29, R29, 0x7f, RZ, 0xc0, !PT ;  /* 0x0000007f1d1d7812 */ /* 0x000fc800078ec0ff */
[----:B------:R-:W-:-:S05]  /*12a90*/  LOP3.LUT R29, R29, 0x30, RZ, 0x3c, !PT ;  /* 0x000000301d1d7812 */ /* 0x000fca00078e3cff */
[----:B------:R0:W-:Y:S04]  /*12aa0*/  STS.U8 [R29+UR10+0x4180], R19 ;  /* 0x004180131d007988 */ /* 0x0001e8000800000a */
[----:B------:R1:W-:Y:S04]  /*12ab0*/  STS.U8 [R29+UR10+0x5180], R82 ;  /* 0x005180521d007988 */ /* 0x0003e8000800000a */
[----:B------:R1:W-:Y:S04]  /*12ac0*/  STS.U8 [R29+UR10+0x6180], R90 ;  /* 0x0061805a1d007988 */ /* 0x0003e8000800000a */
[----:B0-----:R-:W3:Y:S04]  /*12ad0*/  LDL.LU R19, [R1+0x7fc] ;  /* 0x0007fc0001137983 */ /* 0x001ee80000300800 */
[----:B------:R0:W-:Y:S04]  /*12ae0*/  STS.U8 [R29+UR10+0x7180], R92 ;  /* 0x0071805c1d007988 */ /* 0x0001e8000800000a */
[----:B-1----:R-:W3:Y:S04]  /*12af0*/  LDL.LU R82, [R1+0x7f8] ;  /* 0x0007f80001527983 */ /* 0x002ee80000300800 */
[----:B------:R1:W-:Y:S04]  /*12b00*/  STS.U8 [R29+UR10+0x4580], R46 ;  /* 0x0045802e1d007988 */ /* 0x0003e8000800000a */
[----:B------:R1:W-:Y:S04]  /*12b10*/  STS.U8 [R29+UR10+0x5580], R47 ;  /* 0x0055802f1d007988 */ /* 0x0003e8000800000a */
[----:B------:R-:W3:Y:S04]  /*12b20*/  LDL.LU R90, [R1+0x584] ;  /* 0x00058400015a7983 */ /* 0x000ee80000300800 */
[----:B0-----:R-:W3:Y:S04]  /*12b30*/  LDL.LU R92, [R1+0x580] ;  /* 0x00058000015c7983 */ /* 0x001ee80000300800 */
[----:B------:R-:W-:Y:S04]  /*12b40*/  STS.U8 [R29+UR10+0x6580], R88 ;  /* 0x006580581d007988 */ /* 0x000fe8000800000a */
[----:B-1----:R-:W3:Y:S04]  /*12b50*/  LDL.LU R46, [R1+0x578] ;  /* 0x00057800012e7983 */ /* 0x002ee80000300800 */
[----:B------:R-:W3:Y:S04]  /*12b60*/  LDL.LU R47, [R1+0x100] ;  /* 0x00010000012f7983 */ /* 0x000ee80000300800 */
[----:B--2---:R-:W-:Y:S04]  /*12b70*/  STS.U8 [R29+UR10+0x7580], R76 ;  /* 0x0075804c1d007988 */ /* 0x004fe8000800000a */
[----:B------:R0:W-:Y:S04]  /*12b80*/  STS.U8 [R29+UR10+0x4980], R24 ;  /* 0x004980181d007988 */ /* 0x0001e8000800000a */
[----:B------:R1:W-:Y:S04]  /*12b90*/  STS.U8 [R29+UR10+0x5980], R25 ;  /* 0x005980191d007988 */ /* 0x0003e8000800000a */
[----:B------:R2:W-:Y:S04]  /*12ba0*/  STS.U8 [R29+UR10+0x6980], R22 ;  /* 0x006980161d007988 */ /* 0x0005e8000800000a */
[----:B0-----:R-:W3:Y:S04]  /*12bb0*/  LDL.LU R24, [R1+0x7f4] ;  /* 0x0007f40001187983 */ /* 0x001ee80000300800 */
[----:B-1----:R-:W3:Y:S04]  /*12bc0*/  LDL.LU R25, [R1+0x7f0] ;  /* 0x0007f00001197983 */ /* 0x002ee80000300800 */
[----:B--2---:R-:W2:Y:S04]  /*12bd0*/  LDL.LU R22, [R1+0x7ec] ;  /* 0x0007ec0001167983 */ /* 0x004ea80000300800 */
[----:B------:R0:W-:Y:S04]  /*12be0*/  STS.U8 [R29+UR10+0x7980], R11 ;  /* 0x0079800b1d007988 */ /* 0x0001e8000800000a */
[----:B------:R1:W-:Y:S04]  /*12bf0*/  STS.U8 [R29+UR10+0x4d80], R75 ;  /* 0x004d804b1d007988 */ /* 0x0003e8000800000a */
[----:B------:R4:W-:Y:S04]  /*12c00*/  STS.U8 [R29+UR10+0x5d80], R74 ;  /* 0x005d804a1d007988 */ /* 0x0009e8000800000a */
[----:B0-----:R-:W2:Y:S04]  /*12c10*/  LDL.LU R11, [R1+0x7e8] ;  /* 0x0007e800010b7983 */ /* 0x001ea80000300800 */
[----:B-1----:R-:W2:Y:S04]  /*12c20*/  LDL.LU R75, [R1+0x58c] ;  /* 0x00058c00014b7983 */ /* 0x002ea80000300800 */
[----:B----4-:R-:W4:Y:S04]  /*12c30*/  LDL.LU R74, [R1+0x590] ;  /* 0x00059000014a7983 */ /* 0x010f280000300800 */
[----:B------:R0:W-:Y:S04]  /*12c40*/  STS.U8 [R29+UR10+0x6d80], R73 ;  /* 0x006d80491d007988 */ /* 0x0001e8000800000a */
[----:B0-----:R-:W2:Y:S01]  /*12c50*/  LDL.LU R73, [R1+0x598] ;  /* 0x0005980001497983 */ /* 0x001ea20000300800 */
[----:B------:R-:W0:Y:S03]  /*12c60*/  S2R R88, SR_TID.X ;  /* 0x0000000000587919 */ /* 0x000e260000002100 */
[----:B------:R1:W-:Y:S01]  /*12c70*/  STS.U8 [R29+UR10+0x7d80], R72 ;  /* 0x007d80481d007988 */ /* 0x0003e2000800000a */
[----:B0-----:R-:W-:-:S04]  /*12c80*/  LOP3.LUT R88, R88, 0x7f, RZ, 0xc0, !PT ;  /* 0x0000007f58587812 */ /* 0x001fc800078ec0ff */
[C---:B------:R-:W-:Y:S02]  /*12c90*/  LOP3.LUT R76, R88.reuse, 0x40, RZ, 0x3c, !PT ;  /* 0x00000040584c7812 */ /* 0x040fe400078e3cff */
[----:B-1----:R-:W-:-:S03]  /*12ca0*/  LOP3.LUT R72, R88, 0x50, RZ, 0x3c, !PT ;  /* 0x0000005058487812 */ /* 0x002fc600078e3cff */
[----:B--2---:R-:W-:Y:S04]  /*12cb0*/  STS.U8 [R76+UR10+0x4200], R73 ;  /* 0x004200494c007988 */ /* 0x004fe8000800000a */
[----:B----4-:R-:W-:Y:S04]  /*12cc0*/  STS.U8 [R76+UR10+0x5200], R74 ;  /* 0x0052004a4c007988 */ /* 0x010fe8000800000a */
[----:B------:R-:W-:Y:S04]  /*12cd0*/  STS.U8 [R76+UR10+0x6200], R75 ;  /* 0x0062004b4c007988 */ /* 0x000fe8000800000a */
[----:B------:R-:W-:Y:S04]  /*12ce0*/  STS.U8 [R76+UR10+0x7200], R77 ;  /* 0x0072004d4c007988 */ /* 0x000fe8000800000a */
[----:B------:R-:W-:Y:S04]  /*12cf0*/  STS.U8 [R76+UR10+0x4600], R80 ;  /* 0x004600504c007988 */ /* 0x000fe8000800000a */
[----:B------:R-:W-:Y:S04]  /*12d00*/  STS.U8 [R76+UR10+0x5600], R84 ;  /* 0x005600544c007988 */ /* 0x000fe8000800000a */
[----:B------:R-:W-:Y:S04]  /*12d10*/  STS.U8 [R76+UR10+0x6600], R86 ;  /* 0x006600564c007988 */ /* 0x000fe8000800000a */
[----:B------:R0:W-:Y:S04]  /*12d20*/  STS.U8 [R76+UR10+0x7600], R11 ;  /* 0x0076000b4c007988 */ /* 0x0001e8000800000a */
[----:B------:R1:W-:Y:S04]  /*12d30*/  STS.U8 [R76+UR10+0x4a00], R10 ;  /* 0x004a000a4c007988 */ /* 0x0003e8000800000a */
[----:B------:R2:W-:Y:S04]  /*12d40*/  STS.U8 [R76+UR10+0x5a00], R15 ;  /* 0x005a000f4c007988 */ /* 0x0005e8000800000a */
[----:B------:R4:W-:Y:S04]  /*12d50*/  STS.U8 [R76+UR10+0x6a00], R12 ;  /* 0x006a000c4c007988 */ /* 0x0009e8000800000a */
[----:B------:R0:W-:Y:S04]  /*12d60*/  STS.U8 [R76+UR10+0x7a00], R23 ;  /* 0x007a00174c007988 */ /* 0x0001e8000800000a */
[----:B------:R-:W-:Y:S04]  /*12d70*/  STS.U8 [R76+UR10+0x4e00], R71 ;  /* 0x004e00474c007988 */ /* 0x000fe8000800000a */
[----:B------:R-:W-:Y:S04]  /*12d80*/  STS.U8 [R76+UR10+0x5e00], R70 ;  /* 0x005e00464c007988 */ /* 0x000fe8000800000a */
[----:B------:R-:W-:Y:S04]  /*12d90*/  STS.U8 [R76+UR10+0x6e00], R69 ;  /* 0x006e00454c007988 */ /* 0x000fe8000800000a */
[----:B------:R-:W-:Y:S04]  /*12da0*/  STS.U8 [R76+UR10+0x7e00], R68 ;  /* 0x007e00444c007988 */ /* 0x000fe8000800000a */
[----:B0-----:R-:W4:Y:S04]  /*12db0*/  LDL.LU R11, [R1+0x7e4] ;  /* 0x0007e400010b7983 */ /* 0x001f280000300800 */
[----:B---3--:R-:W-:Y:S04]  /*12dc0*/  STS.U8 [R72+UR10+0x4280], R90 ;  /* 0x0042805a48007988 */ /* 0x008fe8000800000a */
[----:B-1----:R-:W3:Y:S04]  /*12dd0*/  LDL.LU R10, [R1+0x7e0] ;  /* 0x0007e000010a7983 */ /* 0x002ee80000300800 */
[----:B------:R-:W-:Y:S04]  /*12de0*/  STS.U8 [R72+UR10+0x5280], R92 ;  /* 0x0052805c48007988 */ /* 0x000fe8000800000a */
[----:B--2---:R-:W2:Y:S04]  /*12df0*/  LDL.LU R15, [R1+0x7dc] ;  /* 0x0007dc00010f7983 */ /* 0x004ea80000300800 */
[----:B------:R-:W-:Y:S04]  /*12e00*/  STS.U8 [R72+UR10+0x6280], R46 ;  /* 0x0062802e48007988 */ /* 0x000fe8000800000a */
[----:B----4-:R-:W4:Y:S04]  /*12e10*/  LDL.LU R12, [R1+0x7d8] ;  /* 0x0007d800010c7983 */ /* 0x010f280000300800 */
[----:B------:R-:W-:Y:S04]  /*12e20*/  STS.U8 [R72+UR10+0x7280], R47 ;  /* 0x0072802f48007988 */ /* 0x000fe8000800000a */
[----:B------:R-:W2:Y:S04]  /*12e30*/  LDL.LU R23, [R1+0x7d4] ;  /* 0x0007d40001177983 */ /* 0x000ea80000300800 */
[----:B------:R0:W-:Y:S04]  /*12e40*/  STS.U8 [R72+UR10+0x4680], R22 ;  /* 0x0046801648007988 */ /* 0x0001e8000800000a */
[----:B------:R1:W-:Y:S04]  /*12e50*/  STS.U8 [R72+UR10+0x5680], R25 ;  /* 0x0056801948007988 */ /* 0x0003e8000800000a */
[----:B------:R1:W-:Y:S04]  /*12e60*/  STS.U8 [R72+UR10+0x6680], R24 ;  /* 0x0066801848007988 */ /* 0x0003e8000800000a */
[----:B0-----:R-:W2:Y:S04]  /*12e70*/  LDL.LU R22, [R1+0x7d0] ;  /* 0x0007d00001167983 */ /* 0x001ea80000300800 */
[----:B-1----:R-:W2:Y:S04]  /*12e80*/  LDL.LU R25, [R1+0x7cc] ;  /* 0x0007cc0001197983 */ /* 0x002ea80000300800 */
[----:B------:R-:W2:Y:S01]  /*12e90*/  LDL.LU R24, [R1+0x7c8] ;  /* 0x0007c80001187983 */ /* 0x000ea20000300800 */
[----:B------:R-:W0:Y:S03]  /*12ea0*/  S2R R47, SR_TID.X ;  /* 0x00000000002f7919 */ /* 0x000e260000002100 */
[----:B------:R1:W-:Y:S04]  /*12eb0*/  STS.U8 [R72+UR10+0x7680], R82 ;  /* 0x0076805248007988 */ /* 0x0003e8000800000a */
[----:B------:R0:W-:Y:S04]  /*12ec0*/  STS.U8 [R72+UR10+0x4a80], R78 ;  /* 0x004a804e48007988 */ /* 0x0001e8000800000a */
[----:B------:R0:W-:Y:S04]  /*12ed0*/  STS.U8 [R72+UR10+0x5a80], R28 ;  /* 0x005a801c48007988 */ /* 0x0001e8000800000a */
[----:B------:R0:W-:Y:S04]  /*12ee0*/  STS.U8 [R72+UR10+0x6a80], R26 ;  /* 0x006a801a48007988 */ /* 0x0001e8000800000a */
[----:B------:R0:W-:Y:S04]  /*12ef0*/  STS.U8 [R72+UR10+0x7a80], R27 ;  /* 0x007a801b48007988 */ /* 0x0001e8000800000a */
[----:B------:R-:W-:Y:S01]  /*12f00*/  STS.U8 [R72+UR10+0x4e80], R67 ;  /* 0x004e804348007988 */ /* 0x000fe2000800000a */
[----:B0-----:R-:W-:-:S03]  /*12f10*/  LOP3.LUT R46, R47, 0x7f, RZ, 0xc0, !PT ;  /* 0x0000007f2f2e7812 */ /* 0x001fc600078ec0ff */
[----:B------:R-:W-:Y:S01]  /*12f20*/  STS.U8 [R72+UR10+0x5e80], R66 ;  /* 0x005e804248007988 */ /* 0x000fe2000800000a */
[----:B------:R-:W-:-:S03]  /*12f30*/  LOP3.LUT R47, R46, 0x60, RZ, 0x3c, !PT ;  /* 0x000000602e2f7812 */ /* 0x000fc600078e3cff */
[----:B------:R-:W-:Y:S04]  /*12f40*/  STS.U8 [R72+UR10+0x6e80], R65 ;  /* 0x006e804148007988 */ /* 0x000fe8000800000a */
[----:B------:R-:W-:Y:S04]  /*12f50*/  STS.U8 [R72+UR10+0x7e80], R50 ;  /* 0x007e803248007988 */ /* 0x000fe8000800000a */
[----:B-1----:R0:W5:Y:S04]  /*12f60*/  LDL.LU R82, [R1+0x7c4] ;  /* 0x0007c40001527983 */ /* 0x0021680000300800 */
[----:B------:R0:W5:Y:S04]  /*12f70*/  LDL.LU R78, [R1+0x7c0] ;  /* 0x0007c000014e7983 */ /* 0x0001680000300800 */
[----:B------:R0:W5:Y:S04]  /*12f80*/  LDL.LU R28, [R1+0x7bc] ;  /* 0x0007bc00011c7983 */ /* 0x0001680000300800 */
[----:B------:R0:W5:Y:S04]  /*12f90*/  LDL.LU R26, [R1+0x7b8] ;  /* 0x0007b800011a7983 */ /* 0x0001680000300800 */
[----:B------:R0:W5:Y:S01]  /*12fa0*/  LDL.LU R27, [R1+0x7b4] ;  /* 0x0007b400011b7983 */ /* 0x0001620000300800 */
[----:B------:R-:W-:-:S03]  /*12fb0*/  LOP3.LUT R46, R46, 0x70, RZ, 0x3c, !PT ;  /* 0x000000702e2e7812 */ /* 0x000fc600078e3cff */
[----:B--2---:R1:W-:Y:S04]  /*12fc0*/  STS.U8 [R47+UR10+0x4300], R24 ;  /* 0x004300182f007988 */ /* 0x0043e8000800000a */
[----:B------:R2:W-:Y:S04]  /*12fd0*/  STS.U8 [R47+UR10+0x5300], R25 ;  /* 0x005300192f007988 */ /* 0x0005e8000800000a */
[----:B------:R0:W-:Y:S04]  /*12fe0*/  STS.U8 [R47+UR10+0x6300], R22 ;  /* 0x006300162f007988 */ /* 0x0001e8000800000a */
[----:B------:R0:W-:Y:S04]  /*12ff0*/  STS.U8 [R47+UR10+0x7300], R23 ;  /* 0x007300172f007988 */ /* 0x0001e8000800000a */
[----:B------:R0:W-:Y:S04]  /*13000*/  STS.U8 [R47+UR10+0x4700], R19 ;  /* 0x004700132f007988 */ /* 0x0001e8000800000a */
[----:B-1----:R1:W5:Y:S04]  /*13010*/  LDL.LU R24, [R1+0x7b0] ;  /* 0x0007b00001187983 */ /* 0x0023680000300800 */
[----:B------:R0:W-:Y:S04]  /*13020*/  STS.U8 [R47+UR10+0x5700], R21 ;  /* 0x005700152f007988 */ /* 0x0001e8000800000a */
[----:B--2---:R1:W5:Y:S04]  /*13030*/  LDL.LU R25, [R1+0x7ac] ;  /* 0x0007ac0001197983 */ /* 0x0043680000300800 */
[----:B------:R2:W-:Y:S04]  /*13040*/  STS.U8 [R47+UR10+0x6700], R18 ;  /* 0x006700122f007988 */ /* 0x0005e8000800000a */
[----:B0-----:R1:W5:Y:S04]  /*13050*/  LDL.LU R22, [R1+0x7a8] ;  /* 0x0007a80001167983 */ /* 0x0013680000300800 */
[----:B------:R0:W-:Y:S04]  /*13060*/  STS.U8 [R47+UR10+0x7700], R20 ;  /* 0x007700142f007988 */ /* 0x0001e8000800000a */
[----:B------:R1:W5:Y:S04]  /*13070*/  LDL.LU R23, [R1+0x7a4] ;  /* 0x0007a40001177983 */ /* 0x0003680000300800 */
[----:B------:R0:W-:Y:S04]  /*13080*/  STS.U8 [R47+UR10+0x4b00], R14 ;  /* 0x004b000e2f007988 */ /* 0x0001e8000800000a */
[----:B------:R1:W5:Y:S04]  /*13090*/  LDL.LU R19, [R1+0x7a0] ;  /* 0x0007a00001137983 */ /* 0x0003680000300800 */
[----:B------:R0:W-:Y:S04]  /*130a0*/  STS.U8 [R47+UR10+0x5b00], R17 ;  /* 0x005b00112f007988 */ /* 0x0001e8000800000a */
[----:B------:R1:W5:Y:S04]  /*130b0*/  LDL.LU R21, [R1+0x79c] ;  /* 0x00079c0001157983 */ /* 0x0003680000300800 */
[----:B------:R0:W-:Y:S04]  /*130c0*/  STS.U8 [R47+UR10+0x6b00], R13 ;  /* 0x006b000d2f007988 */ /* 0x0001e8000800000a */
[----:B--2---:R1:W5:Y:S04]  /*130d0*/  LDL.LU R18, [R1+0x798] ;  /* 0x0007980001127983 */ /* 0x0043680000300800 */
[----:B------:R2:W-:Y:S04]  /*130e0*/  STS.U8 [R47+UR10+0x7b00], R16 ;  /* 0x007b00102f007988 */ /* 0x0005e8000800000a */
[----:B0-----:R1:W5:Y:S04]  /*130f0*/  LDL.LU R20, [R1+0x794] ;  /* 0x0007940001147983 */ /* 0x0013680000300800 */
[----:B------:R-:W-:Y:S04]  /*13100*/  STS.U8 [R47+UR10+0x4f00], R48 ;  /* 0x004f00302f007988 */ /* 0x000fe8000800000a */
[----:B------:R1:W5:Y:S04]  /*13110*/  LDL.LU R14, [R1+0x790] ;  /* 0x00079000010e7983 */ /* 0x0003680000300800 */
[----:B------:R-:W-:Y:S04]  /*13120*/  STS.U8 [R47+UR10+0x5f00], R30 ;  /* 0x005f001e2f007988 */ /* 0x000fe8000800000a */
[----:B------:R1:W5:Y:S04]  /*13130*/  LDL.LU R17, [R1+0x78c] ;  /* 0x00078c0001117983 */ /* 0x0003680000300800 */
[----:B------:R-:W-:Y:S04]  /*13140*/  STS.U8 [R47+UR10+0x6f00], R31 ;  /* 0x006f001f2f007988 */ /* 0x000fe8000800000a */
[----:B------:R1:W5:Y:S04]  /*13150*/  LDL.LU R13, [R1+0x788] ;  /* 0x00078800010d7983 */ /* 0x0003680000300800 */
[----:B------:R-:W-:Y:S04]  /*13160*/  STS.U8 [R47+UR10+0x7f00], R32 ;  /* 0x007f00202f007988 */ /* 0x000fe8000800000a */
[----:B--2---:R1:W5:Y:S04]  /*13170*/  LDL.LU R16, [R1+0x784] ;  /* 0x0007840001107983 */ /* 0x0043680000300800 */
[----:B----4-:R0:W-:Y:S04]  /*13180*/  STS.U8 [R46+UR10+0x4380], R12 ;  /* 0x0043800c2e007988 */ /* 0x0101e8000800000a */
[----:B------:R2:W-:Y:S04]  /*13190*/  STS.U8 [R46+UR10+0x5380], R15 ;  /* 0x0053800f2e007988 */ /* 0x0005e8000800000a */
[----:B---3--:R3:W-:Y:S04]  /*131a0*/  STS.U8 [R46+UR10+0x6380], R10 ;  /* 0x0063800a2e007988 */ /* 0x0087e8000800000a */
[----:B0-----:R1:W5:Y:S04]  /*131b0*/  LDL.LU R12, [R1+0x780] ;  /* 0x00078000010c7983 */ /* 0x0013680000300800 */
[----:B--2---:R1:W5:Y:S04]  /*131c0*/  LDL.LU R15, [R1+0x77c] ;  /* 0x00077c00010f7983 */ /* 0x0043680000300800 */
[----:B---3--:R1:W5:Y:S04]  /*131d0*/  LDL.LU R10, [R1+0x778] ;  /* 0x00077800010a7983 */ /* 0x0083680000300800 */
[----:B------:R0:W-:Y:S04]  /*131e0*/  STS.U8 [R46+UR10+0x7380], R11 ;  /* 0x0073800b2e007988 */ /* 0x0001e8000800000a */
[----:B------:R2:W-:Y:S04]  /*131f0*/  STS.U8 [R46+UR10+0x4780], R8 ;  /* 0x004780082e007988 */ /* 0x0005e8000800000a */
[----:B------:R3:W-:Y:S04]  /*13200*/  STS.U8 [R46+UR10+0x5780], R9 ;  /* 0x005780092e007988 */ /* 0x0007e8000800000a */
        /* <DEDUP_REMOVED lines=14> */
[----:B---3--:R1:W5:Y:S01]  /*132f0*/  LDL.LU R3, [R1+0x754] ;  /* 0x0007540001037983 */ /* 0x0083620000300800 */
[----:B------:R-:W0:Y:S01]  /*13300*/  S2R R47, SR_TID.X ;  /* 0x00000000002f7919 */ /* 0x000e220000002100 */
[----:B------:R-:W2:Y:S02]  /*13310*/  S2R R29, SR_TID.X ;  /* 0x00000000001d7919 */ /* 0x000ea40000002100 */
[----:B------:R1:W-:Y:S04]  /*13320*/  STS.U8 [R46+UR10+0x4f80], R33 ;  /* 0x004f80212e007988 */ /* 0x0003e8000800000a */
[----:B------:R1:W-:Y:S04]  /*13330*/  STS.U8 [R46+UR10+0x5f80], R34 ;  /* 0x005f80222e007988 */ /* 0x0003e8000800000a */
[----:B------:R1:W-:Y:S04]  /*13340*/  STS.U8 [R46+UR10+0x6f80], R35 ;  /* 0x006f80232e007988 */ /* 0x0003e8000800000a */
[----:B------:R1:W-:Y:S01]  /*13350*/  STS.U8 [R46+UR10+0x7f80], R36 ;  /* 0x007f80242e007988 */ /* 0x0003e2000800000a */
[----:B0-----:R-:W-:-:S05]  /*13360*/  LOP3.LUT R47, R47, 0x7f, RZ, 0xc0, !PT ;  /* 0x0000007f2f2f7812 */ /* 0x001fca00078ec0ff */
[----:B------:R1:W-:Y:S04]  /*13370*/  STS.U8 [R47+UR10+0x9000], R37 ;  /* 0x009000252f007988 */ /* 0x0003e8000800000a */
[----:B------:R1:W-:Y:S04]  /*13380*/  STS.U8 [R47+UR10+0x9100], R38 ;  /* 0x009100262f007988 */ /* 0x0003e8000800000a */
[----:B------:R1:W-:Y:S04]  /*13390*/  STS.U8 [R47+UR10+0x9200], R39 ;  /* 0x009200272f007988 */ /* 0x0003e8000800000a */
[----:B------:R1:W-:Y:S01]  /*133a0*/  STS.U8 [R47+UR10+0x9300], R40 ;  /* 0x009300282f007988 */ /* 0x0003e2000800000a */
[----:B--2---:R-:W-:-:S03]  /*133b0*/  LOP3.LUT R29, R29, 0x7f, RZ, 0xc0, !PT ;  /* 0x0000007f1d1d7812 */ /* 0x004fc600078ec0ff */
[----:B------:R1:W-:Y:S04]  /*133c0*/  STS.U8 [R47+UR10+0x9400], R41 ;  /* 0x009400292f007988 */ /* 0x0003e8000800000a */
[----:B------:R1:W-:Y:S04]  /*133d0*/  STS.U8 [R47+UR10+0x9500], R42 ;  /* 0x0095002a2f007988 */ /* 0x0003e8000800000a */
[----:B------:R1:W-:Y:S04]  /*133e0*/  STS.U8 [R47+UR10+0x9600], R43 ;  /* 0x0096002b2f007988 */ /* 0x0003e8000800000a */
[----:B------:R1:W-:Y:S01]  /*133f0*/  STS.U8 [R47+UR10+0x9700], R44 ;  /* 0x0097002c2f007988 */ /* 0x0003e2000800000a */
[----:B------:R-:W-:-:S03]  /*13400*/  LOP3.LUT R29, R29, 0x10, RZ, 0x3c, !PT ;  /* 0x000000101d1d7812 */ /* 0x000fc600078e3cff */
[----:B------:R1:W-:Y:S04]  /*13410*/  STS.U8 [R47+UR10+0x9800], R45 ;  /* 0x0098002d2f007988 */ /* 0x0003e8000800000a */
        /* <DEDUP_REMOVED lines=22> */
[----:B------:R1:W-:Y:S01]  /*13580*/  STS.U8 [R29+UR10+0x9f80], R93 ;  /* 0x009f805d1d007988 */ /* 0x0003e2000800000a */
[----:B------:R0:W-:Y:S06]  /*13590*/  MEMBAR.ALL.CTA ;  /* 0x0000000000007992 */ /* 0x0001ec0000008000 */
[----:B0-----:R-:W0:Y:S01]  /*135a0*/  FENCE.VIEW.ASYNC.S ;  /* 0x00000000000073c6 */ /* 0x001e220000000000 */
[----:B------:R-:W-:Y:S01]  /*135b0*/  ULEA UR11, UR20, UR10, 0x3 ;  /* 0x0000000a140b7291 */ /* 0x000fe2000f8e18ff */
[----:B------:R-:W-:-:S03]  /*135c0*/  UMOV UR4, UR5 ;  /* 0x0000000500047c82 */ /* 0x000fc60008000000 */
[----:B------:R-:W-:Y:S01]  /*135d0*/  UIADD3 UR11, UPT, UPT, UR11, 0xa000, URZ ;  /* 0x0000a0000b0b7890 */ /* 0x000fe2000fffe0ff */
[----:B0-----:R-:W-:Y:S06]  /*135e0*/  BAR.SYNC.DEFER_BLOCKING 0x0 ;  /* 0x0000000000007b1d */ /* 0x001fec0000010000 */
[----:B-1----:R-:W-:Y:S05]  /*135f0*/  @P0 BRA `(.L_x_9) ;  /* 0x0000000000540947 */ /* 0x002fea0003800000 */
[----:B------:R-:W-:Y:S02]  /*13600*/  UIADD3 UR29, UPT, UPT, UR8, 0x80, URZ ;  /* 0x00000080081d7890 */ /* 0x000fe4000fffe0ff */
[----:B------:R-:W-:Y:S02]  /*13610*/  UIADD3 UR34, UPT, UPT, UR8, 0x100, URZ ;  /* 0x0000010008227890 */ /* 0x000fe4000fffe0ff */
[----:B------:R-:W-:Y:S01]  /*13620*/  UIADD3 UR35, UPT, UPT, UR8, 0x180, URZ ;  /* 0x0000018008237890 */ /* 0x000fe2000fffe0ff */
        /* <DEDUP_REMOVED lines=9> */
[----:B------:R0:W-:Y:S01]  /*136c0*/  UTCQMMA gdesc[UR14], gdesc[UR12], tmem[UR8], tmem[UR16], idesc[UR17], UPT ;  /* 0x00ff100c0e0075ea */ /* 0x0001e2000b800308 */
[----:B------:R-:W-:Y:S01]  /*136d0*/  UMOV UR38, 0x0 ;  /* 0x0000000000267882 */ /* 0x000fe20000000000 */
[----:B------:R-:W-:Y:S01]  /*136e0*/  UMOV UR39, 0x8208010 ;  /* 0x0820801000277882 */ /* 0x000fe20000000000 */
[----:B------:R0:W-:Y:S01]  /*136f0*/  UTCQMMA gdesc[UR30], gdesc[UR12], tmem[UR29], tmem[UR32], idesc[UR33], UPT ;  /* 0x00ff200c1e0075ea */ /* 0x0001e2000b80031d */
[----:B------:R-:W-:Y:S01]  /*13700*/  UMOV UR5, UR6 ;  /* 0x0000000600057c82 */ /* 0x000fe20008000000 */
[----:B------:R0:W-:Y:S01]  /*13710*/  UTCQMMA gdesc[UR24], gdesc[UR12], tmem[UR34], tmem[UR36], idesc[UR37], UPT ;  /* 0x00ff240c180075ea */ /* 0x0001e2000b800322 */
[----:B------:R0:W-:Y:S01]  /*13720*/  UTCQMMA gdesc[UR26], gdesc[UR12], tmem[UR35], tmem[UR38], idesc[UR39], UPT ;  /* 0x00ff260c1a0075ea */ /* 0x0001e2000b800323 */
[----:B------:R0:W-:Y:S01]  /*13730*/  UTCBAR [UR5], URZ ;  /* 0x000000ff050073e9 */ /* 0x0001e200080000ff */
[----:B------:R-:W-:Y:S01]  /*13740*/  NOP ;  /* 0x0000000000007918 */ /* 0x000fe20000000000 */
.L_x_9:
[----:B------:R-:W2:Y:S01]  /*13750*/  LDL.LU R30, [R1+0x594] ;  /* 0x00059400011e7983 */ /* 0x000ea20000300800 */
[----:B------:R-:W-:Y:S01]  /*13760*/  UIADD3 UR20, UPT, UPT, UR20, 0x1, URZ ;  /* 0x0000000114147890 */ /* 0x000fe2000fffe0ff */
[----:B------:R-:W-:-:S03]  /*13770*/  VIADD R0, R0, 0xffffffe0 ;  /* 0xffffffe000007836 */ /* 0x000fc60000000000 */
[----:B------:R-:W-:-:S04]  /*13780*/  UISETP.GT.AND UP1, UPT, UR20, 0x1, UPT ;  /* 0x000000011400788c */ /* 0x000fc8000bf24270 */
[----:B0-----:R-:W-:Y:S02]  /*13790*/  USEL UR5, URZ, 0x1, !UP1 ;  /* 0x00000001ff057887 */ /* 0x001fe4000c800000 */
[----:B------:R-:W-:Y:S02]  /*137a0*/  USEL UR20, UR20, URZ, !UP1 ;  /* 0x000000ff14147287 */ /* 0x000fe4000c800000 */
[----:B------:R-:W-:Y:S01]  /*137b0*/  ULOP3.LUT UR5, UR4, UR5, URZ, 0x3c, !UPT ;  /* 0x0000000504057292 */ /* 0x000fe2000f8e3cff */
[----:B--2---:R-:W-:-:S05]  /*137c0*/  VIADD R30, R30, 0xffffffff ;  /* 0xffffffff1e1e7836 */ /* 0x004fca0000000000 */
[----:B------:R-:W-:Y:S01]  /*137d0*/  ISETP.NE.U32.AND P1, PT, R30, RZ, PT ;  /* 0x000000ff1e00720c */ /* 0x000fe20003f25070 */
[----:B------:R0:W-:Y:S02]  /*137e0*/  STL [R1+0x594], R30 ;  /* 0x0005941e01007387 */ /* 0x0001e40000100800 */
[----:B0-----:R-:W-:-:S10]  /*137f0*/  IMAD.U32 R30, RZ, RZ, UR4 ;  /* 0x00000004ff1e7e24 */ /* 0x001fd4000f8e00ff */
[----:B------:R-:W-:Y:S05]  /*13800*/  @P1 BRA `(.L_x_10) ;  /* 0xffffff70007c1947 */ /* 0x000fea000383ffff */
.L_x_7:
[----:B------:R-:W1:Y:S01]  /*13810*/  LDC R31, c[0x0][0x3a0] ;  /* 0x0000e800ff1f7b82 */ /* 0x000e620000000800 */
[----:B------:R-:W2:Y:S01]  /*13820*/  LDCU UR14, c[0x0][0x39c] ;  /* 0x00007380ff0e77ac */ /* 0x000ea20008000800 */
[----:B------:R-:W3:Y:S06]  /*13830*/  LDCU.64 UR12, c[0x0][0x398] ;  /* 0x00007300ff0c77ac */ /* 0x000eec0008000a00 */
[----:B------:R-:W4:Y:S01]  /*13840*/  LDC R69, c[0x0][0x3b4] ;  /* 0x0000ed00ff457b82 */ /* 0x000f220000000800 */
[----:B-1----:R-:W-:-:S05]  /*13850*/  VIADD R31, R31, 0x1f ;  /* 0x0000001f1f1f7836 */ /* 0x002fca0000000000 */
[----:B------:R-:W-:-:S13]  /*13860*/  ISETP.GE.AND P0, PT, R31, 0x20, PT ;  /* 0x000000201f00780c */ /* 0x000fda0003f06270 */
[----:B--234-:R-:W-:Y:S05]  /*13870*/  @!P0 BRA `(.L_x_11) ;  /* 0x0000000000108947 */ /* 0x01cfea0003800000 */
[----:B------:R-:W-:-:S06]  /*13880*/  USHF.L.U32 UR4, UR4, 0x1f, URZ ;  /* 0x0000001f04047899 */ /* 0x000fcc00080006ff */
[----:B-----5:R-:W-:-:S04]  /*13890*/  IMAD.U32 R0, RZ, RZ, UR4 ;  /* 0x00000004ff007e24 */ /* 0x020fc8000f8e00ff */
[----:B------:R-:W1:Y:S02]  /*138a0*/  SYNCS.PHASECHK.TRANS64.TRYWAIT P0, [UR11], R0 ;  /* 0x00000000ff0075a7 */ /* 0x000e64000800110b */
[----:B-1----:R-:W-:Y:S05]  /*138b0*/  @!P0 BRA `(.L_x_12) ;  /* 0x0000013c00f48947 */ /* 0x002fea0003800000 */
.L_x_11:
[----:B------:R-:W-:Y:S06]  /*138c0*/  BAR.SYNC.DEFER_BLOCKING 0x0 ;  /* 0x0000000000007b1d */ /* 0x000fec0000010000 */
[----:B------:R-:W1:Y:S01]  /*138d0*/  LDCU UR11, c[0x0][0x39c] ;  /* 0x00007380ff0b77ac */ /* 0x000e620008000800 */
[----:B------:R2:W-:Y:S01]  /*138e0*/  STL [R1+0x868], R69 ;  /* 0x0008684501007387 */ /* 0x0005e20000100800 */
[----:B------:R-:W3:Y:S03]  /*138f0*/  LDCU.128 UR4, c[0x0][0x390] ;  /* 0x00007200ff0477ac */ /* 0x000ee60008000c00 */
[----:B-----5:R-:W4:Y:S01]  /*13900*/  LDL R5, [R1+0x704] ;  /* 0x0007040001057983 */ /* 0x020f220000100800 */
[----:B------:R-:W0:Y:S03]  /*13910*/  LDCU UR30, c[0x0][0x3b8] ;  /* 0x00007700ff1e77ac */ /* 0x000e260008000800 */
[----:B------:R-:W3:Y:S01]  /*13920*/  LDL R7, [R1+0x708] ;  /* 0x0007080001077983 */ /* 0x000ee20000100800 */
[----:B------:R-:W0:Y:S03]  /*13930*/  LDCU.64 UR32, c[0x0][0x398] ;  /* 0x00007300ff2077ac */ /* 0x000e260008000a00 */
[----:B------:R-:W3:Y:S01]  /*13940*/  LDL R4, [R1+0x700] ;  /* 0x0007000001047983 */ /* 0x000ee20000100800 */
[----:B------:R-:W0:Y:S01]  /*13950*/  LDCU.64 UR34, c[0x0][0x398] ;  /* 0x00007300ff2277ac */ /* 0x000e220008000a00 */
[----:B------:R-:W0:Y:S02]  /*13960*/  @!P4 SYNCS.CCTL.IV [UR10+0xa000] ;  /* 0x00a00000ff00c9b1 */ /* 0x000e24000800000a */
[----:B0-----:R-:W-:Y:S06]  /*13970*/  BAR.SYNC.DEFER_BLOCKING 0x0 ;  /* 0x0000000000007b1d */ /* 0x001fec0000010000 */
[----:B------:R-:W0:Y:S01]  /*13980*/  LDCU UR15, c[0x0][0x39c] ;  /* 0x00007380ff0f77ac */ /* 0x000e220008000800 */
[----:B--2---:R-:W2:Y:S01]  /*13990*/  LDTM.x64 R8, tmem[UR9] ;  /* 0x00000009000879ee */ /* 0x004ea20008340000 */
[----:B------:R-:W0:Y:S01]  /*139a0*/  LDCU.64 UR20, c[0x0][0x398] ;  /* 0x00007300ff1477ac */ /* 0x000e220008000a00 */
[----:B------:R-:W0:Y:S01]  /*139b0*/  LDCU.64 UR24, c[0x0][0x398] ;  /* 0x00007300ff1877ac */ /* 0x000e220008000a00 */
[----:B------:R-:W0:Y:S01]  /*139c0*/  LDCU.64 UR16, c[0x0][0x398] ;  /* 0x00007300ff1077ac */ /* 0x000e220008000a00 */
[----:B------:R-:W0:Y:S01]  /*139d0*/  LDCU.64 UR18, c[0x0][0x398] ;  /* 0x00007300ff1277ac */ /* 0x000e220008000a00 */
[----:B------:R-:W0:Y:S01]  /*139e0*/  @!P4 SYNCS.CCTL.IV [UR10+0xa008] ;  /* 0x00a00800ff00c9b1 */ /* 0x000e22000800000a */
[----:B------:R-:W0:Y:S01]  /*139f0*/  LDCU.64 UR26, c[0x0][0x398] ;  /* 0x00007300ff1a77ac */ /* 0x000e220008000a00 */
[----:B------:R-:W0:Y:S01]  /*13a00*/  LDCU.64 UR28, c[0x0][0x398] ;  /* 0x00007300ff1c77ac */ /* 0x000e220008000a00 */
[----:B--2---:R-:W-:Y:S01]  /*13a10*/  STL.64 [R1+0x608], R10 ;  /* 0x0006080a01007387 */ /* 0x004fe20000100a00 */
[----:B------:R-:W-:-:S02]  /*13a20*/  IMAD.MOV.U32 R6, RZ, RZ, R8 ;  /* 0x000000ffff067224 */ /* 0x000fc400078e0008 */
[----:B------:R-:W-:Y:S01]  /*13a30*/  IMAD.MOV.U32 R3, RZ, RZ, R9 ;  /* 0x000000ffff037224 */ /* 0x000fe200078e0009 */
[----:B------:R-:W-:Y:S04]  /*13a40*/  STL.64 [R1+0x610], R12 ;  /* 0x0006100c01007387 */ /* 0x000fe80000100a00 */
        /* <DEDUP_REMOVED lines=27> */
[----:B------:R2:W-:Y:S04]  /*13c00*/  STL.64 [R1+0x6f0], R68 ;  /* 0x0006f04401007387 */ /* 0x0005e80000100a00 */
[----:B------:R0:W-:Y:S04]  /*13c10*/  STL.64 [R1+0x6f8], R70 ;  /* 0x0006f84601007387 */ /* 0x0001e80000100a00 */
[----:B--2---:R-:W4:Y:S01]  /*13c20*/  LDL.LU R69, [R1+0x868] ;  /* 0x0008680001457983 */ /* 0x004f220000300800 */
[----:B------:R-:W-:Y:S01]  /*13c30*/  F2FP.SATFINITE.E4M3.F32.PACK_AB_MERGE_C R89, R3, R6, RZ ;  /* 0x000000060359723e */ /* 0x000fe200048070ff */
[----:B---3--:R-:W-:-:S02]  /*13c40*/  VIADD R0, R4, 0x1 ;  /* 0x0000000104007836 */ /* 0x008fc40000000000 */
[C---:B------:R-:W-:Y:S02]  /*13c50*/  VIADD R2, R4.reuse, 0x2 ;  /* 0x0000000204027836 */ /* 0x040fe40000000000 */
[----:B------:R-:W-:Y:S01]  /*13c60*/  IMAD R84, R4, UR30, RZ ;  /* 0x0000001e04547c24 */ /* 0x000fe2000f8e02ff */
[----:B------:R-:W-:Y:S01]  /*13c70*/  ISETP.GE.AND P6, PT, R0, UR13, PT ;  /* 0x0000000d00007c0c */ /* 0x000fe2000bfc6270 */
[----:B------:R-:W-:Y:S01]  /*13c80*/  VIADD R0, R4, 0x3 ;  /* 0x0000000304007836 */ /* 0x000fe20000000000 */
[----:B------:R-:W-:-:S04]  /*13c90*/  ISETP.GE.AND P3, PT, R2, UR14, PT ;  /* 0x0000000e02007c0c */ /* 0x000fc8000bf66270 */
[----:B-1----:R-:W-:Y:S01]  /*13ca0*/  ISETP.GE.AND P1, PT, R0, UR11, PT ;  /* 0x0000000b00007c0c */ /* 0x002fe2000bf26270 */
[-C--:B----4-:R-:W-:Y:S02]  /*13cb0*/  IMAD R72, R5, R69.reuse, RZ ;  /* 0x0000004505487224 */ /* 0x090fe400078e02ff */
[----:B------:R-:W-:Y:S02]  /*13cc0*/  IMAD R3, R7, R69, RZ ;  /* 0x0000004507037224 */ /* 0x000fe400078e02ff */
[----:B------:R-:W-:Y:S01]  /*13cd0*/  VIADD R73, R84, UR30 ;  /* 0x0000001e54497c36 */ /* 0x000fe20008000000 */
[----:B------:R-:W-:Y:S01]  /*13ce0*/  IADD3 R0, P5, PT, R72, UR4, RZ ;  /* 0x0000000448007c10 */ /* 0x000fe2000ffbe0ff */
[----:B0-----:R-:W-:Y:S01]  /*13cf0*/  IMAD R71, R69, 0x80, R72 ;  /* 0x0000008045477824 */ /* 0x001fe200078e0248 */
[----:B------:R-:W-:Y:S01]  /*13d00*/  IADD3 R68, P0, PT, R3, UR4, RZ ;  /* 0x0000000403447c10 */ /* 0x000fe2000ff1e0ff */
[----:B------:R-:W-:Y:S01]  /*13d10*/  VIADD R87, R4, 0x4 ;  /* 0x0000000404577836 */ /* 0x000fe20000000000 */
[----:B------:R-:W-:Y:S01]  /*13d20*/  LEA.HI.X.SX32 R72, R72, UR5, 0x1, P5 ;  /* 0x0000000548487c11 */ /* 0x000fe2000a8f0eff */
[----:B------:R-:W-:Y:S01]  /*13d30*/  IMAD R69, R69, 0x100, R71 ;  /* 0x0000010045457824 */ /* 0x000fe200078e0247 */
[----:B------:R-:W-:Y:S01]  /*13d40*/  IADD3 R2, P2, PT, R71, UR4, RZ ;  /* 0x0000000447027c10 */ /* 0x000fe2000ff5e0ff */
[----:B------:R-:W0:Y:S01]  /*13d50*/  LDCU.64 UR10, c[0x0][0x398] ;  /* 0x00007300ff0a77ac */ /* 0x000e220008000a00 */
[----:B------:R-:W-:-:S02]  /*13d60*/  LEA.HI.X.SX32 R3, R3, UR5, 0x1, P0 ;  /* 0x0000000503037c11 */ /* 0x000fc400080f0eff */
[----:B------:R-:W-:Y:S02]  /*13d70*/  IADD3 R70, P5, PT, R69, UR4, RZ ;  /* 0x0000000445467c10 */ /* 0x000fe4000ffbe0ff */
[----:B------:R-:W-:Y:S02]  /*13d80*/  LEA.HI.X.SX32 R71, R71, UR5, 0x1, P2 ;  /* 0x0000000547477c11 */ /* 0x000fe400090f0eff */
[----:B------:R-:W-:Y:S01]  /*13d90*/  LEA.HI.X.SX32 R69, R69, UR5, 0x1, P5 ;  /* 0x0000000545457c11 */ /* 0x000fe2000a8f0eff */
[----:B------:R-:W1:Y:S01]  /*13da0*/  LDCU.64 UR4, c[0x0][0x398] ;  /* 0x00007300ff0477ac */ /* 0x000e620008000a00 */
[----:B------:R-:W-:Y:S01]  /*13db0*/  SHF.R.S32.HI R86, RZ, 0x1f, R84 ;  /* 0x0000001fff567819 */ /* 0x000fe20000011454 */
[----:B------:R-:W-:Y:S01]  /*13dc0*/  STL.64 [R1+0x860], R70 ;  /* 0x0008604601007387 */ /* 0x000fe20000100a00 */
[----:B------:R-:W-:Y:S02]  /*13dd0*/  ISETP.GE.AND P2, PT, R5, UR6, PT ;  /* 0x0000000605007c0c */ /* 0x000fe4000bf46270 */
[C---:B------:R-:W-:Y:S01]  /*13de0*/  ISETP.GE.AND P0, PT, R4.reuse, UR7, PT ;  /* 0x0000000704007c0c */ /* 0x040fe2000bf06270 */
[----:B------:R2:W-:Y:S01]  /*13df0*/  STL.64 [R1+0x858], R68 ;  /* 0x0008584401007387 */ /* 0x0005e20000100a00 */
[----:B------:R-:W-:Y:S01]  /*13e00*/  ISETP.LT.AND P2, PT, R4, UR33, !P2 ;  /* 0x0000002104007c0c */ /* 0x000fe2000d741270 */
[----:B------:R-:W3:Y:S01]  /*13e10*/  LDCU.64 UR6, c[0x0][0x398] ;  /* 0x00007300ff0677ac */ /* 0x000ee20008000a00 */
[----:B--2---:R-:W2:Y:S02]  /*13e20*/  LDTM.x64 R8, tmem[UR9+0x40] ;  /* 0x00004009000879ee */ /* 0x004ea40008340000 */
[----:B--2---:R-:W-:Y:S04]  /*13e30*/  STL.64 [R1+0x500], R8 ;  /* 0x0005000801007387 */ /* 0x004fe80000100a00 */
        /* <DEDUP_REMOVED lines=30> */
[----:B------:R2:W-:Y:S02]  /*14020*/  STL.64 [R1+0x5f8], R70 ;  /* 0x0005f84601007387 */ /* 0x0005e40000100a00 */
[----:B--2---:R-:W2:Y:S02]  /*14030*/  LDTM.x64 R8, tmem[UR9+0x80] ;  /* 0x00008009000879ee */ /* 0x004ea40008340000 */
        /* <DEDUP_REMOVED lines=33> */
[----:B--2---:R-:W2:Y:S04]  /*14250*/  LDL.LU.64 R70, [R1+0x860] ;  /* 0x0008600001467983 */ /* 0x004ea80000300a00 */
[----:B------:R-:W4:Y:S04]  /*14260*/  LDL.LU.64 R68, [R1+0x858] ;  /* 0x0008580001447983 */ /* 0x000f280000300a00 */
[----:B------:R-:W-:Y:S04]  /*14270*/  STL.64 [R1+0x850], R72 ;  /* 0x0008504801007387 */ /* 0x000fe80000100a00 */
[----:B--2---:R-:W-:Y:S01]  /*14280*/  STL.64 [R1+0x848], R70 ;  /* 0x0008484601007387 */ /* 0x004fe20000100a00 */
[----:B----4-:R-:W-:-:S03]  /*14290*/  IADD3 R82, P4, PT, R84, R68, RZ ;  /* 0x0000004454527210 */ /* 0x010fc60007f9e0ff */
[----:B------:R2:W-:Y:S04]  /*142a0*/  STL.64 [R1+0x840], R68 ;  /* 0x0008404401007387 */ /* 0x0005e80000100a00 */
[----:B------:R-:W1:Y:S01]  /*142b0*/  LDL R8, [R1+0x710] ;  /* 0x0007100001087983 */ /* 0x000e620000100800 */
[----:B--2---:R-:W2:Y:S03]  /*142c0*/  LDTM.x64 R16, tmem[UR9+0xc0] ;  /* 0x0000c009001079ee */ /* 0x004ea60008340000 */
        /* <DEDUP_REMOVED lines=31> */
[----:B------:R-:W-:Y:S04]  /*144c0*/  STL.64 [R1+0x3f0], R76 ;  /* 0x0003f04c01007387 */ /* 0x000fe80000100a00 */
[----:B------:R-:W-:Y:S04]  /*144d0*/  STL.64 [R1+0x3f8], R78 ;  /* 0x0003f84e01007387 */ /* 0x000fe80000100a00 */
        /* <DEDUP_REMOVED lines=57> */
[----:B------:R-:W-:Y:S01]  /*14870*/  STL.64 [R1+0x1c8], R66 ;  /* 0x0001c84201007387 */ /* 0x000fe20000100a00 */
[----:B------:R-:W-:-:S03]  /*14880*/  IMAD.MOV.U32 R93, RZ, RZ, R12 ;  /* 0x000000ffff5d7224 */ /* 0x000fc600078e000c */
[----:B------:R-:W-:Y:S01]  /*14890*/  STL.64 [R1+0x1d0], R68 ;  /* 0x0001d04401007387 */ /* 0x000fe20000100a00 */
[----:B------:R-:W-:-:S03]  /*148a0*/  IMAD.MOV.U32 R92, RZ, RZ, R13 ;  /* 0x000000ffff5c7224 */ /* 0x000fc600078e000d */
        /* <DEDUP_REMOVED lines=37> */
[----:B--2---:R-:W2:Y:S04]  /*14b00*/  LDL.LU.64 R72, [R1+0x850] ;  /* 0x0008500001487983 */ /* 0x004ea80000300a00 */
[----:B------:R-:W3:Y:S01]  /*14b10*/  LDL.LU.64 R70, [R1+0x848] ;  /* 0x0008480001467983 */ /* 0x000ee20000300a00 */
[----:B------:R-:W-:Y:S01]  /*14b20*/  IMAD.X R83, R86, 0x1, R3, P4 ;  /* 0x0000000156537824 */ /* 0x000fe200020e0603 */
[----:B----4-:R-:W-:-:S02]  /*14b30*/  IADD3 R74, P4, PT, R84, R2, RZ ;  /* 0x00000002544a7210 */ /* 0x010fc40007f9e0ff */
[----:B------:R-:W-:Y:S01]  /*14b40*/  IADD3 R76, P5, PT, R84, R0, RZ ;  /* 0x00000000544c7210 */ /* 0x000fe20007fbe0ff */
[----:B------:R-:W-:Y:S01]  /*14b50*/  IMAD.MOV.U32 R91, RZ, RZ, R12 ;  /* 0x000000ffff5b7224 */ /* 0x000fe200078e000c */
[----:B------:R-:W-:Y:S01]  /*14b60*/  F2FP.SATFINITE.E4M3.F32.PACK_AB_MERGE_C R88, R5, R6, RZ ;  /* 0x000000060558723e */ /* 0x000fe200048070ff */
[----:B------:R-:W-:Y:S01]  /*14b70*/  IMAD.MOV.U32 R90, RZ, RZ, R13 ;  /* 0x000000ffff5a7224 */ /* 0x000fe200078e000d */
[----:B------:R-:W4:Y:S01]  /*14b80*/  LDL.LU.64 R68, [R1+0x840] ;  /* 0x0008400001447983 */ /* 0x000f220000300a00 */
[----:B--2---:R-:W-:Y:S01]  /*14b90*/  SHF.R.S32.HI R85, RZ, 0x1f, R73 ;  /* 0x0000001fff557819 */ /* 0x004fe20000011449 */
[C---:B---3--:R-:W-:Y:S01]  /*14ba0*/  IMAD.X R75, R86.reuse, 0x1, R71, P4 ;  /* 0x00000001564b7824 */ /* 0x048fe200020e0647 */
[C---:B------:R-:W-:Y:S01]  /*14bb0*/  IADD3 R78, P4, PT, R73.reuse, R2, RZ ;  /* 0x00000002494e7210 */ /* 0x040fe20007f9e0ff */
[----:B------:R-:W-:Y:S01]  /*14bc0*/  IMAD.X R77, R86, 0x1, R72, P5 ;  /* 0x00000001564d7824 */ /* 0x000fe200028e0648 */
[----:B------:R-:W-:-:S03]  /*14bd0*/  IADD3 R80, P5, PT, R73, R0, RZ ;  /* 0x0000000049507210 */ /* 0x000fc60007fbe0ff */
[----:B------:R-:W-:Y:S01]  /*14be0*/  IMAD.X R79, R85, 0x1, R71, P4 ;  /* 0x00000001554f7824 */ /* 0x000fe200020e0647 */
[----:B------:R-:W-:Y:S01]  /*14bf0*/  ISETP.GE.AND P4, PT, R7, UR12, PT ;  /* 0x0000000c07007c0c */ /* 0x000fe2000bf86270 */
[----:B------:R-:W-:Y:S01]  /*14c00*/  IMAD.X R81, R85, 0x1, R72, P5 ;  /* 0x0000000155517824 */ /* 0x000fe200028e0648 */
[----:B-1----:R-:W-:Y:S01]  /*14c10*/  ISETP.LT.AND P5, PT, R8, UR4, !P0 ;  /* 0x0000000408007c0c */ /* 0x002fe2000c7a1270 */
[----:B------:R-:W1:Y:S01]  /*14c20*/  LDCU.64 UR12, c[0x0][0x398] ;  /* 0x00007300ff0c77ac */ /* 0x000e620008000a00 */
[----:B------:R-:W-:Y:S02]  /*14c30*/  ISETP.LT.AND P4, PT, R4, UR35, !P4 ;  /* 0x0000002304007c0c */ /* 0x000fe4000e781270 */
[----:B------:R-:W2:Y:S01]  /*14c40*/  LDTM.x64 R4, tmem[UR9+0x1c0] ;  /* 0x0001c009000479ee */ /* 0x000ea20008340000 */
[----:B------:R-:W-:Y:S01]  /*14c50*/  NOP ;  /* 0x0000000000007918 */ /* 0x000fe20000000000 */
[----:B------:R-:W3:Y:S01]  /*14c60*/  LDCU UR4, c[0x0][0x39c] ;  /* 0x00007380ff0477ac */ /* 0x000ee20008000800 */
[----:B------:R-:W0:Y:S01]  /*14c70*/  LDCU UR9, c[0x0][0x398] ;  /* 0x00007300ff0977ac */ /* 0x000e220008000800 */
[----:B--2---:R-:W-:Y:S04]  /*14c80*/  STL.64 [R1+0x830], R28 ;  /* 0x0008301c01007387 */ /* 0x004fe80000100a00 */
[----:B------:R-:W-:Y:S04]  /*14c90*/  STL.64 [R1+0x820], R30 ;  /* 0x0008201e01007387 */ /* 0x000fe80000100a00 */
[----:B------:R-:W-:Y:S04]  /*14ca0*/  STL.64 [R1+0x810], R32 ;  /* 0x0008102001007387 */ /* 0x000fe80000100a00 */
[----:B------:R2:W-:Y:S04]  /*14cb0*/  STL.64 [R1+0x7f8], R34 ;  /* 0x0007f82201007387 */ /* 0x0005e80000100a00 */
[----:B--2---:R-:W1:Y:S04]  /*14cc0*/  LDL R34, [R1+0x710] ;  /* 0x0007100001227983 */ /* 0x004e680000100800 */
[----:B------:R-:W2:Y:S04]  /*14cd0*/  LDL R35, [R1+0x708] ;  /* 0x0007080001237983 */ /* 0x000ea80000100800 */
[----:B------:R0:W-:Y:S04]  /*14ce0*/  STL.64 [R1+0x7e8], R36 ;  /* 0x0007e82401007387 */ /* 0x0001e80000100a00 */
[----:B0-----:R-:W2:Y:S04]  /*14cf0*/  LDL R37, [R1+0x70c] ;  /* 0x00070c0001257983 */ /* 0x001ea80000100800 */
        /* <DEDUP_REMOVED lines=14> */
[----:B------:R0:W-:Y:S04]  /*14de0*/  STL [R1+0x758], R66 ;  /* 0x0007584201007387 */ /* 0x0001e80000100800 */
[----:B0-----:R-:W3:Y:S04]  /*14df0*/  LDL.LU R66, [R1+0x700] ;  /* 0x0007000001427983 */ /* 0x001ee80000300800 */
[----:B------:R0:W-:Y:S04]  /*14e00*/  STL [R1+0x754], R67 ;  /* 0x0007544301007387 */ /* 0x0001e80000100800 */
[----:B0-----:R-:W3:Y:S01]  /*14e10*/  LDL.LU R67, [R1+0x704] ;  /* 0x0007040001437983 */ /* 0x001ee20000300800 */
[----:B------:R-:W-:-:S03]  /*14e20*/  F2FP.SATFINITE.E4M3.F32.PACK_AB_MERGE_C R41, R92, R93, RZ ;  /* 0x0000005d5c29723e */ /* 0x000fc600048070ff */
[----:B------:R-:W-:Y:S04]  /*14e30*/  @P2 STG.E.U8 desc[UR22][R76.64], R89 ;  /* 0x000000594c002986 */ /* 0x000fe8000c101116 */
[----:B------:R0:W-:Y:S04]  /*14e40*/  @P5 STG.E.U8 desc[UR22][R74.64], R88 ;  /* 0x000000584a005986 */ /* 0x0001e8000c101116 */
[----:B------:R1:W-:Y:S01]  /*14e50*/  @P4 STG.E.U8 desc[UR22][R82.64], R41 ;  /* 0x0000002952004986 */ /* 0x0003e2000c101116 */
[----:B------:R-:W-:-:S03]  /*14e60*/  F2FP.SATFINITE.E4M3.F32.PACK_AB_MERGE_C R36, R90, R91, RZ ;  /* 0x0000005b5a24723e */ /* 0x000fc600048070ff */
[----:B------:R-:W3:Y:S01]  /*14e70*/  LDL.LU R63, [R1+0x608] ;  /* 0x00060800013f7983 */ /* 0x000ee20000300800 */
[----:B0-----:R-:W-:Y:S02]  /*14e80*/  IADD3 R74, P5, PT, R84, R70, RZ ;  /* 0x00000046544a7210 */ /* 0x001fe40007fbe0ff */
[----:B------:R-:W-:Y:S02]  /*14e90*/  PRMT R76, R89, 0x9910, RZ ;  /* 0x00009910594c7816 */ /* 0x000fe400000000ff */
[----:B------:R-:W-:Y:S01]  /*14ea0*/  PRMT R77, R88, 0x9910, RZ ;  /* 0x00009910584d7816 */ /* 0x000fe200000000ff */
[----:B----4-:R-:W-:Y:S01]  /*14eb0*/  IMAD.X R75, R86, 0x1, R69, P5 ;  /* 0x00000001564b7824 */ /* 0x010fe200028e0645 */
[----:B------:R-:W-:Y:S01]  /*14ec0*/  SHF.R.S32.HI R76, RZ, 0x8, R76 ;  /* 0x00000008ff4c7819 */ /* 0x000fe2000001144c */
[----:B------:R-:W-:Y:S01]  /*14ed0*/  VIADD R90, R73, UR30 ;  /* 0x0000001e495a7c36 */ /* 0x000fe20008000000 */
[----:B------:R-:W-:Y:S01]  /*14ee0*/  ISETP.GE.AND P2, PT, R87, UR15, PT ;  /* 0x0000000f57007c0c */ /* 0x000fe2000bf46270 */
[----:B------:R-:W4:Y:S01]  /*14ef0*/  LDL.LU R46, [R1+0x60c] ;  /* 0x00060c00012e7983 */ /* 0x000f220000300800 */
[----:B------:R-:W0:Y:S02]  /*14f00*/  LDCU.64 UR14, c[0x0][0x398] ;  /* 0x00007300ff0e77ac */ /* 0x000e240008000a00 */
[----:B------:R-:W-:Y:S01]  /*14f10*/  SHF.R.S32.HI R84, RZ, 0x1f, R90 ;  /* 0x0000001fff547819 */ /* 0x000fe2000001145a */
[----:B------:R-:W4:Y:S04]  /*14f20*/  LDL.LU R61, [R1+0x408] ;  /* 0x00040800013d7983 */ /* 0x000f280000300800 */
[----:B------:R-:W4:Y:S04]  /*14f30*/  LDL.LU R54, [R1+0x40c] ;  /* 0x00040c0001367983 */ /* 0x000f280000300800 */
[----:B------:R-:W4:Y:S04]  /*14f40*/  LDL.LU R55, [R1+0x208] ;  /* 0x0002080001377983 */ /* 0x000f280000300800 */
[----:B------:R-:W4:Y:S04]  /*14f50*/  LDL.LU R52, [R1+0x20c] ;  /* 0x00020c0001347983 */ /* 0x000f280000300800 */
[----:B------:R-:W4:Y:S04]  /*14f60*/  LDL.LU R53, [R1+0x8] ;  /* 0x0000080001357983 */ /* 0x000f280000300800 */
[----:B------:R-:W4:Y:S01]  /*14f70*/  LDL.LU R47, [R1+0xc] ;  /* 0x00000c00012f7983 */ /* 0x000f220000300800 */
[----:B-1----:R-:W-:Y:S01]  /*14f80*/  ISETP.LT.AND P5, PT, R34, UR12, !P6 ;  /* 0x0000000c22007c0c */ /* 0x002fe2000f7a1270 */
[----:B------:R-:W1:Y:S01]  /*14f90*/  LDCU UR12, c[0x0][0x398] ;  /* 0x00007300ff0c77ac */ /* 0x000e620008000800 */
[----:B--2---:R-:W-:Y:S01]  /*14fa0*/  ISETP.LT.AND P0, PT, R37, UR6, !P0 ;  /* 0x0000000625007c0c */ /* 0x004fe2000c701270 */
[----:B------:R-:W2:-:S12]  /*14fb0*/  LDCU UR6, c[0x0][0x39c] ;  /* 0x00007380ff0677ac */ /* 0x000e980008000800 */
[----:B------:R0:W-:Y:S01]  /*14fc0*/  @P0 STG.E.U8 desc[UR22][R74.64], R36 ;  /* 0x000000244a000986 */ /* 0x0001e2000c101116 */
[----:B------:R-:W-:Y:S02]  /*14fd0*/  IADD3 R82, P0, PT, R73, R68, RZ ;  /* 0x0000004449527210 */ /* 0x000fe40007f1e0ff */
[----:B0-----:R-:W-:-:S03]  /*14fe0*/  SHF.R.S32.HI R74, RZ, 0x8, R77 ;  /* 0x00000008ff4a7819 */ /* 0x001fc6000001144d */
[----:B------:R-:W-:Y:S01]  /*14ff0*/  IMAD.X R83, R85, 0x1, R3, P0 ;  /* 0x0000000155537824 */ /* 0x000fe200000e0603 */
[----:B---3--:R-:W-:Y:S01]  /*15000*/  ISETP.LT.AND P4, PT, R67, UR10, !P6 ;  /* 0x0000000a43007c0c */ /* 0x008fe2000f781270 */
[----:B------:R-:W-:Y:S01]  /*15010*/  VIADD R64, R66, 0x5 ;  /* 0x0000000542407836 */ /* 0x000fe20000000000 */
[----:B------:R-:W-:Y:S01]  /*15020*/  PRMT R36, R36, 0x9910, RZ ;  /* 0x0000991024247816 */ /* 0x000fe200000000ff */
[----:B------:R-:W0:Y:S10]  /*15030*/  LDCU UR10, c[0x0][0x398] ;  /* 0x00007300ff0a77ac */ /* 0x000e340008000800 */
[----:B------:R-:W-:Y:S04]  /*15040*/  @P4 STG.E.U8 desc[UR22][R80.64], R76 ;  /* 0x0000004c50004986 */ /* 0x000fe8000c101116 */
[----:B------:R3:W-:Y:S02]  /*15050*/  @P5 STG.E.U8 desc[UR22][R78.64], R74 ;  /* 0x0000004a4e005986 */ /* 0x0007e4000c101116 */
[----:B---3--:R-:W-:-:S02]  /*15060*/  IADD3 R78, P4, PT, R90, R0, RZ ;  /* 0x000000005a4e7210 */ /* 0x008fc40007f9e0ff */
[----:B------:R-:W-:-:S03]  /*15070*/  IADD3 R76, P0, PT, R90, R2, RZ ;  /* 0x000000025a4c7210 */ /* 0x000fc60007f1e0ff */
[----:B------:R-:W-:Y:S01]  /*15080*/  IMAD.X R79, R84, 0x1, R72, P4 ;  /* 0x00000001544f7824 */ /* 0x000fe200020e0648 */
[C---:B------:R-:W-:Y:S01]  /*15090*/  IADD3 R92, P4, PT, R90.reuse, R68, RZ ;  /* 0x000000445a5c7210 */ /* 0x040fe20007f9e0ff */
[----:B------:R-:W-:Y:S02]  /*150a0*/  VIADD R74, R90, UR30 ;  /* 0x0000001e5a4a7c36 */ /* 0x000fe40008000000 */
[C---:B------:R-:W-:Y:S01]  /*150b0*/  IMAD.X R77, R84.reuse, 0x1, R71, P0 ;  /* 0x00000001544d7824 */ /* 0x040fe200000e0647 */
[-C--:B------:R-:W-:Y:S01]  /*150c0*/  IADD3 R80, P0, PT, R73, R70.reuse, RZ ;  /* 0x0000004649507210 */ /* 0x080fe20007f1e0ff */
[----:B------:R-:W-:Y:S01]  /*150d0*/  IMAD.X R93, R84, 0x1, R3, P4 ;  /* 0x00000001545d7824 */ /* 0x000fe200020e0603 */
[----:B------:R-:W-:Y:S02]  /*150e0*/  IADD3 R90, P4, PT, R90, R70, RZ ;  /* 0x000000465a5a7210 */ /* 0x000fe40007f9e0ff */
[----:B------:R-:W-:Y:S01]  /*150f0*/  SHF.R.S32.HI R75, RZ, 0x1f, R74 ;  /* 0x0000001fff4b7819 */ /* 0x000fe2000001144a */
[--C-:B------:R-:W-:Y:S01]  /*15100*/  IMAD.X R81, R85, 0x1, R69.reuse, P0 ;  /* 0x0000000155517824 */ /* 0x100fe200000e0645 */
[----:B------:R-:W-:Y:S01]  /*15110*/  IADD3 R88, P0, PT, R74, R0, RZ ;  /* 0x000000004a587210 */ /* 0x000fe20007f1e0ff */
[----:B------:R-:W-:Y:S01]  /*15120*/  IMAD.X R91, R84, 0x1, R69, P4 ;  /* 0x00000001545b7824 */ /* 0x000fe200020e0645 */
[C---:B------:R-:W-:Y:S01]  /*15130*/  IADD3 R86, P4, PT, R74.reuse, R2, RZ ;  /* 0x000000024a567210 */ /* 0x040fe20007f9e0ff */
[----:B------:R-:W-:-:S02]  /*15140*/  VIADD R73, R74, UR30 ;  /* 0x0000001e4a497c36 */ /* 0x000fc40008000000 */
[C---:B------:R-:W-:Y:S01]  /*15150*/  IMAD.X R89, R75.reuse, 0x1, R72, P0 ;  /* 0x000000014b597824 */ /* 0x040fe200000e0648 */
[C---:B------:R-:W-:Y:S01]  /*15160*/  IADD3 R84, P0, PT, R74.reuse, R68, RZ ;  /* 0x000000444a547210 */ /* 0x040fe20007f1e0ff */
[C---:B------:R-:W-:Y:S01]  /*15170*/  IMAD.X R87, R75.reuse, 0x1, R71, P4 ;  /* 0x000000014b577824 */ /* 0x040fe200020e0647 */
[----:B------:R-:W-:Y:S02]  /*15180*/  IADD3 R58, P4, PT, R74, R70, RZ ;  /* 0x000000464a3a7210 */ /* 0x000fe40007f9e0ff */
[----:B------:R-:W-:Y:S01]  /*15190*/  SHF.R.S32.HI R32, RZ, 0x1f, R73 ;  /* 0x0000001fff207819 */ /* 0x000fe20000011449 */
[----:B------:R-:W-:Y:S01]  /*151a0*/  IMAD.X R85, R75, 0x1, R3, P0 ;  /* 0x000000014b557824 */ /* 0x000fe200000e0603 */
        /* <DEDUP_REMOVED lines=12> */
[----:B------:R-:W-:-:S03]  /*15270*/  IADD3 R44, P4, PT, R74, R2, RZ ;  /* 0x000000024a2c7210 */ /* 0x000fc60007f9e0ff */
[C---:B------:R-:W-:Y:S01]  /*15280*/  IMAD.X R49, R75.reuse, 0x1, R72, P0 ;  /* 0x000000014b317824 */ /* 0x040fe200000e0648 */
[C---:B------:R-:W-:Y:S01]  /*15290*/  IADD3 R42, P0, PT, R74.reuse, R68, RZ ;  /* 0x000000444a2a7210 */ /* 0x040fe20007f1e0ff */
[----:B------:R-:W-:Y:S01]  /*152a0*/  IMAD.X R45, R75, 0x1, R71, P4 ;  /* 0x000000014b2d7824 */ /* 0x000fe200020e0647 */
[----:B------:R-:W-:-:S03]  /*152b0*/  IADD3 R38, P4, PT, R74, R70, RZ ;  /* 0x000000464a267210 */ /* 0x000fc60007f9e0ff */
[C---:B------:R-:W-:Y:S02]  /*152c0*/  IMAD.X R43, R75.reuse, 0x1, R3, P0 ;  /* 0x000000014b2b7824 */ /* 0x040fe400000e0603 */
[----:B------:R-:W-:Y:S01]  /*152d0*/  IMAD.X R39, R75, 0x1, R69, P4 ;  /* 0x000000014b277824 */ /* 0x000fe200020e0645 */
[----:B------:R-:W-:-:S05]  /*152e0*/  PRMT R75, R41, 0x9910, RZ ;  /* 0x00009910294b7816 */ /* 0x000fca00000000ff */
[----:B------:R-:W-:Y:S02]  /*152f0*/  IMAD.MOV.U32 R41, RZ, RZ, R75 ;  /* 0x000000ffff297224 */ /* 0x000fe400078e004b */
[----:B------:R-:W-:-:S03]  /*15300*/  IMAD.MOV.U32 R60, RZ, RZ, R36 ;  /* 0x000000ffff3c7224 */ /* 0x000fc600078e0024 */
[----:B------:R-:W-:Y:S02]  /*15310*/  SHF.R.S32.HI R62, RZ, 0x8, R41 ;  /* 0x00000008ff3e7819 */ /* 0x000fe40000011429 */
[----:B------:R-:W3:Y:S04]  /*15320*/  LDL.LU R41, [R1+0x610] ;  /* 0x0006100001297983 */ /* 0x000ee80000300800 */
[----:B------:R-:W3:Y:S01]  /*15330*/  LDL.LU R36, [R1+0x614] ;  /* 0x0006140001247983 */ /* 0x000ee20000300800 */
[----:B------:R-:W-:Y:S01]  /*15340*/  VIADD R73, R74, UR30 ;  /* 0x0000001e4a497c36 */ /* 0x000fe20008000000 */
[----:B------:R-:W-:-:S04]  /*15350*/  ISETP.LT.AND P4, PT, R35, UR20, !P6 ;  /* 0x0000001423007c0c */ /* 0x000fc8000f781270 */
[----:B------:R-:W-:Y:S02]  /*15360*/  SHF.R.S32.HI R40, RZ, 0x1f, R73 ;  /* 0x0000001fff287819 */ /* 0x000fe40000011449 */
[----:B------:R-:W-:Y:S02]  /*15370*/  IADD3 R32, P0, PT, R73, R0, RZ ;  /* 0x0000000049207210 */ /* 0x000fe40007f1e0ff */
[----:B------:R-:W-:-:S03]  /*15380*/  ISETP.LT.AND P6, PT, R37, UR24, !P6 ;  /* 0x0000001825007c0c */ /* 0x000fc6000f7c1270 */
[----:B------:R-:W-:Y:S01]  /*15390*/  IMAD.X R33, R40, 0x1, R72, P0 ;  /* 0x0000000128217824 */ /* 0x000fe200000e0648 */
[----:B------:R-:W-:Y:S02]  /*153a0*/  IADD3 R74, P0, PT, R73, R2, RZ ;  /* 0x00000002494a7210 */ /* 0x000fe40007f1e0ff */
[----:B------:R-:W-:-:S03]  /*153b0*/  SHF.R.S32.HI R60, RZ, 0x8, R60 ;  /* 0x00000008ff3c7819 */ /* 0x000fc6000001143c */
[----:B------:R-:W-:Y:S01]  /*153c0*/  IMAD.X R75, R40, 0x1, R71, P0 ;  /* 0x00000001284b7824 */ /* 0x000fe200000e0647 */
[----:B------:R-:W-:Y:S01]  /*153d0*/  ISETP.LT.AND P0, PT, R67, UR14, !P3 ;  /* 0x0000000e43007c0c */ /* 0x000fe2000df01270 */
[----:B------:R0:W-:Y:S01]  /*153e0*/  @P4 STG.E.U8 desc[UR22][R82.64], R62 ;  /* 0x0000003e52004986 */ /* 0x0001e2000c101116 */
[----:B------:R-:W-:Y:S01]  /*153f0*/  ISETP.LT.AND P4, PT, R34, UR16, !P3 ;  /* 0x0000001022007c0c */ /* 0x000fe2000df81270 */
[----:B------:R-:W1:Y:S02]  /*15400*/  LDCU UR14, c[0x0][0x398] ;  /* 0x00007300ff0e77ac */ /* 0x000e640008000800 */
[----:B------:R-:W-:Y:S01]  /*15410*/  @P6 STG.E.U8 desc[UR22][R80.64], R60 ;  /* 0x0000003c50006986 */ /* 0x000fe2000c101116 */
[----:B------:R-:W-:Y:S01]  /*15420*/  ISETP.LT.AND P6, PT, R35, UR18, !P3 ;  /* 0x0000001223007c0c */ /* 0x000fe2000dfc1270 */
[----:B------:R-:W1:Y:S01]  /*15430*/  LDCU UR16, c[0x0][0x398] ;  /* 0x00007300ff1077ac */ /* 0x000e620008000800 */
[----:B------:R-:W-:Y:S02]  /*15440*/  ISETP.LT.AND P3, PT, R37, UR26, !P3 ;  /* 0x0000001a25007c0c */ /* 0x000fe4000df61270 */
[----:B----4-:R-:W-:Y:S01]  /*15450*/  F2FP.SATFINITE.E4M3.F32.PACK_AB_MERGE_C R46, R46, R63, RZ ;  /* 0x0000003f2e2e723e */ /* 0x010fe200048070ff */
[----:B------:R-:W4:Y:S01]  /*15460*/  LDCU UR18, c[0x0][0x398] ;  /* 0x00007300ff1277ac */ /* 0x000f220008000800 */
[----:B0-----:R-:W-:-:S03]  /*15470*/  F2FP.SATFINITE.E4M3.F32.PACK_AB_MERGE_C R82, R54, R61, RZ ;  /* 0x0000003d3652723e */ /* 0x001fc600048070ff */
[----:B------:R0:W-:Y:S04]  /*15480*/  @P0 STG.E.U8 desc[UR22][R78.64], R46 ;  /* 0x0000002e4e000986 */ /* 0x0001e8000c101116 */
[----:B------:R1:W-:Y:S01]  /*15490*/  @P4 STG.E.U8 desc[UR22][R76.64], R82 ;  /* 0x000000524c004986 */ /* 0x0003e2000c101116 */
[----:B0-----:R-:W-:Y:S02]  /*154a0*/  F2FP.SATFINITE.E4M3.F32.PACK_AB_MERGE_C R79, R52, R55, RZ ;  /* 0x00000037344f723e */ /* 0x001fe400048070ff */
[----:B------:R-:W-:Y:S01]  /*154b0*/  F2FP.SATFINITE.E4M3.F32.PACK_AB_MERGE_C R78, R47, R53, RZ ;  /* 0x000000352f4e723e */ /* 0x000fe200048070ff */
[----:B------:R-:W4:Y:S01]  /*154c0*/  LDL.LU R55, [R1+0x410] ;  /* 0x0004100001377983 */ /* 0x000f220000300800 */
[----:B-1----:R-:W-:-:S03]  /*154d0*/  PRMT R77, R46, 0x9910, RZ ;  /* 0x000099102e4d7816 */ /* 0x002fc600000000ff */
[----:B------:R-:W-:Y:S04]  /*154e0*/  @P6 STG.E.U8 desc[UR22][R92.64], R79 ;  /* 0x0000004f5c006986 */ /* 0x000fe8000c101116 */
[----:B------:R-:W4:Y:S04]  /*154f0*/  LDL.LU R52, [R1+0x414] ;  /* 0x0004140001347983 */ /* 0x000f280000300800 */
[----:B------:R3:W-:Y:S04]  /*15500*/  @P3 STG.E.U8 desc[UR22][R90.64], R78 ;  /* 0x0000004e5a003986 */ /* 0x0007e8000c101116 */
[----:B------:R-:W4:Y:S04]  /*15510*/  LDL.LU R53, [R1+0x210] ;  /* 0x0002100001357983 */ /* 0x000f280000300800 */
[----:B------:R-:W4:Y:S01]  /*15520*/  LDL.LU R46, [R1+0x214] ;  /* 0x00021400012e7983 */ /* 0x000f220000300800 */
[----:B---3--:R-:W-:-:S03]  /*15530*/  F2FP.SATFINITE.E4M3.F32.PACK_AB_MERGE_C R90, R36, R41, RZ ;  /* 0x00000029245a723e */ /* 0x008fc600048070ff */
[----:B------:R-:W3:Y:S04]  /*15540*/  LDL.LU R41, [R1+0x10] ;  /* 0x0000100001297983 */ /* 0x000ee80000300800 */
[----:B------:R-:W3:Y:S01]  /*15550*/  LDL.LU R36, [R1+0x14] ;  /* 0x0000140001247983 */ /* 0x000ee20000300800 */
[----:B------:R-:W-:Y:S01]  /*15560*/  ISETP.GE.AND P5, PT, R64, UR4, PT ;  /* 0x0000000440007c0c */ /* 0x000fe2000bfa6270 */
[----:B------:R-:W0:Y:S01]  /*15570*/  LDCU UR4, c[0x0][0x39c] ;  /* 0x00007380ff0477ac */ /* 0x000e220008000800 */
[C---:B------:R-:W-:Y:S02]  /*15580*/  VIADD R80, R66.reuse, 0x6 ;  /* 0x0000000642507836 */ /* 0x040fe40000000000 */
[----:B------:R-:W-:Y:S01]  /*15590*/  VIADD R76, R66, 0x7 ;  /* 0x00000007424c7836 */ /* 0x000fe20000000000 */
[----:B------:R-:W-:Y:S01]  /*155a0*/  PRMT R82, R82, 0x9910, RZ ;  /* 0x0000991052527816 */ /* 0x000fe200000000ff */
[----:B------:R-:W3:Y:S01]  /*155b0*/  LDL.LU R47, [R1+0x618] ;  /* 0x00061800012f7983 */ /* 0x000ee20000300800 */
[----:B--2---:R-:W-:Y:S01]  /*155c0*/  ISETP.GE.AND P0, PT, R80, UR6, PT ;  /* 0x0000000650007c0c */ /* 0x004fe2000bf06270 */
[----:B------:R-:W1:Y:S01]  /*155d0*/  LDCU UR6, c[0x0][0x398] ;  /* 0x00007300ff0677ac */ /* 0x000e620008000800 */
[----:B------:R-:W-:-:S05]  /*155e0*/  IADD3 R80, P4, PT, R73, R68, RZ ;  /* 0x0000004449507210 */ /* 0x000fca0007f9e0ff */
[----:B------:R-:W-:Y:S01]  /*155f0*/  IMAD.X R81, R40, 0x1, R3, P4 ;  /* 0x0000000128517824 */ /* 0x000fe200020e0603 */
[----:B------:R-:W-:Y:S02]  /*15600*/  ISETP.LT.AND P4, PT, R67, UR28, !P1 ;  /* 0x0000001c43007c0c */ /* 0x000fe4000cf81270 */
[----:B0-----:R-:W-:Y:S01]  /*15610*/  ISETP.GE.AND P6, PT, R76, UR4, PT ;  /* 0x000000044c007c0c */ /* 0x001fe2000bfc6270 */
[----:B------:R-:W-:Y:S01]  /*15620*/  IMAD.MOV.U32 R76, RZ, RZ, R77 ;  /* 0x000000ffff4c7224 */ /* 0x000fe200078e004d */
[----:B------:R-:W-:Y:S01]  /*15630*/  ISETP.LT.AND P3, PT, R34, UR32, !P1 ;  /* 0x0000002022007c0c */ /* 0x000fe2000cf61270 */
[----:B------:R-:W0:Y:S03]  /*15640*/  LDCU UR4, c[0x0][0x39c] ;  /* 0x00007380ff0477ac */ /* 0x000e260008000800 */
[----:B------:R-:W-:-:S05]  /*15650*/  SHF.R.S32.HI R76, RZ, 0x8, R76 ;  /* 0x00000008ff4c7819 */ /* 0x000fca000001144c */
[----:B------:R2:W-:Y:S01]  /*15660*/  @P4 STG.E.U8 desc[UR22][R88.64], R76 ;  /* 0x0000004c58004986 */ /* 0x0005e2000c101116 */
[----:B------:R-:W-:Y:S02]  /*15670*/  ISETP.LT.AND P4, PT, R35, UR34, !P1 ;  /* 0x0000002223007c0c */ /* 0x000fe4000cf81270 */
[----:B------:R-:W-:Y:S01]  /*15680*/  PRMT R77, R79, 0x9910, RZ ;  /* 0x000099104f4d7816 */ /* 0x000fe200000000ff */
[----:B--2---:R-:W-:-:S05]  /*15690*/  IMAD.MOV.U32 R76, RZ, RZ, R82 ;  /* 0x000000ffff4c7224 */ /* 0x004fca00078e0052 */
[----:B------:R-:W-:Y:S02]  /*156a0*/  SHF.R.S32.HI R76, RZ, 0x8, R76 ;  /* 0x00000008ff4c7819 */ /* 0x000fe4000001144c */
[----:B------:R-:W-:-:S03]  /*156b0*/  PRMT R78, R78, 0x9910, RZ ;  /* 0x000099104e4e7816 */ /* 0x000fc600000000ff */
[----:B------:R2:W-:Y:S01]  /*156c0*/  @P3 STG.E.U8 desc[UR22][R86.64], R76 ;  /* 0x0000004c56003986 */ /* 0x0005e2000c101116 */
[----:B------:R-:W-:Y:S01]  /*156d0*/  ISETP.LT.AND P3, PT, R67, UR9, !P2 ;  /* 0x0000000943007c0c */ /* 0x000fe2000d761270 */
[----:B------:R-:W0:Y:S01]  /*156e0*/  LDCU UR9, c[0x0][0x398] ;  /* 0x00007300ff0977ac */ /* 0x000e220008000800 */
[----:B-1----:R-:W-:Y:S01]  /*156f0*/  ISETP.LT.AND P1, PT, R37, UR6, !P1 ;  /* 0x0000000625007c0c */ /* 0x002fe2000cf21270 */
[----:B------:R-:W1:Y:S01]  /*15700*/  LDCU UR6, c[0x0][0x39c] ;  /* 0x00007380ff0677ac */ /* 0x000e620008000800 */
[----:B--2---:R-:W-:Y:S01]  /*15710*/  SHF.R.S32.HI R76, RZ, 0x8, R77 ;  /* 0x00000008ff4c7819 */ /* 0x004fe2000001144d */
[----:B------:R-:W-:-:S04]  /*15720*/  IMAD.MOV.U32 R77, RZ, RZ, R78 ;  /* 0x000000ffff4d7224 */ /* 0x000fc800078e004e */
[----:B------:R2:W-:Y:S01]  /*15730*/  @P4 STG.E.U8 desc[UR22][R84.64], R76 ;  /* 0x0000004c54004986 */ /* 0x0005e2000c101116 */
[C---:B------:R-:W-:Y:S01]  /*15740*/  IADD3 R78, P4, PT, R73.reuse, R70, RZ ;  /* 0x00000046494e7210 */ /* 0x040fe20007f9e0ff */
[----:B------:R-:W-:Y:S01]  /*15750*/  VIADD R73, R73, UR30 ;  /* 0x0000001e49497c36 */ /* 0x000fe20008000000 */
[----:B------:R-:W-:-:S03]  /*15760*/  SHF.R.S32.HI R77, RZ, 0x8, R77 ;  /* 0x00000008ff4d7819 */ /* 0x000fc6000001144d */
[----:B------:R-:W-:Y:S02]  /*15770*/  IMAD.X R79, R40, 0x1, R69, P4 ;  /* 0x00000001284f7824 */ /* 0x000fe400020e0645 */
[----:B------:R0:W-:Y:S01]  /*15780*/  @P1 STG.E.U8 desc[UR22][R58.64], R77 ;  /* 0x0000004d3a001986 */ /* 0x0001e2000c101116 */
[----:B--2---:R-:W-:-:S03]  /*15790*/  SHF.R.S32.HI R84, RZ, 0x1f, R73 ;  /* 0x0000001fff547819 */ /* 0x004fc60000011449 */
[----:B------:R-:W2:Y:S01]  /*157a0*/  LDL.LU R40, [R1+0x61c] ;  /* 0x00061c0001287983 */ /* 0x000ea20000300800 */
[----:B------:R-:W-:Y:S02]  /*157b0*/  IADD3 R76, P4, PT, R73, R0, RZ ;  /* 0x00000000494c7210 */ /* 0x000fe40007f9e0ff */
[----:B------:R-:W-:Y:S02]  /*157c0*/  ISETP.LT.AND P1, PT, R34, UR10, !P2 ;  /* 0x0000000a22007c0c */ /* 0x000fe4000d721270 */
[----:B----4-:R-:W-:Y:S02]  /*157d0*/  F2FP.SATFINITE.E4M3.F32.PACK_AB_MERGE_C R86, R52, R55, RZ ;  /* 0x000000373456723e */ /* 0x010fe400048070ff */
[----:B------:R-:W-:Y:S01]  /*157e0*/  F2FP.SATFINITE.E4M3.F32.PACK_AB_MERGE_C R83, R46, R53, RZ ;  /* 0x000000352e53723e */ /* 0x000fe200048070ff */
[----:B0-----:R-:W-:Y:S01]  /*157f0*/  IMAD.X R77, R84, 0x1, R72, P4 ;  /* 0x00000001544d7824 */ /* 0x001fe200020e0648 */
[----:B------:R-:W-:Y:S01]  /*15800*/  ISETP.LT.AND P4, PT, R35, UR9, !P2 ;  /* 0x0000000923007c0c */ /* 0x000fe2000d781270 */
[----:B------:R0:W-:Y:S01]  /*15810*/  @P3 STG.E.U8 desc[UR22][R56.64], R90 ;  /* 0x0000005a38003986 */ /* 0x0001e2000c101116 */
[----:B------:R-:W-:Y:S01]  /*15820*/  ISETP.LT.AND P2, PT, R37, UR12, !P2 ;  /* 0x0000000c25007c0c */ /* 0x000fe2000d741270 */
[----:B------:R-:W-:Y:S01]  /*15830*/  VIADD R82, R66, 0x8 ;  /* 0x0000000842527836 */ /* 0x000fe20000000000 */
[----:B---3--:R-:W-:-:S03]  /*15840*/  F2FP.SATFINITE.E4M3.F32.PACK_AB_MERGE_C R85, R36, R41, RZ ;  /* 0x000000292455723e */ /* 0x008fc600048070ff */
[----:B------:R-:W-:Y:S01]  /*15850*/  @P1 STG.E.U8 desc[UR22][R50.64], R86 ;  /* 0x0000005632001986 */ /* 0x000fe2000c101116 */
[----:B0-----:R-:W-:Y:S01]  /*15860*/  PRMT R90, R90, 0x9910, RZ ;  /* 0x000099105a5a7816 */ /* 0x001fe200000000ff */
[----:B------:R-:W0:Y:S02]  /*15870*/  LDCU UR10, c[0x0][0x398] ;  /* 0x00007300ff0a77ac */ /* 0x000e240008000800 */
[----:B------:R-:W3:Y:S01]  /*15880*/  LDL.LU R41, [R1+0x418] ;  /* 0x0004180001297983 */ /* 0x000ee20000300800 */
[----:B------:R-:W-:Y:S01]  /*15890*/  PRMT R87, R83, 0x9910, RZ ;  /* 0x0000991053577816 */ /* 0x000fe200000000ff */
[----:B------:R-:W4:Y:S02]  /*158a0*/  LDCU UR9, c[0x0][0x398] ;  /* 0x00007300ff0977ac */ /* 0x000f240008000800 */
[----:B------:R0:W-:Y:S01]  /*158b0*/  @P4 STG.E.U8 desc[UR22][R30.64], R83 ;  /* 0x000000531e004986 */ /* 0x0001e2000c101116 */
[----:B------:R-:W1:Y:S03]  /*158c0*/  LDCU UR12, c[0x0][0x398] ;  /* 0x00007300ff0c77ac */ /* 0x000e660008000800 */
[----:B------:R-:W3:Y:S04]  /*158d0*/  LDL.LU R36, [R1+0x41c] ;  /* 0x00041c0001247983 */ /* 0x000ee80000300800 */
[----:B------:R1:W-:Y:S04]  /*158e0*/  @P2 STG.E.U8 desc[UR22][R28.64], R85 ;  /* 0x000000551c002986 */ /* 0x0003e8000c101116 */
[----:B0-----:R-:W2:Y:S04]  /*158f0*/  LDL.LU R30, [R1+0x218] ;  /* 0x00021800011e7983 */ /* 0x001ea80000300800 */
[----:B------:R-:W2:Y:S04]  /*15900*/  LDL.LU R31, [R1+0x21c] ;  /* 0x00021c00011f7983 */ /* 0x000ea80000300800 */
[----:B-1----:R-:W2:Y:S04]  /*15910*/  LDL.LU R28, [R1+0x18] ;  /* 0x00001800011c7983 */ /* 0x002ea80000300800 */
[----:B------:R-:W2:Y:S01]  /*15920*/  LDL.LU R29, [R1+0x1c] ;  /* 0x00001c00011d7983 */ /* 0x000ea20000300800 */
[----:B------:R-:W-:Y:S01]  /*15930*/  ISETP.GE.AND P3, PT, R82, UR4, PT ;  /* 0x0000000452007c0c */ /* 0x000fe2000bf66270 */
[----:B------:R-:W-:Y:S01]  /*15940*/  VIADD R82, R66, 0x9 ;  /* 0x0000000942527836 */ /* 0x000fe20000000000 */
[----:B------:R-:W-:Y:S01]  /*15950*/  ISETP.LT.AND P1, PT, R67, UR14, !P5 ;  /* 0x0000000e43007c0c */ /* 0x000fe2000ef21270 */
[----:B------:R-:W0:Y:S03]  /*15960*/  LDCU UR4, c[0x0][0x39c] ;  /* 0x00007380ff0477ac */ /* 0x000e260008000800 */
[----:B------:R-:W-:Y:S01]  /*15970*/  ISETP.GE.AND P4, PT, R82, UR6, PT ;  /* 0x0000000652007c0c */ /* 0x000fe2000bf86270 */
[----:B------:R-:W-:Y:S01]  /*15980*/  IMAD.MOV.U32 R82, RZ, RZ, R90 ;  /* 0x000000ffff527224 */ /* 0x000fe200078e005a */
[----:B------:R-:W-:Y:S01]  /*15990*/  PRMT R86, R86, 0x9910, RZ ;  /* 0x0000991056567816 */ /* 0x000fe200000000ff */
[----:B------:R-:W1:Y:S03]  /*159a0*/  LDCU UR6, c[0x0][0x398] ;  /* 0x00007300ff0677ac */ /* 0x000e660008000800 */
[----:B------:R-:W-:Y:S01]  /*159b0*/  SHF.R.S32.HI R82, RZ, 0x8, R82 ;  /* 0x00000008ff527819 */ /* 0x000fe20000011452 */
[----:B------:R-:W0:Y:S04]  /*159c0*/  LDCU UR14, c[0x0][0x398] ;  /* 0x00007300ff0e77ac */ /* 0x000e280008000800 */
[----:B------:R1:W-:Y:S02]  /*159d0*/  @P1 STG.E.U8 desc[UR22][R48.64], R82 ;  /* 0x0000005230001986 */ /* 0x0003e4000c101116 */
[----:B-1----:R-:W-:-:S05]  /*159e0*/  IMAD.MOV.U32 R82, RZ, RZ, R86 ;  /* 0x000000ffff527224 */ /* 0x002fca00078e0056 */
[----:B------:R-:W-:Y:S01]  /*159f0*/  SHF.R.S32.HI R83, RZ, 0x8, R82 ;  /* 0x00000008ff537819 */ /* 0x000fe20000011452 */
[----:B------:R-:W-:Y:S01]  /*15a00*/  IMAD.MOV.U32 R82, RZ, RZ, R87 ;  /* 0x000000ffff527224 */ /* 0x000fe200078e0057 */
[----:B------:R-:W-:Y:S01]  /*15a10*/  ISETP.LT.AND P2, PT, R34, UR10, !P5 ;  /* 0x0000000a22007c0c */ /* 0x000fe2000ef41270 */
[----:B------:R-:W1:Y:S01]  /*15a20*/  LDCU UR10, c[0x0][0x398] ;  /* 0x00007300ff0a77ac */ /* 0x000e620008000800 */
[----:B----4-:R-:W-:Y:S01]  /*15a30*/  ISETP.LT.AND P1, PT, R35, UR9, !P5 ;  /* 0x0000000923007c0c */ /* 0x010fe2000ef21270 */
[----:B------:R-:W4:Y:S01]  /*15a40*/  LDCU UR9, c[0x0][0x398] ;  /* 0x00007300ff0977ac */ /* 0x000f220008000800 */
[----:B------:R-:W-:Y:S02]  /*15a50*/  PRMT R85, R85, 0x9910, RZ ;  /* 0x0000991055557816 */ /* 0x000fe400000000ff */
[----:B------:R-:W-:Y:S01]  /*15a60*/  ISETP.LT.AND P5, PT, R37, UR12, !P5 ;  /* 0x0000000c25007c0c */ /* 0x000fe2000efa1270 */
[----:B------:R-:W0:Y:S01]  /*15a70*/  LDCU UR12, c[0x0][0x398] ;  /* 0x00007300ff0c77ac */ /* 0x000e220008000800 */
[----:B------:R-:W-:-:S05]  /*15a80*/  SHF.R.S32.HI R82, RZ, 0x8, R82 ;  /* 0x00000008ff527819 */ /* 0x000fca0000011452 */
[----:B------:R0:W-:Y:S01]  /*15a90*/  @P2 STG.E.U8 desc[UR22][R44.64], R83 ;  /* 0x000000532c002986 */ /* 0x0001e2000c101116 */
[----:B------:R-:W-:Y:S01]  /*15aa0*/  ISETP.LT.AND P2, PT, R67, UR6, !P0 ;  /* 0x0000000643007c0c */ /* 0x000fe2000c741270 */
[----:B------:R-:W1:Y:S02]  /*15ab0*/  LDCU UR6, c[0x0][0x398] ;  /* 0x00007300ff0677ac */ /* 0x000e640008000800 */
[----:B------:R1:W-:Y:S01]  /*15ac0*/  @P1 STG.E.U8 desc[UR22][R42.64], R82 ;  /* 0x000000522a001986 */ /* 0x0003e2000c101116 */
[----:B0-----:R-:W-:Y:S01]  /*15ad0*/  IMAD.MOV.U32 R83, RZ, RZ, R85 ;  /* 0x000000ffff537224 */ /* 0x001fe200078e0055 */
[----:B--2---:R-:W-:Y:S02]  /*15ae0*/  F2FP.SATFINITE.E4M3.F32.PACK_AB_MERGE_C R87, R29, R28, RZ ;  /* 0x0000001c1d57723e */ /* 0x004fe400048070ff */
[----:B------:R-:W2:Y:S04]  /*15af0*/  LDL.LU R28, [R1+0x620] ;  /* 0x00062000011c7983 */ /* 0x000ea80000300800 */
[----:B------:R-:W2:Y:S01]  /*15b00*/  LDL.LU R29, [R1+0x624] ;  /* 0x00062400011d7983 */ /* 0x000ea20000300800 */
[----:B-1----:R-:W-:-:S02]  /*15b10*/  SHF.R.S32.HI R82, RZ, 0x8, R83 ;  /* 0x00000008ff527819 */ /* 0x002fc40000011453 */
[----:B------:R-:W-:Y:S01]  /*15b20*/  ISETP.LT.AND P1, PT, R34, UR10, !P0 ;  /* 0x0000000a22007c0c */ /* 0x000fe2000c721270 */
[----:B------:R-:W0:Y:S02]  /*15b30*/  LDCU UR10, c[0x0][0x398] ;  /* 0x00007300ff0a77ac */ /* 0x000e240008000800 */
[----:B------:R1:W-:Y:S01]  /*15b40*/  @P5 STG.E.U8 desc[UR22][R38.64], R82 ;  /* 0x0000005226005986 */ /* 0x0003e2000c101116 */
[----:B----4-:R-:W-:Y:S01]  /*15b50*/  ISETP.LT.AND P5, PT, R35, UR9, !P0 ;  /* 0x0000000923007c0c */ /* 0x010fe2000c7a1270 */
[----:B------:R-:W4:Y:S01]  /*15b60*/  LDCU UR9, c[0x0][0x398] ;  /* 0x00007300ff0977ac */ /* 0x000f220008000800 */
[----:B------:R-:W-:Y:S02]  /*15b70*/  F2FP.SATFINITE.E4M3.F32.PACK_AB_MERGE_C R86, R40, R47, RZ ;  /* 0x0000002f2856723e */ /* 0x000fe400048070ff */
[----:B---3--:R-:W-:-:S03]  /*15b80*/  F2FP.SATFINITE.E4M3.F32.PACK_AB_MERGE_C R83, R36, R41, RZ ;  /* 0x000000292453723e */ /* 0x008fc600048070ff */
[----:B------:R3:W-:Y:S01]  /*15b90*/  @P2 STG.E.U8 desc[UR22][R32.64], R86 ;  /* 0x0000005620002986 */ /* 0x0007e2000c101116 */
[----:B------:R-:W-:-:S03]  /*15ba0*/  F2FP.SATFINITE.E4M3.F32.PACK_AB_MERGE_C R85, R31, R30, RZ ;  /* 0x0000001e1f55723e */ /* 0x000fc600048070ff */
[----:B------:R0:W-:Y:S01]  /*15bb0*/  @P1 STG.E.U8 desc[UR22][R74.64], R83 ;  /* 0x000000534a001986 */ /* 0x0001e2000c101116 */
[----:B------:R-:W-:Y:S01]  /*15bc0*/  ISETP.LT.AND P0, PT, R37, UR6, !P0 ;  /* 0x0000000625007c0c */ /* 0x000fe2000c701270 */
[----:B-1----:R-:W-:Y:S01]  /*15bd0*/  VIADD R82, R66, 0xa ;  /* 0x0000000a42527836 */ /* 0x002fe20000000000 */
[----:B------:R-:W-:Y:S01]  /*15be0*/  PRMT R88, R85, 0x9910, RZ ;  /* 0x0000991055587816 */ /* 0x000fe200000000ff */
[----:B------:R1:W-:Y:S01]  /*15bf0*/  @P5 STG.E.U8 desc[UR22][R80.64], R85 ;  /* 0x0000005550005986 */ /* 0x0003e2000c101116 */
[----:B------:R-:W-:Y:S01]  /*15c00*/  PRMT R89, R87, 0x9910, RZ ;  /* 0x0000991057597816 */ /* 0x000fe200000000ff */
[----:B------:R-:W2:Y:S02]  /*15c10*/  LDCU UR6, c[0x0][0x39c] ;  /* 0x00007380ff0677ac */ /* 0x000ea40008000800 */
[----:B---3--:R-:W3:Y:S01]  /*15c20*/  LDL.LU R32, [R1+0x420] ;  /* 0x0004200001207983 */ /* 0x008ee20000300800 */
[----:B0-----:R-:W-:-:S03]  /*15c30*/  IADD3 R74, P1, PT, R73, R2, RZ ;  /* 0x00000002494a7210 */ /* 0x001fc60007f3e0ff */
[----:B------:R-:W3:Y:S01]  /*15c40*/  LDL.LU R33, [R1+0x424] ;  /* 0x0004240001217983 */ /* 0x000ee20000300800 */
[----:B----4-:R-:W-:Y:S01]  /*15c50*/  ISETP.LT.AND P5, PT, R34, UR9, !P6 ;  /* 0x0000000922007c0c */ /* 0x010fe2000f7a1270 */
[----:B------:R-:W0:Y:S01]  /*15c60*/  LDCU UR9, c[0x0][0x398] ;  /* 0x00007300ff0977ac */ /* 0x000e220008000800 */
[----:B------:R-:W-:Y:S01]  /*15c70*/  IMAD.X R75, R84, 0x1, R71, P1 ;  /* 0x00000001544b7824 */ /* 0x000fe200008e0647 */
[----:B------:R-:W-:Y:S02]  /*15c80*/  ISETP.LT.AND P1, PT, R67, UR10, !P6 ;  /* 0x0000000a43007c0c */ /* 0x000fe4000f721270 */
[----:B-1----:R-:W-:Y:S02]  /*15c90*/  PRMT R80, R86, 0x9910, RZ ;  /* 0x0000991056507816 */ /* 0x002fe400000000ff */
[----:B------:R-:W-:Y:S01]  /*15ca0*/  PRMT R81, R83, 0x9910, RZ ;  /* 0x0000991053517816 */ /* 0x000fe200000000ff */
[----:B------:R1:W-:Y:S01]  /*15cb0*/  @P0 STG.E.U8 desc[UR22][R78.64], R87 ;  /* 0x000000574e000986 */ /* 0x0003e2000c101116 */
[----:B------:R-:W-:Y:S01]  /*15cc0*/  SHF.R.S32.HI R80, RZ, 0x8, R80 ;  /* 0x00000008ff507819 */ /* 0x000fe20000011450 */
[----:B------:R-:W4:Y:S01]  /*15cd0*/  LDCU UR10, c[0x0][0x398] ;  /* 0x00007300ff0a77ac */ /* 0x000f220008000800 */
[----:B------:R-:W-:Y:S01]  /*15ce0*/  ISETP.GE.AND P2, PT, R82, UR4, PT ;  /* 0x0000000452007c0c */ /* 0x000fe2000bf46270 */
[----:B------:R-:W3:Y:S01]  /*15cf0*/  LDL.LU R30, [R1+0x220] ;  /* 0x00022000011e7983 */ /* 0x000ee20000300800 */
[----:B------:R-:W-:Y:S01]  /*15d00*/  IADD3 R82, P0, PT, R73, R68, RZ ;  /* 0x0000004449527210 */ /* 0x000fe20007f1e0ff */
[----:B------:R-:W0:Y:S02]  /*15d10*/  LDCU UR4, c[0x0][0x39c] ;  /* 0x00007380ff0477ac */ /* 0x000e240008000800 */
[----:B------:R-:W-:Y:S01]  /*15d20*/  @P1 STG.E.U8 desc[UR22][R76.64], R80 ;  /* 0x000000504c001986 */ /* 0x000fe2000c101116 */
[----:B-1----:R-:W-:-:S03]  /*15d30*/  SHF.R.S32.HI R78, RZ, 0x8, R81 ;  /* 0x00000008ff4e7819 */ /* 0x002fc60000011451 */
[----:B------:R-:W3:Y:S04]  /*15d40*/  LDL.LU R31, [R1+0x224] ;  /* 0x00022400011f7983 */ /* 0x000ee80000300800 */
[----:B------:R1:W-:Y:S01]  /*15d50*/  @P5 STG.E.U8 desc[UR22][R74.64], R78 ;  /* 0x0000004e4a005986 */ /* 0x0003e2000c101116 */
[----:B------:R-:W-:Y:S02]  /*15d60*/  IMAD.X R83, R84, 0x1, R3, P0 ;  /* 0x0000000154537824 */ /* 0x000fe400000e0603 */
[C---:B-1----:R-:W-:Y:S01]  /*15d70*/  VIADD R74, R73.reuse, UR30 ;  /* 0x0000001e494a7c36 */ /* 0x042fe20008000000 */
[----:B------:R-:W-:-:S04]  /*15d80*/  IADD3 R78, P1, PT, R73, R70, RZ ;  /* 0x00000046494e7210 */ /* 0x000fc80007f3e0ff */
[----:B------:R-:W-:Y:S02]  /*15d90*/  SHF.R.S32.HI R73, RZ, 0x1f, R74 ;  /* 0x0000001fff497819 */ /* 0x000fe4000001144a */
[----:B------:R-:W-:Y:S01]  /*15da0*/  IADD3 R76, P0, PT, R74, R0, RZ ;  /* 0x000000004a4c7210 */ /* 0x000fe20007f1e0ff */
[----:B------:R-:W-:-:S04]  /*15db0*/  IMAD.X R79, R84, 0x1, R69, P1 ;  /* 0x00000001544f7824 */ /* 0x000fc800008e0645 */
[----:B------:R-:W-:Y:S01]  /*15dc0*/  IMAD.X R77, R73, 0x1, R72, P0 ;  /* 0x00000001494d7824 */ /* 0x000fe200000e0648 */
[C---:B------:R-:W-:Y:S02]  /*15dd0*/  IADD3 R84, P0, PT, R74.reuse, R68, RZ ;  /* 0x000000444a547210 */ /* 0x040fe40007f1e0ff */
[----:B------:R-:W-:-:S03]  /*15de0*/  IADD3 R80, P1, PT, R74, R2, RZ ;  /* 0x000000024a507210 */ /* 0x000fc60007f3e0ff */
[C---:B------:R-:W-:Y:S01]  /*15df0*/  IMAD.X R85, R73.reuse, 0x1, R3, P0 ;  /* 0x0000000149557824 */ /* 0x040fe200000e0603 */
[----:B------:R-:W-:Y:S01]  /*15e00*/  IADD3 R86, P0, PT, R74, R70, RZ ;  /* 0x000000464a567210 */ /* 0x000fe20007f1e0ff */
[----:B------:R-:W-:-:S04]  /*15e10*/  IMAD.X R81, R73, 0x1, R71, P1 ;  /* 0x0000000149517824 */ /* 0x000fc800008e0647 */
[----:B------:R-:W-:Y:S02]  /*15e20*/  IMAD.X R87, R73, 0x1, R69, P0 ;  /* 0x0000000149577824 */ /* 0x000fe400000e0645 */
[----:B------:R-:W-:Y:S01]  /*15e30*/  IMAD.MOV.U32 R73, RZ, RZ, R89 ;  /* 0x000000ffff497224 */ /* 0x000fe200078e0059 */
[----:B--2---:R-:W-:Y:S02]  /*15e40*/  F2FP.SATFINITE.E4M3.F32.PACK_AB_MERGE_C R89, R29, R28, RZ ;  /* 0x0000001c1d59723e */ /* 0x004fe400048070ff */
[----:B------:R-:W2:Y:S04]  /*15e50*/  LDL.LU R28, [R1+0x20] ;  /* 0x00002000011c7983 */ /* 0x000ea80000300800 */
[----:B------:R-:W2:Y:S01]  /*15e60*/  LDL.LU R29, [R1+0x24] ;  /* 0x00002400011d7983 */ /* 0x000ea20000300800 */
[----:B----4-:R-:W-:-:S02]  /*15e70*/  ISETP.LT.AND P5, PT, R35, UR10, !P6 ;  /* 0x0000000a23007c0c */ /* 0x010fc4000f7a1270 */
[----:B------:R-:W-:Y:S01]  /*15e80*/  SHF.R.S32.HI R88, RZ, 0x8, R88 ;  /* 0x00000008ff587819 */ /* 0x000fe20000011458 */
[----:B------:R-:W-:Y:S01]  /*15e90*/  VIADD R75, R66, 0xb ;  /* 0x0000000b424b7836 */ /* 0x000fe20000000000 */
[----:B------:R-:W-:Y:S01]  /*15ea0*/  ISETP.LT.AND P1, PT, R67, UR12, !P3 ;  /* 0x0000000c43007c0c */ /* 0x000fe2000df21270 */
[----:B------:R-:W1:Y:S01]  /*15eb0*/  LDCU UR10, c[0x0][0x398] ;  /* 0x00007300ff0a77ac */ /* 0x000e620008000800 */
[----:B0-----:R-:W-:Y:S01]  /*15ec0*/  ISETP.LT.AND P6, PT, R37, UR9, !P6 ;  /* 0x0000000925007c0c */ /* 0x001fe2000f7c1270 */
[----:B------:R-:W0:Y:S06]  /*15ed0*/  LDCU UR9, c[0x0][0x398] ;  /* 0x00007300ff0977ac */ /* 0x000e2c0008000800 */
[----:B------:R2:W-:Y:S01]  /*15ee0*/  @P5 STG.E.U8 desc[UR22][R82.64], R88 ;  /* 0x0000005852005986 */ /* 0x0005e2000c101116 */
[----:B------:R-:W-:Y:S01]  /*15ef0*/  SHF.R.S32.HI R73, RZ, 0x8, R73 ;  /* 0x00000008ff497819 */ /* 0x000fe20000011449 */
[----:B------:R-:W4:Y:S01]  /*15f00*/  LDCU UR12, c[0x0][0x398] ;  /* 0x00007300ff0c77ac */ /* 0x000f220008000800 */
[----:B--2---:R-:W-:-:S02]  /*15f10*/  F2FP.SATFINITE.E4M3.F32.PACK_AB_MERGE_C R88, R29, R28, RZ ;  /* 0x0000001c1d58723e */ /* 0x004fc400048070ff */
[----:B------:R-:W2:Y:S04]  /*15f20*/  LDL.LU R28, [R1+0x628] ;  /* 0x00062800011c7983 */ /* 0x000ea80000300800 */
[----:B------:R-:W2:Y:S01]  /*15f30*/  LDL.LU R29, [R1+0x62c] ;  /* 0x00062c00011d7983 */ /* 0x000ea20000300800 */
[----:B------:R-:W-:Y:S01]  /*15f40*/  ISETP.LT.AND P5, PT, R34, UR14, !P3 ;  /* 0x0000000e22007c0c */ /* 0x000fe2000dfa1270 */
[----:B------:R-:W-:Y:S01]  /*15f50*/  VIADD R74, R74, UR30 ;  /* 0x0000001e4a4a7c36 */ /* 0x000fe20008000000 */
[----:B---3--:R-:W-:Y:S01]  /*15f60*/  F2FP.SATFINITE.E4M3.F32.PACK_AB_MERGE_C R83, R31, R30, RZ ;  /* 0x0000001e1f53723e */ /* 0x008fe200048070ff */
[----:B------:R3:W-:Y:S01]  /*15f70*/  @P6 STG.E.U8 desc[UR22][R78.64], R73 ;  /* 0x000000494e006986 */ /* 0x0007e2000c101116 */
[----:B------:R-:W-:Y:S01]  /*15f80*/  ISETP.LT.AND P6, PT, R35, UR16, !P3 ;  /* 0x0000001023007c0c */ /* 0x000fe2000dfc1270 */
[----:B------:R-:W1:Y:S01]  /*15f90*/  LDCU UR14, c[0x0][0x398] ;  /* 0x00007300ff0e77ac */ /* 0x000e620008000800 */
[----:B0-----:R-:W-:Y:S01]  /*15fa0*/  ISETP.LT.AND P3, PT, R37, UR9, !P3 ;  /* 0x0000000925007c0c */ /* 0x001fe2000df61270 */
[----:B------:R-:W-:Y:S01]  /*15fb0*/  @P1 STG.E.U8 desc[UR22][R76.64], R89 ;  /* 0x000000594c001986 */ /* 0x000fe2000c101116 */
[----:B------:R-:W-:Y:S01]  /*15fc0*/  ISETP.GE.AND P0, PT, R75, UR4, PT ;  /* 0x000000044b007c0c */ /* 0x000fe2000bf06270 */
[----:B------:R-:W0:Y:S01]  /*15fd0*/  LDCU UR9, c[0x0][0x398] ;  /* 0x00007300ff0977ac */ /* 0x000e220008000800 */
[----:B---3--:R-:W-:Y:S01]  /*15fe0*/  VIADD R73, R66, 0xc ;  /* 0x0000000c42497836 */ /* 0x008fe20000000000 */
[----:B------:R-:W-:Y:S01]  /*15ff0*/  SHF.R.S32.HI R75, RZ, 0x1f, R74 ;  /* 0x0000001fff4b7819 */ /* 0x000fe2000001144a */
[----:B------:R-:W3:Y:S03]  /*16000*/  LDCU UR4, c[0x0][0x39c] ;  /* 0x00007380ff0477ac */ /* 0x000ee60008000800 */
[----:B------:R-:W-:Y:S01]  /*16010*/  ISETP.GE.AND P1, PT, R73, UR6, PT ;  /* 0x0000000649007c0c */ /* 0x000fe2000bf26270 */
[----:B------:R-:W0:Y:S01]  /*16020*/  LDCU UR16, c[0x0][0x398] ;  /* 0x00007300ff1077ac */ /* 0x000e220008000800 */
[----:B------:R-:W-:-:S02]  /*16030*/  F2FP.SATFINITE.E4M3.F32.PACK_AB_MERGE_C R73, R33, R32, RZ ;  /* 0x000000202149723e */ /* 0x000fc400048070ff */
[----:B------:R-:W3:Y:S01]  /*16040*/  LDL.LU R32, [R1+0x428] ;  /* 0x0004280001207983 */ /* 0x000ee20000300800 */
[----:B------:R-:W0:Y:S03]  /*16050*/  LDCU UR6, c[0x0][0x39c] ;  /* 0x00007380ff0677ac */ /* 0x000e260008000800 */
[----:B------:R1:W-:Y:S04]  /*16060*/  @P5 STG.E.U8 desc[UR22][R80.64], R73 ;  /* 0x0000004950005986 */ /* 0x0003e8000c101116 */
[----:B------:R-:W-:Y:S04]  /*16070*/  @P6 STG.E.U8 desc[UR22][R84.64], R83 ;  /* 0x0000005354006986 */ /* 0x000fe8000c101116 */
[----:B------:R-:W3:Y:S01]  /*16080*/  LDL.LU R33, [R1+0x42c] ;  /* 0x00042c0001217983 */ /* 0x000ee20000300800 */
[----:B-1----:R-:W-:-:S03]  /*16090*/  PRMT R80, R89, 0x9910, RZ ;  /* 0x0000991059507816 */ /* 0x002fc600000000ff */
[----:B------:R-:W3:Y:S01]  /*160a0*/  LDL.LU R30, [R1+0x228] ;  /* 0x00022800011e7983 */ /* 0x000ee20000300800 */
[----:B------:R-:W-:-:S03]  /*160b0*/  PRMT R89, R88, 0x9910, RZ ;  /* 0x0000991058597816 */ /* 0x000fc600000000ff */
[----:B------:R2:W-:Y:S04]  /*160c0*/  @P3 STG.E.U8 desc[UR22][R86.64], R88 ;  /* 0x0000005856003986 */ /* 0x0005e8000c101116 */
[----:B------:R-:W3:Y:S01]  /*160d0*/  LDL.LU R31, [R1+0x22c] ;  /* 0x00022c00011f7983 */ /* 0x000ee20000300800 */
[C---:B------:R-:W-:Y:S02]  /*160e0*/  IADD3 R78, P5, PT, R74.reuse, R0, RZ ;  /* 0x000000004a4e7210 */ /* 0x040fe40007fbe0ff */
[----:B--2---:R-:W-:Y:S02]  /*160f0*/  F2FP.SATFINITE.E4M3.F32.PACK_AB_MERGE_C R88, R29, R28, RZ ;  /* 0x0000001c1d58723e */ /* 0x004fe400048070ff */
[----:B------:R-:W2:Y:S04]  /*16100*/  LDL.LU R28, [R1+0x28] ;  /* 0x00002800011c7983 */ /* 0x000ea80000300800 */
[----:B------:R-:W2:Y:S01]  /*16110*/  LDL.LU R29, [R1+0x2c] ;  /* 0x00002c00011d7983 */ /* 0x000ea20000300800 */
[----:B------:R-:W-:Y:S01]  /*16120*/  IMAD.X R79, R75, 0x1, R72, P5 ;  /* 0x000000014b4f7824 */ /* 0x000fe200028e0648 */
[----:B------:R-:W-:-:S02]  /*16130*/  IADD3 R76, P5, PT, R74, R2, RZ ;  /* 0x000000024a4c7210 */ /* 0x000fc40007fbe0ff */
[----:B----4-:R-:W-:Y:S01]  /*16140*/  ISETP.LT.AND P6, PT, R34, UR12, !P4 ;  /* 0x0000000c22007c0c */ /* 0x010fe2000e7c1270 */
[----:B------:R-:W1:Y:S02]  /*16150*/  LDCU UR12, c[0x0][0x398] ;  /* 0x00007300ff0c77ac */ /* 0x000e640008000800 */
[----:B------:R-:W-:Y:S01]  /*16160*/  IMAD.X R77, R75, 0x1, R71, P5 ;  /* 0x000000014b4d7824 */ /* 0x000fe200028e0647 */
[----:B------:R-:W-:Y:S01]  /*16170*/  ISETP.LT.AND P5, PT, R67, UR10, !P4 ;  /* 0x0000000a43007c0c */ /* 0x000fe2000e7a1270 */
[----:B------:R-:W4:Y:S01]  /*16180*/  LDCU UR10, c[0x0][0x398] ;  /* 0x00007300ff0a77ac */ /* 0x000f220008000800 */
[----:B------:R-:W-:Y:S02]  /*16190*/  PRMT R73, R73, 0x9910, RZ ;  /* 0x0000991049497816 */ /* 0x000fe400000000ff */
[----:B------:R-:W-:Y:S02]  /*161a0*/  SHF.R.S32.HI R80, RZ, 0x8, R80 ;  /* 0x00000008ff507819 */ /* 0x000fe40000011450 */
[----:B------:R-:W-:-:S07]  /*161b0*/  SHF.R.S32.HI R73, RZ, 0x8, R73 ;  /* 0x00000008ff497819 */ /* 0x000fce0000011449 */
[----:B------:R-:W-:Y:S04]  /*161c0*/  @P5 STG.E.U8 desc[UR22][R78.64], R80 ;  /* 0x000000504e005986 */ /* 0x000fe8000c101116 */
[----:B------:R0:W-:Y:S02]  /*161d0*/  @P6 STG.E.U8 desc[UR22][R76.64], R73 ;  /* 0x000000494c006986 */ /* 0x0001e4000c101116 */
[C---:B0-----:R-:W-:Y:S01]  /*161e0*/  IADD3 R76, P5, PT, R74.reuse, R70, RZ ;  /* 0x000000464a4c7210 */ /* 0x041fe20007fbe0ff */
[----:B------:R-:W-:-:S04]  /*161f0*/  VIADD R73, R74, UR30 ;  /* 0x0000001e4a497c36 */ /* 0x000fc80008000000 */
[----:B------:R-:W-:Y:S01]  /*16200*/  IMAD.X R77, R75, 0x1, R69, P5 ;  /* 0x000000014b4d7824 */ /* 0x000fe200028e0645 */
[----:B------:R-:W-:Y:S02]  /*16210*/  SHF.R.S32.HI R85, RZ, 0x1f, R73 ;  /* 0x0000001fff557819 */ /* 0x000fe40000011449 */
[----:B------:R-:W-:-:S05]  /*16220*/  IADD3 R78, P5, PT, R73, R2, RZ ;  /* 0x00000002494e7210 */ /* 0x000fca0007fbe0ff */
[----:B------:R-:W-:Y:S01]  /*16230*/  IMAD.X R79, R85, 0x1, R71, P5 ;  /* 0x00000001554f7824 */ /* 0x000fe200028e0647 */
[----:B------:R-:W-:Y:S02]  /*16240*/  ISETP.LT.AND P5, PT, R35, UR9, !P4 ;  /* 0x0000000923007c0c */ /* 0x000fe4000e7a1270 */
[----:B------:R-:W-:Y:S01]  /*16250*/  PRMT R87, R83, 0x9910, RZ ;  /* 0x0000991053577816 */ /* 0x000fe200000000ff */
[----:B------:R-:W-:Y:S01]  /*16260*/  VIADD R86, R66, 0xd ;  /* 0x0000000d42567836 */ /* 0x000fe20000000000 */
[----:B------:R-:W-:Y:S01]  /*16270*/  IADD3 R80, P3, PT, R74, R68, RZ ;  /* 0x000000444a507210 */ /* 0x000fe20007f7e0ff */
[----:B------:R-:W0:Y:S01]  /*16280*/  LDCU UR9, c[0x0][0x398] ;  /* 0x00007300ff0977ac */ /* 0x000e220008000800 */
[----:B------:R-:W-:-:S03]  /*16290*/  SHF.R.S32.HI R87, RZ, 0x8, R87 ;  /* 0x00000008ff577819 */ /* 0x000fc60000011457 */
[----:B------:R-:W-:-:S05]  /*162a0*/  IMAD.X R81, R75, 0x1, R3, P3 ;  /* 0x000000014b517824 */ /* 0x000fca00018e0603 */
[----:B------:R2:W-:Y:S01]  /*162b0*/  @P5 STG.E.U8 desc[UR22][R80.64], R87 ;  /* 0x0000005750005986 */ /* 0x0005e2000c101116 */
[----:B------:R-:W-:-:S05]  /*162c0*/  IADD3 R74, P3, PT, R73, R0, RZ ;  /* 0x00000000494a7210 */ /* 0x000fca0007f7e0ff */
[----:B------:R-:W-:Y:S01]  /*162d0*/  IMAD.X R75, R85, 0x1, R72, P3 ;  /* 0x00000001554b7824 */ /* 0x000fe200018e0648 */
[----:B--2---:R-:W-:Y:S02]  /*162e0*/  F2FP.SATFINITE.E4M3.F32.PACK_AB_MERGE_C R87, R29, R28, RZ ;  /* 0x0000001c1d57723e */ /* 0x004fe400048070ff */
[----:B------:R-:W2:Y:S04]  /*162f0*/  LDL.LU R28, [R1+0x630] ;  /* 0x00063000011c7983 */ /* 0x000ea80000300800 */
[----:B------:R-:W2:Y:S01]  /*16300*/  LDL.LU R29, [R1+0x634] ;  /* 0x00063400011d7983 */ /* 0x000ea20000300800 */
[----:B------:R-:W-:Y:S02]  /*16310*/  IADD3 R82, P3, PT, R73, R68, RZ ;  /* 0x0000004449527210 */ /* 0x000fe40007f7e0ff */
[----:B----4-:R-:W-:Y:S01]  /*16320*/  ISETP.LT.AND P4, PT, R37, UR10, !P4 ;  /* 0x0000000a25007c0c */ /* 0x010fe2000e781270 */
[----:B------:R-:W4:Y:S02]  /*16330*/  LDCU UR10, c[0x0][0x398] ;  /* 0x00007300ff0a77ac */ /* 0x000f240008000800 */
[----:B------:R-:W-:Y:S01]  /*16340*/  IMAD.X R83, R85, 0x1, R3, P3 ;  /* 0x0000000155537824 */ /* 0x000fe200018e0603 */
[----:B------:R-:W-:-:S05]  /*16350*/  IADD3 R84, P3, PT, R73, R70, RZ ;  /* 0x0000004649547210 */ /* 0x000fca0007f7e0ff */
[----:B------:R-:W-:Y:S01]  /*16360*/  IMAD.X R85, R85, 0x1, R69, P3 ;  /* 0x0000000155557824 */ /* 0x000fe200018e0645 */
[----:B---3--:R-:W-:Y:S02]  /*16370*/  ISETP.GE.AND P3, PT, R86, UR4, PT ;  /* 0x0000000456007c0c */ /* 0x008fe4000bf66270 */
[----:B-1----:R-:W-:Y:S01]  /*16380*/  ISETP.LT.AND P6, PT, R67, UR12, !P2 ;  /* 0x0000000c43007c0c */ /* 0x002fe2000d7c1270 */
[----:B------:R-:W1:Y:S01]  /*16390*/  LDCU UR12, c[0x0][0x398] ;  /* 0x00007300ff0c77ac */ /* 0x000e620008000800 */
[----:B------:R-:W-:Y:S02]  /*163a0*/  SHF.R.S32.HI R86, RZ, 0x8, R89 ;  /* 0x00000008ff567819 */ /* 0x000fe40000011459 */
[----:B------:R-:W-:Y:S02]  /*163b0*/  ISETP.LT.AND P5, PT, R34, UR14, !P2 ;  /* 0x0000000e22007c0c */ /* 0x000fe4000d7a1270 */
[----:B------:R-:W-:Y:S01]  /*163c0*/  F2FP.SATFINITE.E4M3.F32.PACK_AB_MERGE_C R80, R33, R32, RZ ;  /* 0x000000202150723e */ /* 0x000fe200048070ff */
[----:B------:R3:W-:Y:S01]  /*163d0*/  @P4 STG.E.U8 desc[UR22][R76.64], R86 ;  /* 0x000000564c004986 */ /* 0x0007e2000c101116 */
[----:B------:R-:W-:Y:S01]  /*163e0*/  ISETP.LT.AND P4, PT, R35, UR16, !P2 ;  /* 0x0000001023007c0c */ /* 0x000fe2000d781270 */
[----:B------:R-:W-:Y:S01]  /*163f0*/  VIADD R73, R73, UR30 ;  /* 0x0000001e49497c36 */ /* 0x000fe20008000000 */
[----:B------:R-:W-:Y:S01]  /*16400*/  PRMT R89, R87, 0x9910, RZ ;  /* 0x0000991057597816 */ /* 0x000fe200000000ff */
[----:B------:R-:W2:Y:S01]  /*16410*/  LDL.LU R32, [R1+0x430] ;  /* 0x0004300001207983 */ /* 0x000ea20000300800 */
[----:B------:R-:W0:Y:S03]  /*16420*/  LDCU UR14, c[0x0][0x398] ;  /* 0x00007300ff0e77ac */ /* 0x000e260008000800 */
[----:B------:R1:W-:Y:S01]  /*16430*/  @P6 STG.E.U8 desc[UR22][R74.64], R88 ;  /* 0x000000584a006986 */ /* 0x0003e2000c101116 */
[----:B------:R-:W-:Y:S01]  /*16440*/  PRMT R81, R80, 0x9910, RZ ;  /* 0x0000991050517816 */ /* 0x000fe200000000ff */
[----:B------:R-:W0:Y:S01]  /*16450*/  LDCU UR16, c[0x0][0x398] ;  /* 0x00007300ff1077ac */ /* 0x000e220008000800 */
[----:B---3--:R-:W-:Y:S01]  /*16460*/  F2FP.SATFINITE.E4M3.F32.PACK_AB_MERGE_C R86, R31, R30, RZ ;  /* 0x0000001e1f56723e */ /* 0x008fe200048070ff */
[----:B------:R-:W-:Y:S01]  /*16470*/  VIADD R76, R66, 0xe ;  /* 0x0000000e424c7836 */ /* 0x000fe20000000000 */
[----:B------:R3:W-:Y:S01]  /*16480*/  @P5 STG.E.U8 desc[UR22][R78.64], R80 ;  /* 0x000000504e005986 */ /* 0x0007e2000c101116 */
[----:B------:R-:W2:Y:S03]  /*16490*/  LDCU UR4, c[0x0][0x39c] ;  /* 0x00007380ff0477ac */ /* 0x000ea60008000800 */
[----:B------:R4:W-:Y:S01]  /*164a0*/  @P4 STG.E.U8 desc[UR22][R82.64], R86 ;  /* 0x0000005652004986 */ /* 0x0009e2000c101116 */
[----:B------:R-:W-:Y:S01]  /*164b0*/  ISETP.GE.AND P6, PT, R76, UR6, PT ;  /* 0x000000064c007c0c */ /* 0x000fe2000bfc6270 */
[----:B------:R-:W2:Y:S01]  /*164c0*/  LDCU UR6, c[0x0][0x39c] ;  /* 0x00007380ff0677ac */ /* 0x000ea20008000800 */
[C---:B-1----:R-:W-:Y:S01]  /*164d0*/  IADD3 R74, P4, PT, R73.reuse, R2, RZ ;  /* 0x00000002494a7210 */ /* 0x042fe20007f9e0ff */
[----:B------:R-:W2:Y:S01]  /*164e0*/  LDL.LU R33, [R1+0x434] ;  /* 0x0004340001217983 */ /* 0x000ea20000300800 */
[----:B------:R-:W-:-:S02]  /*164f0*/  IADD3 R76, P5, PT, R73, R0, RZ ;  /* 0x00000000494c7210 */ /* 0x000fc40007fbe0ff */
[----:B---3--:R-:W-:Y:S01]  /*16500*/  SHF.R.S32.HI R79, RZ, 0x1f, R73 ;  /* 0x0000001fff4f7819 */ /* 0x008fe20000011449 */
[----:B------:R-:W3:Y:S01]  /*16510*/  LDL.LU R30, [R1+0x230] ;  /* 0x00023000011e7983 */ /* 0x000ee20000300800 */
[----:B0-----:R-:W-:Y:S01]  /*16520*/  ISETP.LT.AND P2, PT, R37, UR9, !P2 ;  /* 0x0000000925007c0c */ /* 0x001fe2000d741270 */
[----:B------:R-:W0:Y:S01]  /*16530*/  LDCU UR9, c[0x0][0x398] ;  /* 0x00007300ff0977ac */ /* 0x000e220008000800 */
[----:B------:R-:W-:Y:S01]  /*16540*/  PRMT R78, R88, 0x9910, RZ ;  /* 0x00009910584e7816 */ /* 0x000fe200000000ff */
[----:B------:R-:W-:Y:S01]  /*16550*/  IMAD.X R75, R79, 0x1, R71, P4 ;  /* 0x000000014f4b7824 */ /* 0x000fe200020e0647 */
[----:B----4-:R-:W-:Y:S01]  /*16560*/  ISETP.LT.AND P4, PT, R67, UR10, !P0 ;  /* 0x0000000a43007c0c */ /* 0x010fe2000c781270 */
[----:B------:R-:W-:Y:S01]  /*16570*/  IMAD.X R77, R79, 0x1, R72, P5 ;  /* 0x000000014f4d7824 */ /* 0x000fe200028e0648 */
[----:B------:R-:W-:Y:S01]  /*16580*/  ISETP.LT.AND P5, PT, R34, UR12, !P0 ;  /* 0x0000000c22007c0c */ /* 0x000fe2000c7a1270 */
[----:B------:R-:W3:Y:S01]  /*16590*/  LDL.LU R31, [R1+0x234] ;  /* 0x00023400011f7983 */ /* 0x000ee20000300800 */
[----:B------:R-:W-:Y:S01]  /*165a0*/  SHF.R.S32.HI R80, RZ, 0x8, R78 ;  /* 0x00000008ff507819 */ /* 0x000fe2000001144e */
[----:B------:R-:W-:-:S04]  /*165b0*/  IMAD.MOV.U32 R78, RZ, RZ, R81 ;  /* 0x000000ffff4e7224 */ /* 0x000fc800078e0051 */
[----:B------:R-:W-:Y:S01]  /*165c0*/  @P2 STG.E.U8 desc[UR22][R84.64], R87 ;  /* 0x0000005754002986 */ /* 0x000fe2000c101116 */
[----:B------:R-:W-:Y:S01]  /*165d0*/  SHF.R.S32.HI R78, RZ, 0x8, R78 ;  /* 0x00000008ff4e7819 */ /* 0x000fe2000001144e */
[----:B------:R-:W1:Y:S01]  /*165e0*/  LDCU UR10, c[0x0][0x398] ;  /* 0x00007300ff0a77ac */ /* 0x000e620008000800 */
[----:B------:R-:W-:Y:S01]  /*165f0*/  IADD3 R82, P2, PT, R73, R68, RZ ;  /* 0x0000004449527210 */ /* 0x000fe20007f5e0ff */
[----:B------:R-:W-:Y:S01]  /*16600*/  @P4 STG.E.U8 desc[UR22][R76.64], R80 ;  /* 0x000000504c004986 */ /* 0x000fe2000c101116 */
[----:B------:R-:W-:Y:S01]  /*16610*/  PRMT R88, R86, 0x9910, RZ ;  /* 0x0000991056587816 */ /* 0x000fe200000000ff */
[----:B------:R-:W4:Y:S02]  /*16620*/  LDCU UR12, c[0x0][0x398] ;  /* 0x00007300ff0c77ac */ /* 0x000f240008000800 */
[----:B------:R0:W-:Y:S01]  /*16630*/  @P5 STG.E.U8 desc[UR22][R74.64], R78 ;  /* 0x0000004e4a005986 */ /* 0x0001e2000c101116 */
[----:B------:R-:W-:Y:S02]  /*16640*/  IMAD.X R83, R79, 0x1, R3, P2 ;  /* 0x000000014f537824 */ /* 0x000fe400010e0603 */
[C---:B0-----:R-:W-:Y:S01]  /*16650*/  VIADD R74, R73.reuse, UR30 ;  /* 0x0000001e494a7c36 */ /* 0x041fe20008000000 */
[----:B------:R-:W-:-:S04]  /*16660*/  IADD3 R78, P4, PT, R73, R70, RZ ;  /* 0x00000046494e7210 */ /* 0x000fc80007f9e0ff */
[----:B------:R-:W-:Y:S02]  /*16670*/  SHF.R.S32.HI R73, RZ, 0x1f, R74 ;  /* 0x0000001fff497819 */ /* 0x000fe4000001144a */
[C---:B------:R-:W-:Y:S01]  /*16680*/  IADD3 R76, P2, PT, R74.reuse, R0, RZ ;  /* 0x000000004a4c7210 */ /* 0x040fe20007f5e0ff */
[----:B------:R-:W-:Y:S01]  /*16690*/  IMAD.X R79, R79, 0x1, R69, P4 ;  /* 0x000000014f4f7824 */ /* 0x000fe200020e0645 */
[C---:B------:R-:W-:Y:S02]  /*166a0*/  IADD3 R80, P4, PT, R74.reuse, R2, RZ ;  /* 0x000000024a507210 */ /* 0x040fe40007f9e0ff */
[C---:B------:R-:W-:Y:S01]  /*166b0*/  IADD3 R86, P5, PT, R74.reuse, R70, RZ ;  /* 0x000000464a567210 */ /* 0x040fe20007fbe0ff */
[C---:B------:R-:W-:Y:S01]  /*166c0*/  IMAD.X R77, R73.reuse, 0x1, R72, P2 ;  /* 0x00000001494d7824 */ /* 0x040fe200010e0648 */
[----:B------:R-:W-:Y:S01]  /*166d0*/  IADD3 R84, P2, PT, R74, R68, RZ ;  /* 0x000000444a547210 */ /* 0x000fe20007f5e0ff */
[C---:B------:R-:W-:Y:S02]  /*166e0*/  IMAD.X R81, R73.reuse, 0x1, R71, P4 ;  /* 0x0000000149517824 */ /* 0x040fe400020e0647 */
[----:B------:R-:W-:-:S02]  /*166f0*/  IMAD.X R87, R73, 0x1, R69, P5 ;  /* 0x0000000149577824 */ /* 0x000fc400028e0645 */
[----:B------:R-:W-:Y:S02]  /*16700*/  IMAD.X R85, R73, 0x1, R3, P2 ;  /* 0x0000000149557824 */ /* 0x000fe400010e0603 */
[----:B------:R-:W-:Y:S01]  /*16710*/  IMAD.MOV.U32 R73, RZ, RZ, R89 ;  /* 0x000000ffff497224 */ /* 0x000fe200078e0059 */
[----:B--2---:R-:W-:Y:S02]  /*16720*/  F2FP.SATFINITE.E4M3.F32.PACK_AB_MERGE_C R89, R29, R28, RZ ;  /* 0x0000001c1d59723e */ /* 0x004fe400048070ff */
[----:B------:R-:W2:Y:S04]  /*16730*/  LDL.LU R28, [R1+0x30] ;  /* 0x00003000011c7983 */ /* 0x000ea80000300800 */
[----:B------:R-:W2:Y:S01]  /*16740*/  LDL.LU R29, [R1+0x34] ;  /* 0x00003400011d7983 */ /* 0x000ea20000300800 */
[----:B------:R-:W-:Y:S01]  /*16750*/  ISETP.LT.AND P4, PT, R35, UR9, !P0 ;  /* 0x0000000923007c0c */ /* 0x000fe2000c781270 */
[----:B------:R-:W0:Y:S01]  /*16760*/  LDCU UR9, c[0x0][0x398] ;  /* 0x00007300ff0977ac */ /* 0x000e220008000800 */
[----:B-1----:R-:W-:Y:S01]  /*16770*/  ISETP.LT.AND P2, PT, R37, UR10, !P0 ;  /* 0x0000000a25007c0c */ /* 0x002fe2000c741270 */
[----:B------:R-:W2:Y:S01]  /*16780*/  LDL.LU R39, [R1+0x638] ;  /* 0x0006380001277983 */ /* 0x000ea20000300800 */
[----:B----4-:R-:W-:Y:S01]  /*16790*/  ISETP.LT.AND P5, PT, R67, UR12, !P1 ;  /* 0x0000000c43007c0c */ /* 0x010fe2000cfa1270 */
[----:B------:R-:W1:Y:S01]  /*167a0*/  LDCU UR10, c[0x0][0x398] ;  /* 0x00007300ff0a77ac */ /* 0x000e620008000800 */
[----:B------:R-:W-:Y:S01]  /*167b0*/  SHF.R.S32.HI R88, RZ, 0x8, R88 ;  /* 0x00000008ff587819 */ /* 0x000fe20000011458 */
[----:B------:R-:W4:Y:S01]  /*167c0*/  LDL.LU R36, [R1+0x63c] ;  /* 0x00063c0001247983 */ /* 0x000f220000300800 */
[----:B------:R-:W-:Y:S01]  /*167d0*/  SHF.R.S32.HI R73, RZ, 0x8, R73 ;  /* 0x00000008ff497819 */ /* 0x000fe20000011449 */
[----:B------:R-:W0:Y:S04]  /*167e0*/  LDCU UR12, c[0x0][0x398] ;  /* 0x00007300ff0c77ac */ /* 0x000e280008000800 */
[----:B------:R-:W-:Y:S04]  /*167f0*/  @P4 STG.E.U8 desc[UR22][R82.64], R88 ;  /* 0x0000005852004986 */ /* 0x000fe8000c101116 */
[----:B------:R0:W-:Y:S04]  /*16800*/  @P2 STG.E.U8 desc[UR22][R78.64], R73 ;  /* 0x000000494e002986 */ /* 0x0001e8000c101116 */
[----:B------:R1:W-:Y:S01]  /*16810*/  @P5 STG.E.U8 desc[UR22][R76.64], R89 ;  /* 0x000000594c005986 */ /* 0x0003e2000c101116 */
[----:B0-----:R-:W-:-:S05]  /*16820*/  VIADD R73, R66, 0x10 ;  /* 0x0000001042497836 */ /* 0x001fca0000000000 */
[----:B------:R-:W-:Y:S01]  /*16830*/  ISETP.GE.AND P5, PT, R73, UR6, PT ;  /* 0x0000000649007c0c */ /* 0x000fe2000bfa6270 */
[----:B------:R-:W-:Y:S01]  /*16840*/  VIADD R75, R66, 0xf ;  /* 0x0000000f424b7836 */ /* 0x000fe20000000000 */
[----:B---3--:R-:W-:Y:S01]  /*16850*/  F2FP.SATFINITE.E4M3.F32.PACK_AB_MERGE_C R88, R31, R30, RZ ;  /* 0x0000001e1f58723e */ /* 0x008fe200048070ff */
[----:B------:R-:W-:Y:S01]  /*16860*/  VIADD R74, R74, UR30 ;  /* 0x0000001e4a4a7c36 */ /* 0x000fe20008000000 */
[----:B------:R-:W-:Y:S01]  /*16870*/  F2FP.SATFINITE.E4M3.F32.PACK_AB_MERGE_C R73, R33, R32, RZ ;  /* 0x000000202149723e */ /* 0x000fe200048070ff */
[----:B------:R-:W0:Y:S01]  /*16880*/  LDCU UR6, c[0x0][0x39c] ;  /* 0x00007380ff0677ac */ /* 0x000e220008000800 */
[----:B------:R-:W3:Y:S04]  /*16890*/  LDL.LU R32, [R1+0x438] ;  /* 0x0004380001207983 */ /* 0x000ee80000300800 */
[----:B------:R-:W3:Y:S04]  /*168a0*/  LDL.LU R30, [R1+0x43c] ;  /* 0x00043c00011e7983 */ /* 0x000ee80000300800 */
[----:B------:R-:W3:Y:S04]  /*168b0*/  LDL.LU R33, [R1+0x238] ;  /* 0x0002380001217983 */ /* 0x000ee80000300800 */
[----:B------:R-:W3:Y:S01]  /*168c0*/  LDL.LU R31, [R1+0x23c] ;  /* 0x00023c00011f7983 */ /* 0x000ee20000300800 */
[----:B------:R-:W-:Y:S01]  /*168d0*/  ISETP.LT.AND P4, PT, R34, UR14, !P1 ;  /* 0x0000000e22007c0c */ /* 0x000fe2000cf81270 */
[----:B------:R-:W0:Y:S01]  /*168e0*/  LDCU UR14, c[0x0][0x398] ;  /* 0x00007300ff0e77ac */ /* 0x000e220008000800 */
[----:B------:R-:W-:-:S02]  /*168f0*/  ISETP.LT.AND P2, PT, R35, UR16, !P1 ;  /* 0x0000001023007c0c */ /* 0x000fc4000cf41270 */
[----:B------:R-:W-:Y:S01]  /*16900*/  ISETP.GE.AND P0, PT, R75, UR4, PT ;  /* 0x000000044b007c0c */ /* 0x000fe2000bf06270 */
[----:B------:R-:W0:Y:S01]  /*16910*/  LDCU UR4, c[0x0][0x39c] ;  /* 0x00007380ff0477ac */ /* 0x000e220008000800 */
[----:B------:R-:W-:-:S07]  /*16920*/  SHF.R.S32.HI R75, RZ, 0x1f, R74 ;  /* 0x0000001fff4b7819 */ /* 0x000fce000001144a */
[----:B------:R0:W-:Y:S01]  /*16930*/  @P4 STG.E.U8 desc[UR22][R80.64], R73 ;  /* 0x0000004950004986 */ /* 0x0001e2000c101116 */
[----:B--2---:R-:W-:Y:S01]  /*16940*/  F2FP.SATFINITE.E4M3.F32.PACK_AB_MERGE_C R82, R29, R28, RZ ;  /* 0x0000001c1d52723e */ /* 0x004fe200048070ff */
[----:B------:R-:W2:Y:S02]  /*16950*/  LDCU UR16, c[0x0][0x398] ;  /* 0x00007300ff1077ac */ /* 0x000ea40008000800 */
[----:B------:R-:W4:Y:S04]  /*16960*/  LDL.LU R28, [R1+0x38] ;  /* 0x00003800011c7983 */ /* 0x000f280000300800 */
[----:B------:R-:W4:Y:S01]  /*16970*/  LDL.LU R29, [R1+0x3c] ;  /* 0x00003c00011d7983 */ /* 0x000f220000300800 */
[----:B------:R-:W-:-:S03]  /*16980*/  IADD3 R78, P4, PT, R74, R0, RZ ;  /* 0x000000004a4e7210 */ /* 0x000fc60007f9e0ff */
[----:B------:R2:W-:Y:S01]  /*16990*/  @P2 STG.E.U8 desc[UR22][R84.64], R88 ;  /* 0x0000005854002986 */ /* 0x0005e2000c101116 */
[----:B-1----:R-:W-:Y:S01]  /*169a0*/  IADD3 R76, P2, PT, R74, R2, RZ ;  /* 0x000000024a4c7210 */ /* 0x002fe20007f5e0ff */
[----:B------:R-:W-:Y:S01]  /*169b0*/  IMAD.X R79, R75, 0x1, R72, P4 ;  /* 0x000000014b4f7824 */ /* 0x000fe200020e0648 */
[----:B------:R-:W-:Y:S01]  /*169c0*/  ISETP.LT.AND P1, PT, R37, UR9, !P1 ;  /* 0x0000000925007c0c */ /* 0x000fe2000cf21270 */
[----:B------:R-:W1:Y:S01]  /*169d0*/  LDCU UR9, c[0x0][0x398] ;  /* 0x00007300ff0977ac */ /* 0x000e620008000800 */
[----:B0-----:R-:W-:Y:S01]  /*169e0*/  PRMT R80, R89, 0x9910, RZ ;  /* 0x0000991059507816 */ /* 0x001fe200000000ff */
[----:B------:R-:W-:Y:S01]  /*169f0*/  IMAD.X R77, R75, 0x1, R71, P2 ;  /* 0x000000014b4d7824 */ /* 0x000fe200010e0647 */
[----:B------:R-:W-:Y:S01]  /*16a00*/  ISETP.LT.AND P2, PT, R67, UR10, !P3 ;  /* 0x0000000a43007c0c */ /* 0x000fe2000df41270 */
[----:B------:R-:W0:Y:S01]  /*16a10*/  LDCU UR10, c[0x0][0x398] ;  /* 0x00007300ff0a77ac */ /* 0x000e220008000800 */
[----:B------:R-:W-:Y:S01]  /*16a20*/  ISETP.LT.AND P4, PT, R34, UR12, !P3 ;  /* 0x0000000c22007c0c */ /* 0x000fe2000df81270 */
[----:B------:R-:W4:Y:S01]  /*16a30*/  LDL.LU R41, [R1+0x640] ;  /* 0x0006400001297983 */ /* 0x000f220000300800 */
[----:B------:R-:W-:Y:S01]  /*16a40*/  PRMT R73, R73, 0x9910, RZ ;  /* 0x0000991049497816 */ /* 0x000fe200000000ff */
[----:B------:R-:W0:Y:S01]  /*16a50*/  LDCU UR12, c[0x0][0x398] ;  /* 0x00007300ff0c77ac */ /* 0x000e220008000800 */
[----:B------:R-:W-:-:S02]  /*16a60*/  SHF.R.S32.HI R80, RZ, 0x8, R80 ;  /* 0x00000008ff507819 */ /* 0x000fc40000011450 */
[----:B------:R-:W-:Y:S01]  /*16a70*/  SHF.R.S32.HI R73, RZ, 0x8, R73 ;  /* 0x00000008ff497819 */ /* 0x000fe20000011449 */
[----:B------:R-:W-:Y:S01]  /*16a80*/  @P1 STG.E.U8 desc[UR22][R86.64], R82 ;  /* 0x0000005256001986 */ /* 0x000fe2000c101116 */
[----:B--2---:R-:W-:-:S03]  /*16a90*/  IADD3 R84, P1, PT, R74, R68, RZ ;  /* 0x000000444a547210 */ /* 0x004fc60007f3e0ff */
[----:B------:R-:W-:Y:S04]  /*16aa0*/  @P2 STG.E.U8 desc[UR22][R78.64], R80 ;  /* 0x000000504e002986 */ /* 0x000fe8000c101116 */
[----:B------:R2:W-:Y:S01]  /*16ab0*/  @P4 STG.E.U8 desc[UR22][R76.64], R73 ;  /* 0x000000494c004986 */ /* 0x0005e2000c101116 */
[----:B------:R-:W-:Y:S02]  /*16ac0*/  IMAD.X R85, R75, 0x1, R3, P1 ;  /* 0x000000014b557824 */ /* 0x000fe400008e0603 */
[C---:B--2---:R-:W-:Y:S01]  /*16ad0*/  VIADD R73, R74.reuse, UR30 ;  /* 0x0000001e4a497c36 */ /* 0x044fe20008000000 */
[----:B------:R-:W-:-:S04]  /*16ae0*/  IADD3 R80, P2, PT, R74, R70, RZ ;  /* 0x000000464a507210 */ /* 0x000fc80007f5e0ff */
[----:B------:R-:W-:Y:S02]  /*16af0*/  SHF.R.S32.HI R83, RZ, 0x1f, R73 ;  /* 0x0000001fff537819 */ /* 0x000fe40000011449 */
[----:B------:R-:W-:Y:S01]  /*16b00*/  IADD3 R78, P1, PT, R73, R0, RZ ;  /* 0x00000000494e7210 */ /* 0x000fe20007f3e0ff */
[----:B------:R-:W-:-:S04]  /*16b10*/  IMAD.X R81, R75, 0x1, R69, P2 ;  /* 0x000000014b517824 */ /* 0x000fc800010e0645 */
[----:B------:R-:W-:Y:S01]  /*16b20*/  IMAD.X R79, R83, 0x1, R72, P1 ;  /* 0x00000001534f7824 */ /* 0x000fe200008e0648 */
[----:B------:R-:W-:Y:S02]  /*16b30*/  IADD3 R74, P1, PT, R73, R68, RZ ;  /* 0x00000044494a7210 */ /* 0x000fe40007f3e0ff */
[----:B-1----:R-:W-:Y:S02]  /*16b40*/  ISETP.LT.AND P2, PT, R35, UR9, !P3 ;  /* 0x0000000923007c0c */ /* 0x002fe4000df41270 */
[----:B------:R-:W-:Y:S01]  /*16b50*/  PRMT R87, R88, 0x9910, RZ ;  /* 0x0000991058577816 */ /* 0x000fe200000000ff */
[----:B------:R-:W-:Y:S01]  /*16b60*/  IMAD.X R75, R83, 0x1, R3, P1 ;  /* 0x00000001534b7824 */ /* 0x000fe200008e0603 */
[----:B------:R-:W-:Y:S01]  /*16b70*/  IADD3 R76, P4, PT, R73, R2, RZ ;  /* 0x00000002494c7210 */ /* 0x000fe20007f9e0ff */
[----:B------:R-:W-:Y:S01]  /*16b80*/  VIADD R86, R66, 0x11 ;  /* 0x0000001142567836 */ /* 0x000fe20000000000 */
[----:B0-----:R-:W-:Y:S01]  /*16b90*/  ISETP.LT.AND P3, PT, R37, UR10, !P3 ;  /* 0x0000000a25007c0c */ /* 0x001fe2000df61270 */
[----:B------:R-:W0:Y:S01]  /*16ba0*/  LDCU UR9, c[0x0][0x398] ;  /* 0x00007300ff0977ac */ /* 0x000e220008000800 */
[----:B------:R-:W-:-:S02]  /*16bb0*/  PRMT R88, R82, 0x9910, RZ ;  /* 0x0000991052587816 */ /* 0x000fc400000000ff */
[----:B------:R-:W-:Y:S01]  /*16bc0*/  IADD3 R82, P1, PT, R73, R70, RZ ;  /* 0x0000004649527210 */ /* 0x000fe20007f3e0ff */
[C---:B------:R-:W-:Y:S01]  /*16bd0*/  IMAD.X R77, R83.reuse, 0x1, R71, P4 ;  /* 0x00000001534d7824 */ /* 0x040fe200020e0647 */
[----:B------:R-:W-:Y:S01]  /*16be0*/  SHF.R.S32.HI R87, RZ, 0x8, R87 ;  /* 0x00000008ff577819 */ /* 0x000fe20000011457 */
[----:B------:R-:W1:Y:S02]  /*16bf0*/  LDCU UR10, c[0x0][0x398] ;  /* 0x00007300ff0a77ac */ /* 0x000e640008000800 */
[----:B------:R-:W-:Y:S01]  /*16c00*/  IMAD.X R83, R83, 0x1, R69, P1 ;  /* 0x0000000153537824 */ /* 0x000fe200008e0645 */
[----:B------:R-:W-:Y:S01]  /*16c10*/  ISETP.GE.AND P1, PT, R86, UR4, PT ;  /* 0x0000000456007c0c */ /* 0x000fe2000bf26270 */
[----:B------:R4:W-:Y:S01]  /*16c20*/  @P2 STG.E.U8 desc[UR22][R84.64], R87 ;  /* 0x0000005754002986 */ /* 0x0009e2000c101116 */
[----:B------:R-:W-:Y:S02]  /*16c30*/  SHF.R.S32.HI R86, RZ, 0x8, R88 ;  /* 0x00000008ff567819 */ /* 0x000fe40000011458 */
[----:B---3--:R-:W-:Y:S01]  /*16c40*/  F2FP.SATFINITE.E4M3.F32.PACK_AB_MERGE_C R30, R30, R32, RZ ;  /* 0x000000201e1e723e */ /* 0x008fe200048070ff */
[----:B------:R-:W-:Y:S01]  /*16c50*/  VIADD R73, R73, UR30 ;  /* 0x0000001e49497c36 */ /* 0x000fe20008000000 */
[----:B------:R-:W-:Y:S01]  /*16c60*/  ISETP.LT.AND P4, PT, R67, UR12, !P6 ;  /* 0x0000000c43007c0c */ /* 0x000fe2000f781270 */
[----:B------:R2:W-:Y:S01]  /*16c70*/  @P3 STG.E.U8 desc[UR22][R80.64], R86 ;  /* 0x0000005650003986 */ /* 0x0005e2000c101116 */
[----:B------:R-:W-:Y:S01]  /*16c80*/  ISETP.LT.AND P2, PT, R34, UR14, !P6 ;  /* 0x0000000e22007c0c */ /* 0x000fe2000f741270 */
[----:B------:R-:W3:Y:S01]  /*16c90*/  LDCU UR4, c[0x0][0x39c] ;  /* 0x00007380ff0477ac */ /* 0x000ee20008000800 */
[----:B------:R-:W-:-:S02]  /*16ca0*/  ISETP.LT.AND P3, PT, R35, UR16, !P6 ;  /* 0x0000001023007c0c */ /* 0x000fc4000f761270 */
[----:B----4-:R-:W-:Y:S01]  /*16cb0*/  F2FP.SATFINITE.E4M3.F32.PACK_AB_MERGE_C R84, R36, R39, RZ ;  /* 0x000000272454723e */ /* 0x010fe200048070ff */
[----:B------:R-:W4:Y:S01]  /*16cc0*/  LDCU UR12, c[0x0][0x398] ;  /* 0x00007300ff0c77ac */ /* 0x000f220008000800 */
[----:B------:R-:W-:Y:S01]  /*16cd0*/  F2FP.SATFINITE.E4M3.F32.PACK_AB_MERGE_C R40, R31, R33, RZ ;  /* 0x000000211f28723e */ /* 0x000fe200048070ff */
[----:B------:R-:W0:Y:S04]  /*16ce0*/  LDCU UR14, c[0x0][0x398] ;  /* 0x00007300ff0e77ac */ /* 0x000e280008000800 */
[----:B------:R-:W-:Y:S01]  /*16cf0*/  @P4 STG.E.U8 desc[UR22][R78.64], R84 ;  /* 0x000000544e004986 */ /* 0x000fe2000c101116 */
[----:B--2---:R-:W-:Y:S01]  /*16d00*/  VIADD R80, R66, 0x12 ;  /* 0x0000001242507836 */ /* 0x004fe20000000000 */
[----:B------:R-:W2:Y:S02]  /*16d10*/  LDCU UR16, c[0x0][0x398] ;  /* 0x00007300ff1077ac */ /* 0x000ea40008000800 */
[----:B------:R-:W-:Y:S01]  /*16d20*/  @P2 STG.E.U8 desc[UR22][R76.64], R30 ;  /* 0x0000001e4c002986 */ /* 0x000fe2000c101116 */
[----:B------:R-:W-:-:S03]  /*16d30*/  IADD3 R48, P2, PT, R73, R0, RZ ;  /* 0x0000000049307210 */ /* 0x000fc60007f5e0ff */
[----:B------:R0:W-:Y:S01]  /*16d40*/  @P3 STG.E.U8 desc[UR22][R74.64], R40 ;  /* 0x000000284a003986 */ /* 0x0001e2000c101116 */
[----:B------:R-:W-:Y:S02]  /*16d50*/  IADD3 R46, P3, PT, R73, R2, RZ ;  /* 0x00000002492e7210 */ /* 0x000fe40007f7e0ff */
[----:B------:R-:W-:Y:S02]  /*16d60*/  ISETP.LT.AND P6, PT, R37, UR18, !P6 ;  /* 0x0000001225007c0c */ /* 0x000fe4000f7c1270 */
[----:B0-----:R-:W-:Y:S01]  /*16d70*/  SHF.R.S32.HI R74, RZ, 0x1f, R73 ;  /* 0x0000001fff4a7819 */ /* 0x001fe20000011449 */
[----:B------:R-:W-:-:S04]  /*16d80*/  VIADD R75, R73, UR30 ;  /* 0x0000001e494b7c36 */ /* 0x000fc80008000000 */
[C---:B------:R-:W-:Y:S01]  /*16d90*/  IMAD.X R49, R74.reuse, 0x1, R72, P2 ;  /* 0x000000014a317824 */ /* 0x040fe200010e0648 */
[C---:B------:R-:W-:Y:S01]  /*16da0*/  IADD3 R42, P2, PT, R73.reuse, R68, RZ ;  /* 0x00000044492a7210 */ /* 0x040fe20007f5e0ff */
[C---:B------:R-:W-:Y:S01]  /*16db0*/  IMAD.X R47, R74.reuse, 0x1, R71, P3 ;  /* 0x000000014a2f7824 */ /* 0x040fe200018e0647 */
[----:B------:R-:W-:Y:S02]  /*16dc0*/  IADD3 R92, P3, PT, R73, R70, RZ ;  /* 0x00000046495c7210 */ /* 0x000fe40007f7e0ff */
[----:B------:R-:W-:Y:S01]  /*16dd0*/  SHF.R.S32.HI R73, RZ, 0x1f, R75 ;  /* 0x0000001fff497819 */ /* 0x000fe2000001144b */
[C---:B------:R-:W-:Y:S01]  /*16de0*/  IMAD.X R43, R74.reuse, 0x1, R3, P2 ;  /* 0x000000014a2b7824 */ /* 0x040fe200010e0603 */
[C---:B------:R-:W-:Y:S01]  /*16df0*/  IADD3 R90, P2, PT, R75.reuse, R0, RZ ;  /* 0x000000004b5a7210 */ /* 0x040fe20007f5e0ff */
[----:B------:R-:W-:Y:S01]  /*16e00*/  IMAD.X R93, R74, 0x1, R69, P3 ;  /* 0x000000014a5d7824 */ /* 0x000fe200018e0645 */
[C---:B------:R-:W-:Y:S01]  /*16e10*/  IADD3 R88, P3, PT, R75.reuse, R2, RZ ;  /* 0x000000024b587210 */ /* 0x040fe20007f7e0ff */
[----:B------:R-:W-:-:S02]  /*16e20*/  VIADD R74, R75, UR30 ;  /* 0x0000001e4b4a7c36 */ /* 0x000fc40008000000 */
[----:B------:R-:W-:Y:S01]  /*16e30*/  IMAD.X R91, R73, 0x1, R72, P2 ;  /* 0x00000001495b7824 */ /* 0x000fe200010e0648 */
[----:B------:R-:W-:Y:S01]  /*16e40*/  IADD3 R86, P2, PT, R75, R68, RZ ;  /* 0x000000444b567210 */ /* 0x000fe20007f5e0ff */
[C---:B------:R-:W-:Y:S01]  /*16e50*/  IMAD.X R89, R73.reuse, 0x1, R71, P3 ;  /* 0x0000000149597824 */ /* 0x040fe200018e0647 */
[----:B------:R-:W-:Y:S02]  /*16e60*/  ISETP.GE.AND P4, PT, R80, UR6, PT ;  /* 0x0000000650007c0c */ /* 0x000fe4000bf86270 */
[----:B------:R-:W-:Y:S01]  /*16e70*/  PRMT R85, R84, 0x9910, RZ ;  /* 0x0000991054557816 */ /* 0x000fe200000000ff */
[----:B------:R-:W-:Y:S01]  /*16e80*/  IMAD.X R87, R73, 0x1, R3, P2 ;  /* 0x0000000149577824 */ /* 0x000fe200010e0603 */
[----:B------:R-:W-:Y:S01]  /*16e90*/  IADD3 R80, P2, PT, R74, R0, RZ ;  /* 0x000000004a507210 */ /* 0x000fe20007f5e0ff */
[----:B------:R-:W-:Y:S01]  /*16ea0*/  VIADD R31, R66, 0x13 ;  /* 0x00000013421f7836 */ /* 0x000fe20000000000 */
[----:B------:R-:W-:Y:S01]  /*16eb0*/  PRMT R30, R30, 0x9910, RZ ;  /* 0x000099101e1e7816 */ /* 0x000fe200000000ff */
[----:B------:R-:W-:Y:S01]  /*16ec0*/  IMAD.MOV.U32 R32, RZ, RZ, R85 ;  /* 0x000000ffff207224 */ /* 0x000fe200078e0055 */
[----:B------:R-:W0:Y:S04]  /*16ed0*/  LDCU UR6, c[0x0][0x398] ;  /* 0x00007300ff0677ac */ /* 0x000e280008000800 */
[----:B------:R-:W-:Y:S01]  /*16ee0*/  SHF.R.S32.HI R45, RZ, 0x8, R32 ;  /* 0x00000008ff2d7819 */ /* 0x000fe20000011420 */
[----:B------:R-:W-:Y:S01]  /*16ef0*/  IMAD.MOV.U32 R44, RZ, RZ, R30 ;  /* 0x000000ffff2c7224 */ /* 0x000fe200078e001e */
[----:B------:R-:W-:-:S02]  /*16f00*/  F2FP.SATFINITE.E4M3.F32.PACK_AB_MERGE_C R38, R29, R28, RZ ;  /* 0x0000001c1d26723e */ /* 0x000fc400048070ff */
[----:B------:R-:W2:Y:S04]  /*16f10*/  LDL.LU R29, [R1+0x644] ;  /* 0x00064400011d7983 */ /* 0x000ea80000300800 */
[----:B------:R0:W-:Y:S04]  /*16f20*/  @P6 STG.E.U8 desc[UR22][R82.64], R38 ;  /* 0x0000002652006986 */ /* 0x0001e8000c101116 */
[----:B------:R-:W2:Y:S04]  /*16f30*/  LDL.LU R39, [R1+0x440] ;  /* 0x0004400001277983 */ /* 0x000ea80000300800 */
[----:B------:R-:W2:Y:S01]  /*16f40*/  LDL.LU R36, [R1+0x444] ;  /* 0x0004440001247983 */ /* 0x000ea20000300800 */
[----:B0-----:R-:W-:-:S03]  /*16f50*/  IADD3 R82, P3, PT, R75, R70, RZ ;  /* 0x000000464b527210 */ /* 0x001fc60007f7e0ff */
[----:B------:R-:W2:Y:S01]  /*16f60*/  LDL.LU R32, [R1+0x240] ;  /* 0x0002400001207983 */ /* 0x000ea20000300800 */
[----:B------:R-:W-:Y:S01]  /*16f70*/  SHF.R.S32.HI R75, RZ, 0x1f, R74 ;  /* 0x0000001fff4b7819 */ /* 0x000fe2000001144a */
[----:B------:R-:W-:Y:S02]  /*16f80*/  IMAD.X R83, R73, 0x1, R69, P3 ;  /* 0x0000000149537824 */ /* 0x000fe400018e0645 */
[----:B------:R-:W2:Y:S02]  /*16f90*/  LDL.LU R33, [R1+0x244] ;  /* 0x0002440001217983 */ /* 0x000ea40000300800 */
[C---:B------:R-:W-:Y:S01]  /*16fa0*/  IMAD.X R81, R75.reuse, 0x1, R72, P2 ;  /* 0x000000014b517824 */ /* 0x040fe200010e0648 */
[C---:B------:R-:W-:Y:S01]  /*16fb0*/  IADD3 R76, P2, PT, R74.reuse, R68, RZ ;  /* 0x000000444a4c7210 */ /* 0x040fe20007f5e0ff */
[----:B------:R-:W-:Y:S01]  /*16fc0*/  VIADD R73, R74, UR30 ;  /* 0x0000001e4a497c36 */ /* 0x000fe20008000000 */
[----:B------:R-:W2:Y:S03]  /*16fd0*/  LDL.LU R30, [R1+0x40] ;  /* 0x00004000011e7983 */ /* 0x000ea60000300800 */
[----:B------:R-:W-:Y:S01]  /*16fe0*/  IMAD.X R77, R75, 0x1, R3, P2 ;  /* 0x000000014b4d7824 */ /* 0x000fe200010e0603 */
[----:B------:R-:W-:-:S02]  /*16ff0*/  SHF.R.S32.HI R28, RZ, 0x1f, R73 ;  /* 0x0000001fff1c7819 */ /* 0x000fc40000011449 */
[----:B------:R-:W-:-:S05]  /*17000*/  IADD3 R84, P2, PT, R73, R0, RZ ;  /* 0x0000000049547210 */ /* 0x000fca0007f5e0ff */
[----:B------:R-:W-:Y:S01]  /*17010*/  IMAD.X R85, R28, 0x1, R72, P2 ;  /* 0x000000011c557824 */ /* 0x000fe200010e0648 */
[----:B---3--:R-:W-:Y:S01]  /*17020*/  ISETP.GE.AND P2, PT, R31, UR4, PT ;  /* 0x000000041f007c0c */ /* 0x008fe2000bf46270 */
[----:B------:R-:W0:Y:S01]  /*17030*/  LDCU UR4, c[0x0][0x39c] ;  /* 0x00007380ff0477ac */ /* 0x000e220008000800 */
[----:B------:R-:W3:Y:S01]  /*17040*/  LDL.LU R31, [R1+0x44] ;  /* 0x00004400011f7983 */ /* 0x000ee20000300800 */
[----:B------:R-:W-:-:S05]  /*17050*/  IADD3 R78, P3, PT, R74, R2, RZ ;  /* 0x000000024a4e7210 */ /* 0x000fca0007f7e0ff */
[----:B------:R-:W-:Y:S01]  /*17060*/  IMAD.X R79, R75, 0x1, R71, P3 ;  /* 0x000000014b4f7824 */ /* 0x000fe200018e0647 */
[----:B------:R-:W-:Y:S01]  /*17070*/  ISETP.LT.AND P3, PT, R67, UR6, !P0 ;  /* 0x0000000643007c0c */ /* 0x000fe2000c761270 */
[----:B------:R-:W0:Y:S01]  /*17080*/  LDCU UR6, c[0x0][0x398] ;  /* 0x00007300ff0677ac */ /* 0x000e220008000800 */
[----:B------:R-:W-:-:S05]  /*17090*/  IADD3 R74, P6, PT, R74, R70, RZ ;  /* 0x000000464a4a7210 */ /* 0x000fca0007fde0ff */
[----:B------:R-:W-:Y:S01]  /*170a0*/  IMAD.X R75, R75, 0x1, R69, P6 ;  /* 0x000000014b4b7824 */ /* 0x000fe200030e0645 */
[----:B------:R-:W-:Y:S01]  /*170b0*/  ISETP.LT.AND P6, PT, R34, UR9, !P0 ;  /* 0x0000000922007c0c */ /* 0x000fe2000c7c1270 */
[----:B------:R-:W4:Y:S04]  /*170c0*/  LDCU UR9, c[0x0][0x398] ;  /* 0x00007300ff0977ac */ /* 0x000f280008000800 */
[----:B------:R-:W-:Y:S01]  /*170d0*/  @P3 STG.E.U8 desc[UR22][R48.64], R45 ;  /* 0x0000002d30003986 */ /* 0x000fe2000c101116 */
[----:B-1----:R-:W-:Y:S01]  /*170e0*/  ISETP.LT.AND P3, PT, R35, UR10, !P0 ;  /* 0x0000000a23007c0c */ /* 0x002fe2000c761270 */
[----:B------:R-:W1:Y:S01]  /*170f0*/  LDCU UR10, c[0x0][0x398] ;  /* 0x00007300ff0a77ac */ /* 0x000e620008000800 */
[----:B------:R-:W-:Y:S02]  /*17100*/  PRMT R40, R40, 0x9910, RZ ;  /* 0x0000991028287816 */ /* 0x000fe400000000ff */
[----:B------:R-:W-:-:S02]  /*17110*/  SHF.R.S32.HI R44, RZ, 0x8, R44 ;  /* 0x00000008ff2c7819 */ /* 0x000fc4000001142c */
[----:B0-----:R-:W-:Y:S01]  /*17120*/  ISETP.LT.AND P0, PT, R37, UR6, !P0 ;  /* 0x0000000625007c0c */ /* 0x001fe2000c701270 */
[----:B------:R-:W0:Y:S01]  /*17130*/  LDCU UR6, c[0x0][0x398] ;  /* 0x00007300ff0677ac */ /* 0x000e220008000800 */
[----:B------:R-:W-:Y:S02]  /*17140*/  SHF.R.S32.HI R40, RZ, 0x8, R40 ;  /* 0x00000008ff287819 */ /* 0x000fe40000011428 */
[----:B------:R-:W-:Y:S01]  /*17150*/  PRMT R38, R38, 0x9910, RZ ;  /* 0x0000991026267816 */ /* 0x000fe200000000ff */
[----:B------:R-:W-:Y:S01]  /*17160*/  @P6 STG.E.U8 desc[UR22][R46.64], R44 ;  /* 0x0000002c2e006986 */ /* 0x000fe2000c101116 */
[----:B----4-:R-:W-:Y:S01]  /*17170*/  ISETP.LT.AND P6, PT, R67, UR9, !P5 ;  /* 0x0000000943007c0c */ /* 0x010fe2000efc1270 */
[----:B------:R-:W4:Y:S02]  /*17180*/  LDCU UR9, c[0x0][0x398] ;  /* 0x00007300ff0977ac */ /* 0x000f240008000800 */
[----:B------:R0:W-:Y:S01]  /*17190*/  @P3 STG.E.U8 desc[UR22][R42.64], R40 ;  /* 0x000000282a003986 */ /* 0x0001e2000c101116 */
[----:B------:R-:W-:Y:S01]  /*171a0*/  ISETP.LT.AND P3, PT, R34, UR12, !P5 ;  /* 0x0000000c22007c0c */ /* 0x000fe2000ef61270 */
[----:B------:R-:W1:Y:S01]  /*171b0*/  LDCU UR12, c[0x0][0x398] ;  /* 0x00007300ff0c77ac */ /* 0x000e620008000800 */
[----:B0-----:R-:W-:Y:S01]  /*171c0*/  SHF.R.S32.HI R40, RZ, 0x8, R38 ;  /* 0x00000008ff287819 */ /* 0x001fe20000011426 */
[----:B------:R-:W-:Y:S01]  /*171d0*/  VIADD R38, R66, 0x14 ;  /* 0x0000001442267836 */ /* 0x000fe20000000000 */
[----:B------:R-:W4:Y:S04]  /*171e0*/  LDL.LU R42, [R1+0x648] ;  /* 0x00064800012a7983 */ /* 0x000f280000300800 */
[----:B------:R0:W-:Y:S01]  /*171f0*/  @P0 STG.E.U8 desc[UR22][R92.64], R40 ;  /* 0x000000285c000986 */ /* 0x0001e2000c101116 */
[----:B------:R-:W-:Y:S01]  /*17200*/  ISETP.GE.AND P0, PT, R38, UR4, PT ;  /* 0x0000000426007c0c */ /* 0x000fe2000bf06270 */
[----:B------:R-:W1:Y:S02]  /*17210*/  LDCU UR4, c[0x0][0x39c] ;  /* 0x00007380ff0477ac */ /* 0x000e640008000800 */
[----:B------:R-:W4:Y:S04]  /*17220*/  LDL.LU R43, [R1+0x64c] ;  /* 0x00064c00012b7983 */ /* 0x000f280000300800 */
[----:B0-----:R-:W4:Y:S01]  /*17230*/  LDL.LU R40, [R1+0x650] ;  /* 0x0006500001287983 */ /* 0x001f220000300800 */
[----:B--2---:R-:W-:-:S03]  /*17240*/  F2FP.SATFINITE.E4M3.F32.PACK_AB_MERGE_C R29, R29, R41, RZ ;  /* 0x000000291d1d723e */ /* 0x004fc600048070ff */
[----:B------:R-:W2:Y:S04]  /*17250*/  LDL.LU R41, [R1+0x654] ;  /* 0x0006540001297983 */ /* 0x000ea80000300800 */
[----:B------:R-:W2:Y:S01]  /*17260*/  LDL.LU R38, [R1+0x448] ;  /* 0x0004480001267983 */ /* 0x000ea20000300800 */
[----:B------:R-:W-:-:S03]  /*17270*/  F2FP.SATFINITE.E4M3.F32.PACK_AB_MERGE_C R92, R36, R39, RZ ;  /* 0x00000027245c723e */ /* 0x000fc600048070ff */
[----:B------:R-:W2:Y:S04]  /*17280*/  LDL.LU R39, [R1+0x44c] ;  /* 0x00044c0001277983 */ /* 0x000ea80000300800 */
[----:B------:R0:W-:Y:S04]  /*17290*/  @P6 STG.E.U8 desc[UR22][R90.64], R29 ;  /* 0x0000001d5a006986 */ /* 0x0001e8000c101116 */
[----:B------:R-:W2:Y:S04]  /*172a0*/  LDL.LU R36, [R1+0x450] ;  /* 0x0004500001247983 */ /* 0x000ea80000300800 */
[----:B------:R1:W-:Y:S01]  /*172b0*/  @P3 STG.E.U8 desc[UR22][R88.64], R92 ;  /* 0x0000005c58003986 */ /* 0x0003e2000c101116 */
[----:B0-----:R-:W-:-:S03]  /*172c0*/  F2FP.SATFINITE.E4M3.F32.PACK_AB_MERGE_C R91, R33, R32, RZ ;  /* 0x00000020215b723e */ /* 0x001fc600048070ff */
[----:B------:R-:W2:Y:S04]  /*172d0*/  LDL.LU R32, [R1+0x454] ;  /* 0x0004540001207983 */ /* 0x000ea80000300800 */
[----:B------:R-:W2:Y:S01]  /*172e0*/  LDL.LU R33, [R1+0x248] ;  /* 0x0002480001217983 */ /* 0x000ea20000300800 */
[----:B-1----:R-:W-:Y:S02]  /*172f0*/  PRMT R89, R29, 0x9910, RZ ;  /* 0x000099101d597816 */ /* 0x002fe400000000ff */
[----:B---3--:R-:W-:Y:S02]  /*17300*/  F2FP.SATFINITE.E4M3.F32.PACK_AB_MERGE_C R90, R31, R30, RZ ;  /* 0x0000001e1f5a723e */ /* 0x008fe400048070ff */
[----:B------:R-:W3:Y:S04]  /*17310*/  LDL.LU R30, [R1+0x24c] ;  /* 0x00024c00011e7983 */ /* 0x000ee80000300800 */
[----:B------:R-:W3:Y:S04]  /*17320*/  LDL.LU R31, [R1+0x48] ;  /* 0x00004800011f7983 */ /* 0x000ee80000300800 */
[----:B------:R-:W3:Y:S01]  /*17330*/  LDL.LU R29, [R1+0x4c] ;  /* 0x00004c00011d7983 */ /* 0x000ee20000300800 */
[----:B------:R-:W-:Y:S01]  /*17340*/  ISETP.LT.AND P6, PT, R35, UR10, !P5 ;  /* 0x0000000a23007c0c */ /* 0x000fe2000efc1270 */
[----:B------:R-:W0:Y:S01]  /*17350*/  LDCU UR10, c[0x0][0x398] ;  /* 0x00007300ff0a77ac */ /* 0x000e220008000800 */
[----:B------:R-:W-:-:S02]  /*17360*/  ISETP.LT.AND P5, PT, R37, UR6, !P5 ;  /* 0x0000000625007c0c */ /* 0x000fc4000efa1270 */
[----:B----4-:R-:W-:Y:S01]  /*17370*/  ISETP.LT.AND P3, PT, R67, UR9, !P1 ;  /* 0x0000000943007c0c */ /* 0x010fe2000cf61270 */
[----:B------:R-:W1:Y:S01]  /*17380*/  LDCU UR6, c[0x0][0x398] ;  /* 0x00007300ff0677ac */ /* 0x000e620008000800 */
[----:B------:R-:W-:Y:S01]  /*17390*/  PRMT R92, R92, 0x9910, RZ ;  /* 0x000099105c5c7816 */ /* 0x000fe200000000ff */
[----:B------:R-:W4:Y:S06]  /*173a0*/  LDCU UR9, c[0x0][0x398] ;  /* 0x00007300ff0977ac */ /* 0x000f2c0008000800 */
[----:B------:R0:W-:Y:S04]  /*173b0*/  @P6 STG.E.U8 desc[UR22][R86.64], R91 ;  /* 0x0000005b56006986 */ /* 0x0001e8000c101116 */
[----:B------:R1:W-:Y:S01]  /*173c0*/  @P5 STG.E.U8 desc[UR22][R82.64], R90 ;  /* 0x0000005a52005986 */ /* 0x0003e2000c101116 */
[----:B0-----:R-:W-:Y:S01]  /*173d0*/  IMAD.MOV.U32 R86, RZ, RZ, R89 ;  /* 0x000000ffff567224 */ /* 0x001fe200078e0059 */
[----:B------:R-:W-:Y:S01]  /*173e0*/  ISETP.LT.AND P5, PT, R34, UR10, !P1 ;  /* 0x0000000a22007c0c */ /* 0x000fe2000cfa1270 */
[----:B------:R-:W0:Y:S03]  /*173f0*/  LDCU UR10, c[0x0][0x398] ;  /* 0x00007300ff0a77ac */ /* 0x000e260008000800 */
[----:B-1----:R-:W-:-:S05]  /*17400*/  SHF.R.S32.HI R82, RZ, 0x8, R86 ;  /* 0x00000008ff527819 */ /* 0x002fca0000011456 */
[----:B------:R1:W-:Y:S01]  /*17410*/  @P3 STG.E.U8 desc[UR22][R80.64], R82 ;  /* 0x0000005250003986 */ /* 0x0003e2000c101116 */
[----:B------:R-:W-:Y:S01]  /*17420*/  ISETP.LT.AND P3, PT, R35, UR6, !P1 ;  /* 0x0000000623007c0c */ /* 0x000fe2000cf61270 */
[----:B------:R-:W-:Y:S02]  /*17430*/  VIADD R88, R66, 0x15 ;  /* 0x0000001542587836 */ /* 0x000fe40000000000 */
[----:B-1----:R-:W-:Y:S01]  /*17440*/  IMAD.MOV.U32 R80, RZ, RZ, R92 ;  /* 0x000000ffff507224 */ /* 0x002fe200078e005c */
[----:B------:R-:W-:Y:S01]  /*17450*/  PRMT R81, R91, 0x9910, RZ ;  /* 0x000099105b517816 */ /* 0x000fe200000000ff */
[----:B------:R-:W1:Y:S03]  /*17460*/  LDCU UR6, c[0x0][0x398] ;  /* 0x00007300ff0677ac */ /* 0x000e660008000800 */
[----:B------:R-:W-:-:S05]  /*17470*/  SHF.R.S32.HI R80, RZ, 0x8, R80 ;  /* 0x00000008ff507819 */ /* 0x000fca0000011450 */
[----:B------:R0:W-:Y:S01]  /*17480*/  @P5 STG.E.U8 desc[UR22][R78.64], R80 ;  /* 0x000000504e005986 */ /* 0x0001e2000c101116 */
[----:B------:R-:W-:Y:S02]  /*17490*/  PRMT R90, R90, 0x9910, RZ ;  /* 0x000099105a5a7816 */ /* 0x000fe400000000ff */
[----:B0-----:R-:W-:-:S05]  /*174a0*/  SHF.R.S32.HI R79, RZ, 0x8, R81 ;  /* 0x00000008ff4f7819 */ /* 0x001fca0000011451 */
[----:B------:R0:W-:Y:S01]  /*174b0*/  @P3 STG.E.U8 desc[UR22][R76.64], R79 ;  /* 0x0000004f4c003986 */ /* 0x0001e2000c101116 */
[----:B------:R-:W-:Y:S02]  /*174c0*/  ISETP.LT.AND P1, PT, R37, UR12, !P1 ;  /* 0x0000000c25007c0c */ /* 0x000fe4000cf21270 */
[----:B----4-:R-:W-:Y:S01]  /*174d0*/  ISETP.LT.AND P5, PT, R67, UR9, !P4 ;  /* 0x0000000943007c0c */ /* 0x010fe2000e7a1270 */
[----:B------:R-:W-:Y:S01]  /*174e0*/  IMAD.MOV.U32 R78, RZ, RZ, R90 ;  /* 0x000000ffff4e7224 */ /* 0x000fe200078e005a */
[----:B------:R-:W-:Y:S01]  /*174f0*/  F2FP.SATFINITE.E4M3.F32.PACK_AB_MERGE_C R82, R43, R42, RZ ;  /* 0x0000002a2b52723e */ /* 0x000fe200048070ff */
[----:B------:R-:W4:Y:S01]  /*17500*/  LDCU UR9, c[0x0][0x398] ;  /* 0x00007300ff0977ac */ /* 0x000f220008000800 */
[----:B0-----:R-:W-:Y:S01]  /*17510*/  IADD3 R76, P3, PT, R73, R2, RZ ;  /* 0x00000002494c7210 */ /* 0x001fe20007f7e0ff */
[----:B------:R-:W0:Y:S04]  /*17520*/  LDCU UR12, c[0x0][0x398] ;  /* 0x00007300ff0c77ac */ /* 0x000e280008000800 */
[----:B------:R-:W-:Y:S01]  /*17530*/  IMAD.X R77, R28, 0x1, R71, P3 ;  /* 0x000000011c4d7824 */ /* 0x000fe200018e0647 */
[----:B------:R-:W-:Y:S01]  /*17540*/  ISETP.LT.AND P3, PT, R34, UR10, !P4 ;  /* 0x0000000a22007c0c */ /* 0x000fe2000e761270 */
[----:B------:R-:W0:Y:S01]  /*17550*/  LDCU UR10, c[0x0][0x398] ;  /* 0x00007300ff0a77ac */ /* 0x000e220008000800 */
[----:B------:R-:W-:-:S05]  /*17560*/  SHF.R.S32.HI R78, RZ, 0x8, R78 ;  /* 0x00000008ff4e7819 */ /* 0x000fca000001144e */
[----:B------:R0:W-:Y:S04]  /*17570*/  @P1 STG.E.U8 desc[UR22][R74.64], R78 ;  /* 0x0000004e4a001986 */ /* 0x0001e8000c101116 */
[----:B------:R-:W-:Y:S01]  /*17580*/  @P5 STG.E.U8 desc[UR22][R84.64], R82 ;  /* 0x0000005254005986 */ /* 0x000fe2000c101116 */
[----:B0-----:R-:W-:-:S05]  /*17590*/  IADD3 R74, P1, PT, R73, R68, RZ ;  /* 0x00000044494a7210 */ /* 0x001fca0007f3e0ff */
[----:B------:R-:W-:Y:S01]  /*175a0*/  IMAD.X R75, R28, 0x1, R3, P1 ;  /* 0x000000011c4b7824 */ /* 0x000fe200008e0603 */
[----:B--2---:R-:W-:-:S05]  /*175b0*/  F2FP.SATFINITE.E4M3.F32.PACK_AB_MERGE_C R80, R39, R38, RZ ;  /* 0x000000262750723e */ /* 0x004fca00048070ff */
[----:B------:R0:W-:Y:S02]  /*175c0*/  @P3 STG.E.U8 desc[UR22][R76.64], R80 ;  /* 0x000000504c003986 */ /* 0x0001e4000c101116 */
[----:B0-----:R-:W-:-:S05]  /*175d0*/  IADD3 R76, P3, PT, R73, R70, RZ ;  /* 0x00000046494c7210 */ /* 0x001fca0007f7e0ff */
[----:B------:R-:W-:Y:S01]  /*175e0*/  IMAD.X R77, R28, 0x1, R69, P3 ;  /* 0x000000011c4d7824 */ /* 0x000fe200018e0645 */
[----:B---3--:R-:W-:Y:S02]  /*175f0*/  F2FP.SATFINITE.E4M3.F32.PACK_AB_MERGE_C R79, R30, R33, RZ ;  /* 0x000000211e4f723e */ /* 0x008fe400048070ff */
[----:B------:R-:W2:Y:S01]  /*17600*/  LDL.LU R30, [R1+0x250] ;  /* 0x00025000011e7983 */ /* 0x000ea20000300800 */
[----:B------:R-:W-:-:S03]  /*17610*/  F2FP.SATFINITE.E4M3.F32.PACK_AB_MERGE_C R81, R29, R31, RZ ;  /* 0x0000001f1d51723e */ /* 0x000fc600048070ff */
[----:B------:R-:W2:Y:S04]  /*17620*/  LDL.LU R31, [R1+0x254] ;  /* 0x00025400011f7983 */ /* 0x000ea80000300800 */
[----:B------:R-:W3:Y:S04]  /*17630*/  LDL.LU R28, [R1+0x50] ;  /* 0x00005000011c7983 */ /* 0x000ee80000300800 */
[----:B------:R-:W3:Y:S01]  /*17640*/  LDL.LU R29, [R1+0x54] ;  /* 0x00005400011d7983 */ /* 0x000ee20000300800 */
[----:B------:R-:W-:Y:S01]  /*17650*/  ISETP.GE.AND P6, PT, R88, UR4, PT ;  /* 0x0000000458007c0c */ /* 0x000fe2000bfc6270 */
[----:B------:R-:W0:Y:S01]  /*17660*/  LDCU UR4, c[0x0][0x39c] ;  /* 0x00007380ff0477ac */ /* 0x000e220008000800 */
[----:B------:R-:W-:Y:S01]  /*17670*/  VIADD R78, R66, 0x16 ;  /* 0x00000016424e7836 */ /* 0x000fe20000000000 */
[----:B------:R-:W-:-:S02]  /*17680*/  ISETP.LT.AND P5, PT, R35, UR14, !P4 ;  /* 0x0000000e23007c0c */ /* 0x000fc4000e7a1270 */
[----:B-1----:R-:W-:Y:S01]  /*17690*/  ISETP.LT.AND P4, PT, R37, UR6, !P4 ;  /* 0x0000000625007c0c */ /* 0x002fe2000e781270 */
[----:B------:R-:W-:Y:S01]  /*176a0*/  VIADD R73, R73, UR30 ;  /* 0x0000001e49497c36 */ /* 0x000fe20008000000 */
[----:B------:R-:W-:Y:S01]  /*176b0*/  PRMT R82, R82, 0x9910, RZ ;  /* 0x0000991052527816 */ /* 0x000fe200000000ff */
[----:B------:R-:W1:Y:S01]  /*176c0*/  LDCU UR6, c[0x0][0x398] ;  /* 0x00007300ff0677ac */ /* 0x000e620008000800 */
[----:B------:R-:W-:Y:S02]  /*176d0*/  PRMT R80, R80, 0x9910, RZ ;  /* 0x0000991050507816 */ /* 0x000fe400000000ff */
[----:B------:R-:W-:Y:S01]  /*176e0*/  F2FP.SATFINITE.E4M3.F32.PACK_AB_MERGE_C R83, R41, R40, RZ ;  /* 0x000000282953723e */ /* 0x000fe200048070ff */
[----:B------:R-:W1:Y:S01]  /*176f0*/  LDCU UR14, c[0x0][0x398] ;  /* 0x00007300ff0e77ac */ /* 0x000e620008000800 */
[----:B------:R-:W3:Y:S01]  /*17700*/  LDL.LU R41, [R1+0x658] ;  /* 0x0006580001297983 */ /* 0x000ee20000300800 */
[----:B0-----:R-:W-:Y:S01]  /*17710*/  ISETP.GE.AND P1, PT, R78, UR4, PT ;  /* 0x000000044e007c0c */ /* 0x001fe2000bf26270 */
[----:B------:R-:W0:Y:S02]  /*17720*/  LDCU UR4, c[0x0][0x398] ;  /* 0x00007300ff0477ac */ /* 0x000e240008000800 */
[----:B------:R1:W-:Y:S01]  /*17730*/  @P5 STG.E.U8 desc[UR22][R74.64], R79 ;  /* 0x0000004f4a005986 */ /* 0x0003e2000c101116 */
[----:B------:R-:W-:-:S03]  /*17740*/  SHF.R.S32.HI R78, RZ, 0x1f, R73 ;  /* 0x0000001fff4e7819 */ /* 0x000fc60000011449 */
[----:B------:R0:W-:Y:S04]  /*17750*/  @P4 STG.E.U8 desc[UR22][R76.64], R81 ;  /* 0x000000514c004986 */ /* 0x0001e8000c101116 */
[----:B------:R-:W3:Y:S01]  /*17760*/  LDL.LU R38, [R1+0x65c] ;  /* 0x00065c0001267983 */ /* 0x000ee20000300800 */
[----:B-1----:R-:W-:-:S03]  /*17770*/  IADD3 R74, P5, PT, R73, R0, RZ ;  /* 0x00000000494a7210 */ /* 0x002fc60007fbe0ff */
[----:B------:R-:W3:Y:S01]  /*17780*/  LDL.LU R39, [R1+0x458] ;  /* 0x0004580001277983 */ /* 0x000ee20000300800 */
[----:B0-----:R-:W-:Y:S01]  /*17790*/  ISETP.LT.AND P3, PT, R67, UR4, !P2 ;  /* 0x0000000443007c0c */ /* 0x001fe2000d761270 */
[----:B------:R-:W-:Y:S01]  /*177a0*/  IMAD.X R75, R78, 0x1, R72, P5 ;  /* 0x000000014e4b7824 */ /* 0x000fe200028e0648 */
[----:B------:R-:W-:Y:S01]  /*177b0*/  SHF.R.S32.HI R77, RZ, 0x8, R82 ;  /* 0x00000008ff4d7819 */ /* 0x000fe20000011452 */
[----:B------:R-:W0:Y:S01]  /*177c0*/  LDCU UR4, c[0x0][0x39c] ;  /* 0x00007380ff0477ac */ /* 0x000e220008000800 */
[----:B----4-:R-:W-:Y:S02]  /*177d0*/  ISETP.LT.AND P4, PT, R34, UR9, !P2 ;  /* 0x0000000922007c0c */ /* 0x010fe4000d781270 */
[----:B------:R-:W-:Y:S01]  /*177e0*/  IADD3 R76, P5, PT, R73, R2, RZ ;  /* 0x00000002494c7210 */ /* 0x000fe20007fbe0ff */
[----:B------:R-:W1:Y:S06]  /*177f0*/  LDCU UR9, c[0x0][0x398] ;  /* 0x00007300ff0977ac */ /* 0x000e6c0008000800 */
[----:B------:R4:W-:Y:S01]  /*17800*/  @P3 STG.E.U8 desc[UR22][R74.64], R77 ;  /* 0x0000004d4a003986 */ /* 0x0009e2000c101116 */
[----:B------:R-:W-:Y:S01]  /*17810*/  ISETP.LT.AND P3, PT, R35, UR10, !P2 ;  /* 0x0000000a23007c0c */ /* 0x000fe2000d761270 */
[----:B------:R-:W0:Y:S01]  /*17820*/  LDCU UR10, c[0x0][0x398] ;  /* 0x00007300ff0a77ac */ /* 0x000e220008000800 */
[----:B------:R-:W-:Y:S01]  /*17830*/  PRMT R79, R79, 0x9910, RZ ;  /* 0x000099104f4f7816 */ /* 0x000fe200000000ff */
[----:B----4-:R-:W-:-:S02]  /*17840*/  IMAD.MOV.U32 R75, RZ, RZ, R80 ;  /* 0x000000ffff4b7224 */ /* 0x010fc400078e0050 */
[----:B------:R-:W-:Y:S01]  /*17850*/  IMAD.X R77, R78, 0x1, R71, P5 ;  /* 0x000000014e4d7824 */ /* 0x000fe200028e0647 */
[----:B------:R-:W-:Y:S02]  /*17860*/  IADD3 R74, P5, PT, R73, R68, RZ ;  /* 0x00000044494a7210 */ /* 0x000fe40007fbe0ff */
[----:B------:R-:W-:Y:S02]  /*17870*/  SHF.R.S32.HI R75, RZ, 0x8, R75 ;  /* 0x00000008ff4b7819 */ /* 0x000fe4000001144b */
[----:B------:R-:W-:-:S03]  /*17880*/  PRMT R81, R81, 0x9910, RZ ;  /* 0x0000991051517816 */ /* 0x000fc600000000ff */
[----:B------:R4:W-:Y:S01]  /*17890*/  @P4 STG.E.U8 desc[UR22][R76.64], R75 ;  /* 0x0000004b4c004986 */ /* 0x0009e2000c101116 */
[----:B------:R-:W-:Y:S01]  /*178a0*/  ISETP.LT.AND P4, PT, R67, UR12, !P0 ;  /* 0x0000000c43007c0c */ /* 0x000fe2000c781270 */
[----:B------:R-:W0:Y:S01]  /*178b0*/  LDCU UR12, c[0x0][0x398] ;  /* 0x00007300ff0c77ac */ /* 0x000e220008000800 */
[----:B----4-:R-:W-:Y:S01]  /*178c0*/  IMAD.X R75, R78, 0x1, R3, P5 ;  /* 0x000000014e4b7824 */ /* 0x010fe200028e0603 */
[----:B------:R-:W-:Y:S02]  /*178d0*/  SHF.R.S32.HI R76, RZ, 0x8, R79 ;  /* 0x00000008ff4c7819 */ /* 0x000fe4000001144f */
[----:B------:R-:W-:Y:S01]  /*178e0*/  ISETP.LT.AND P5, PT, R37, UR6, !P2 ;  /* 0x0000000625007c0c */ /* 0x000fe2000d7a1270 */
[----:B------:R-:W-:Y:S01]  /*178f0*/  VIADD R79, R66, 0x17 ;  /* 0x00000017424f7836 */ /* 0x000fe20000000000 */
[----:B------:R-:W-:Y:S01]  /*17900*/  F2FP.SATFINITE.E4M3.F32.PACK_AB_MERGE_C R84, R32, R36, RZ ;  /* 0x000000242054723e */ /* 0x000fe200048070ff */
[----:B------:R4:W-:Y:S01]  /*17910*/  @P3 STG.E.U8 desc[UR22][R74.64], R76 ;  /* 0x0000004c4a003986 */ /* 0x0009e2000c101116 */
[----:B------:R-:W0:Y:S03]  /*17920*/  LDCU UR6, c[0x0][0x39c] ;  /* 0x00007380ff0677ac */ /* 0x000e260008000800 */
[----:B------:R-:W3:Y:S04]  /*17930*/  LDL.LU R36, [R1+0x45c] ;  /* 0x00045c0001247983 */ /* 0x000ee80000300800 */
[----:B------:R-:W3:Y:S01]  /*17940*/  LDL.LU R32, [R1+0x258] ;  /* 0x0002580001207983 */ /* 0x000ee20000300800 */
[----:B----4-:R-:W-:Y:S01]  /*17950*/  IADD3 R76, P2, PT, R73, R70, RZ ;  /* 0x00000046494c7210 */ /* 0x010fe20007f5e0ff */
[----:B------:R-:W-:-:S02]  /*17960*/  IMAD.MOV.U32 R75, RZ, RZ, R81 ;  /* 0x000000ffff4b7224 */ /* 0x000fc400078e0051 */
[----:B------:R-:W4:Y:S01]  /*17970*/  LDL.LU R33, [R1+0x25c] ;  /* 0x00025c0001217983 */ /* 0x000f220000300800 */
[----:B------:R-:W-:Y:S02]  /*17980*/  VIADD R73, R73, UR30 ;  /* 0x0000001e49497c36 */ /* 0x000fe40008000000 */
[----:B------:R-:W-:Y:S01]  /*17990*/  IMAD.X R77, R78, 0x1, R69, P2 ;  /* 0x000000014e4d7824 */ /* 0x000fe200010e0645 */
[----:B------:R-:W-:Y:S02]  /*179a0*/  SHF.R.S32.HI R75, RZ, 0x8, R75 ;  /* 0x00000008ff4b7819 */ /* 0x000fe4000001144b */
[----:B------:R-:W-:Y:S02]  /*179b0*/  SHF.R.S32.HI R78, RZ, 0x1f, R73 ;  /* 0x0000001fff4e7819 */ /* 0x000fe40000011449 */
[----:B------:R-:W-:Y:S01]  /*179c0*/  IADD3 R74, P3, PT, R73, R0, RZ ;  /* 0x00000000494a7210 */ /* 0x000fe20007f7e0ff */
[----:B------:R0:W-:Y:S04]  /*179d0*/  @P5 STG.E.U8 desc[UR22][R76.64], R75 ;  /* 0x0000004b4c005986 */ /* 0x0001e8000c101116 */
[----:B0-----:R-:W-:-:S05]  /*179e0*/  IMAD.X R75, R78, 0x1, R72, P3 ;  /* 0x000000014e4b7824 */ /* 0x001fca00018e0648 */
[----:B------:R0:W-:Y:S01]  /*179f0*/  @P4 STG.E.U8 desc[UR22][R74.64], R83 ;  /* 0x000000534a004986 */ /* 0x0001e2000c101116 */
[----:B------:R-:W-:Y:S01]  /*17a00*/  ISETP.GE.AND P4, PT, R79, UR4, PT ;  /* 0x000000044f007c0c */ /* 0x000fe2000bf86270 */
[----:B------:R-:W0:Y:S01]  /*17a10*/  LDCU UR4, c[0x0][0x39c] ;  /* 0x00007380ff0477ac */ /* 0x000e220008000800 */
[----:B--2---:R-:W-:Y:S02]  /*17a20*/  F2FP.SATFINITE.E4M3.F32.PACK_AB_MERGE_C R79, R31, R30, RZ ;  /* 0x0000001e1f4f723e */ /* 0x004fe400048070ff */
[----:B------:R-:W2:Y:S04]  /*17a30*/  LDL.LU R30, [R1+0x660] ;  /* 0x00066000011e7983 */ /* 0x000ea80000300800 */
[----:B------:R-:W2:Y:S01]  /*17a40*/  LDL.LU R31, [R1+0x664] ;  /* 0x00066400011f7983 */ /* 0x000ea20000300800 */
[----:B---3--:R-:W-:-:S03]  /*17a50*/  F2FP.SATFINITE.E4M3.F32.PACK_AB_MERGE_C R80, R29, R28, RZ ;  /* 0x0000001c1d50723e */ /* 0x008fc600048070ff */
[----:B------:R-:W3:Y:S04]  /*17a60*/  LDL.LU R28, [R1+0x58] ;  /* 0x00005800011c7983 */ /* 0x000ee80000300800 */
[----:B------:R-:W3:Y:S01]  /*17a70*/  LDL.LU R29, [R1+0x5c] ;  /* 0x00005c00011d7983 */ /* 0x000ee20000300800 */
[----:B------:R-:W-:Y:S02]  /*17a80*/  ISETP.LT.AND P2, PT, R34, UR14, !P0 ;  /* 0x0000000e22007c0c */ /* 0x000fe4000c741270 */
[----:B------:R-:W-:Y:S02]  /*17a90*/  IADD3 R76, P5, PT, R73, R2, RZ ;  /* 0x00000002494c7210 */ /* 0x000fe40007fbe0ff */
[----:B-1----:R-:W-:Y:S01]  /*17aa0*/  ISETP.LT.AND P3, PT, R35, UR9, !P0 ;  /* 0x0000000923007c0c */ /* 0x002fe2000c761270 */
[----:B0-----:R-:W-:Y:S01]  /*17ab0*/  VIADD R75, R66, 0x18 ;  /* 0x00000018424b7836 */ /* 0x001fe20000000000 */
[----:B------:R-:W-:Y:S01]  /*17ac0*/  PRMT R81, R83, 0x9910, RZ ;  /* 0x0000991053517816 */ /* 0x000fe200000000ff */
[C---:B------:R-:W-:Y:S01]  /*17ad0*/  IMAD.X R77, R78.reuse, 0x1, R71, P5 ;  /* 0x000000014e4d7824 */ /* 0x040fe200028e0647 */
[----:B------:R-:W-:Y:S01]  /*17ae0*/  IADD3 R74, P5, PT, R73, R68, RZ ;  /* 0x00000044494a7210 */ /* 0x000fe20007fbe0ff */
[----:B------:R-:W0:Y:S04]  /*17af0*/  LDCU UR9, c[0x0][0x398] ;  /* 0x00007300ff0977ac */ /* 0x000e280008000800 */
[----:B------:R1:W-:Y:S01]  /*17b00*/  @P2 STG.E.U8 desc[UR22][R76.64], R84 ;  /* 0x000000544c002986 */ /* 0x0003e2000c101116 */
[----:B------:R-:W-:Y:S01]  /*17b10*/  ISETP.GE.AND P2, PT, R75, UR6, PT ;  /* 0x000000064b007c0c */ /* 0x000fe2000bf46270 */
[----:B------:R-:W-:Y:S01]  /*17b20*/  IMAD.X R75, R78, 0x1, R3, P5 ;  /* 0x000000014e4b7824 */ /* 0x000fe200028e0603 */
[----:B------:R-:W0:Y:S01]  /*17b30*/  LDCU UR6, c[0x0][0x398] ;  /* 0x00007300ff0677ac */ /* 0x000e220008000800 */
[----:B------:R-:W-:-:S03]  /*17b40*/  ISETP.LT.AND P0, PT, R37, UR10, !P0 ;  /* 0x0000000a25007c0c */ /* 0x000fc6000c701270 */
[----:B------:R0:W-:Y:S01]  /*17b50*/  @P3 STG.E.U8 desc[UR22][R74.64], R79 ;  /* 0x0000004f4a003986 */ /* 0x0001e2000c101116 */
[----:B------:R-:W-:Y:S01]  /*17b60*/  ISETP.LT.AND P5, PT, R67, UR12, !P6 ;  /* 0x0000000c43007c0c */ /* 0x000fe2000f7a1270 */
[----:B------:R-:W0:Y:S01]  /*17b70*/  LDCU UR10, c[0x0][0x398] ;  /* 0x00007300ff0a77ac */ /* 0x000e220008000800 */
[C---:B-1----:R-:W-:Y:S01]  /*17b80*/  IADD3 R76, P3, PT, R73.reuse, R70, RZ ;  /* 0x00000046494c7210 */ /* 0x042fe20007f7e0ff */
[----:B------:R-:W-:Y:S01]  /*17b90*/  VIADD R73, R73, UR30 ;  /* 0x0000001e49497c36 */ /* 0x000fe20008000000 */
[----:B------:R-:W1:Y:S03]  /*17ba0*/  LDCU UR12, c[0x0][0x398] ;  /* 0x00007300ff0c77ac */ /* 0x000e660008000800 */
[----:B------:R-:W-:Y:S01]  /*17bb0*/  IMAD.X R77, R78, 0x1, R69, P3 ;  /* 0x000000014e4d7824 */ /* 0x000fe200018e0645 */
[----:B------:R-:W-:Y:S01]  /*17bc0*/  SHF.R.S32.HI R78, RZ, 0x1f, R73 ;  /* 0x0000001fff4e7819 */ /* 0x000fe20000011449 */
[----:B------:R-:W1:Y:S01]  /*17bd0*/  LDCU UR14, c[0x0][0x398] ;  /* 0x00007300ff0e77ac */ /* 0x000e620008000800 */
[----:B0-----:R-:W-:-:S02]  /*17be0*/  IADD3 R74, P3, PT, R73, R0, RZ ;  /* 0x00000000494a7210 */ /* 0x001fc40007f7e0ff */
[----:B------:R0:W-:Y:S03]  /*17bf0*/  @P0 STG.E.U8 desc[UR22][R76.64], R80 ;  /* 0x000000504c000986 */ /* 0x0001e6000c101116 */
[----:B------:R-:W-:Y:S01]  /*17c00*/  IMAD.X R75, R78, 0x1, R72, P3 ;  /* 0x000000014e4b7824 */ /* 0x000fe200018e0648 */
[----:B------:R-:W-:Y:S01]  /*17c10*/  ISETP.LT.AND P3, PT, R34, UR6, !P6 ;  /* 0x0000000622007c0c */ /* 0x000fe2000f761270 */
[----:B------:R-:W1:Y:S01]  /*17c20*/  LDCU UR6, c[0x0][0x398] ;  /* 0x00007300ff0677ac */ /* 0x000e620008000800 */
[----:B0-----:R-:W-:Y:S02]  /*17c30*/  SHF.R.S32.HI R76, RZ, 0x8, R81 ;  /* 0x00000008ff4c7819 */ /* 0x001fe40000011451 */
[----:B------:R-:W-:-:S03]  /*17c40*/  PRMT R77, R84, 0x9910, RZ ;  /* 0x00009910544d7816 */ /* 0x000fc600000000ff */
[----:B------:R0:W-:Y:S01]  /*17c50*/  @P5 STG.E.U8 desc[UR22][R74.64], R76 ;  /* 0x0000004c4a005986 */ /* 0x0001e2000c101116 */
[----:B------:R-:W-:Y:S01]  /*17c60*/  ISETP.LT.AND P0, PT, R35, UR9, !P6 ;  /* 0x0000000923007c0c */ /* 0x000fe2000f701270 */
[----:B------:R-:W1:Y:S01]  /*17c70*/  LDCU UR9, c[0x0][0x398] ;  /* 0x00007300ff0977ac */ /* 0x000e620008000800 */
[----:B------:R-:W-:Y:S02]  /*17c80*/  PRMT R81, R79, 0x9910, RZ ;  /* 0x000099104f517816 */ /* 0x000fe400000000ff */
[----:B0-----:R-:W-:Y:S01]  /*17c90*/  IADD3 R76, P5, PT, R73, R2, RZ ;  /* 0x00000002494c7210 */ /* 0x001fe20007fbe0ff */
[----:B------:R-:W-:Y:S02]  /*17ca0*/  IMAD.MOV.U32 R74, RZ, RZ, R77 ;  /* 0x000000ffff4a7224 */ /* 0x000fe400078e004d */
[----:B------:R-:W-:Y:S02]  /*17cb0*/  VIADD R75, R66, 0x19 ;  /* 0x00000019424b7836 */ /* 0x000fe40000000000 */
[----:B------:R-:W-:Y:S01]  /*17cc0*/  IMAD.X R77, R78, 0x1, R71, P5 ;  /* 0x000000014e4d7824 */ /* 0x000fe200028e0647 */
[----:B------:R-:W-:-:S02]  /*17cd0*/  SHF.R.S32.HI R79, RZ, 0x8, R74 ;  /* 0x00000008ff4f7819 */ /* 0x000fc4000001144a */
[----:B------:R-:W-:-:S03]  /*17ce0*/  IADD3 R74, P5, PT, R73, R68, RZ ;  /* 0x00000044494a7210 */ /* 0x000fc60007fbe0ff */
[----:B------:R0:W-:Y:S01]  /*17cf0*/  @P3 STG.E.U8 desc[UR22][R76.64], R79 ;  /* 0x0000004f4c003986 */ /* 0x0001e2000c101116 */
[----:B------:R-:W-:Y:S01]  /*17d00*/  ISETP.GE.AND P3, PT, R75, UR4, PT ;  /* 0x000000044b007c0c */ /* 0x000fe2000bf66270 */
[----:B------:R-:W-:Y:S01]  /*17d10*/  IMAD.X R75, R78, 0x1, R3, P5 ;  /* 0x000000014e4b7824 */ /* 0x000fe200028e0603 */
[----:B------:R-:W-:Y:S01]  /*17d20*/  ISETP.LT.AND P6, PT, R37, UR10, !P6 ;  /* 0x0000000a25007c0c */ /* 0x000fe2000f7c1270 */
[----:B------:R-:W4:Y:S01]  /*17d30*/  LDCU UR10, c[0x0][0x398] ;  /* 0x00007300ff0a77ac */ /* 0x000f220008000800 */
[----:B0-----:R-:W-:Y:S01]  /*17d40*/  SHF.R.S32.HI R76, RZ, 0x8, R81 ;  /* 0x00000008ff4c7819 */ /* 0x001fe20000011451 */
[----:B------:R-:W0:Y:S04]  /*17d50*/  LDCU UR4, c[0x0][0x39c] ;  /* 0x00007380ff0477ac */ /* 0x000e280008000800 */
[----:B------:R4:W-:Y:S01]  /*17d60*/  @P0 STG.E.U8 desc[UR22][R74.64], R76 ;  /* 0x0000004c4a000986 */ /* 0x0009e2000c101116 */
[----:B-1----:R-:W-:Y:S01]  /*17d70*/  ISETP.LT.AND P5, PT, R67, UR6, !P1 ;  /* 0x0000000643007c0c */ /* 0x002fe2000cfa1270 */
[----:B------:R-:W1:Y:S01]  /*17d80*/  LDCU UR6, c[0x0][0x398] ;  /* 0x00007300ff0677ac */ /* 0x000e620008000800 */
[----:B------:R-:W-:-:S02]  /*17d90*/  PRMT R80, R80, 0x9910, RZ ;  /* 0x0000991050507816 */ /* 0x000fc400000000ff */
[C---:B----4-:R-:W-:Y:S01]  /*17da0*/  IADD3 R76, P0, PT, R73.reuse, R70, RZ ;  /* 0x00000046494c7210 */ /* 0x050fe20007f1e0ff */
[----:B------:R-:W-:Y:S01]  /*17db0*/  VIADD R73, R73, UR30 ;  /* 0x0000001e49497c36 */ /* 0x000fe20008000000 */
[----:B------:R-:W-:-:S03]  /*17dc0*/  SHF.R.S32.HI R80, RZ, 0x8, R80 ;  /* 0x00000008ff507819 */ /* 0x000fc60000011450 */
[----:B------:R-:W-:Y:S01]  /*17dd0*/  IMAD.X R77, R78, 0x1, R69, P0 ;  /* 0x000000014e4d7824 */ /* 0x000fe200000e0645 */
[----:B------:R-:W-:Y:S02]  /*17de0*/  SHF.R.S32.HI R79, RZ, 0x1f, R73 ;  /* 0x0000001fff4f7819 */ /* 0x000fe40000011449 */
[----:B------:R-:W-:Y:S02]  /*17df0*/  IADD3 R74, P0, PT, R73, R0, RZ ;  /* 0x00000000494a7210 */ /* 0x000fe40007f1e0ff */
[----:B------:R-:W-:Y:S01]  /*17e00*/  F2FP.SATFINITE.E4M3.F32.PACK_AB_MERGE_C R81, R38, R41, RZ ;  /* 0x000000292651723e */ /* 0x000fe200048070ff */
[----:B------:R4:W-:Y:S02]  /*17e10*/  @P6 STG.E.U8 desc[UR22][R76.64], R80 ;  /* 0x000000504c006986 */ /* 0x0009e4000c101116 */
[----:B------:R-:W-:Y:S01]  /*17e20*/  IMAD.X R75, R79, 0x1, R72, P0 ;  /* 0x000000014f4b7824 */ /* 0x000fe200000e0648 */
[----:B------:R-:W-:Y:S01]  /*17e30*/  ISETP.LT.AND P0, PT, R34, UR9, !P1 ;  /* 0x0000000922007c0c */ /* 0x000fe2000cf01270 */
[----:B------:R-:W-:Y:S01]  /*17e40*/  VIADD R78, R66, 0x1a ;  /* 0x0000001a424e7836 */ /* 0x000fe20000000000 */
[----:B------:R-:W-:Y:S01]  /*17e50*/  F2FP.SATFINITE.E4M3.F32.PACK_AB_MERGE_C R82, R36, R39, RZ ;  /* 0x000000272452723e */ /* 0x000fe200048070ff */
[----:B------:R-:W0:Y:S01]  /*17e60*/  LDCU UR9, c[0x0][0x398] ;  /* 0x00007300ff0977ac */ /* 0x000e220008000800 */
[----:B------:R1:W-:Y:S01]  /*17e70*/  @P5 STG.E.U8 desc[UR22][R74.64], R81 ;  /* 0x000000514a005986 */ /* 0x0003e2000c101116 */
[----:B------:R-:W-:-:S02]  /*17e80*/  ISETP.LT.AND P5, PT, R35, UR10, !P1 ;  /* 0x0000000a23007c0c */ /* 0x000fc4000cfa1270 */
[----:B----4-:R-:W-:Y:S01]  /*17e90*/  IADD3 R76, P6, PT, R73, R2, RZ ;  /* 0x00000002494c7210 */ /* 0x010fe20007fde0ff */
[----:B------:R-:W4:Y:S04]  /*17ea0*/  LDCU UR10, c[0x0][0x398] ;  /* 0x00007300ff0a77ac */ /* 0x000f280008000800 */
[----:B------:R-:W-:Y:S01]  /*17eb0*/  IMAD.X R77, R79, 0x1, R71, P6 ;  /* 0x000000014f4d7824 */ /* 0x000fe200030e0647 */
[----:B-1----:R-:W-:Y:S02]  /*17ec0*/  IADD3 R74, P6, PT, R73, R68, RZ ;  /* 0x00000044494a7210 */ /* 0x002fe40007fde0ff */
[----:B------:R-:W-:Y:S02]  /*17ed0*/  F2FP.SATFINITE.E4M3.F32.PACK_AB_MERGE_C R80, R33, R32, RZ ;  /* 0x000000202150723e */ /* 0x000fe400048070ff */
[----:B------:R-:W-:Y:S01]  /*17ee0*/  @P0 STG.E.U8 desc[UR22][R76.64], R82 ;  /* 0x000000524c000986 */ /* 0x000fe2000c101116 */
[----:B------:R-:W-:Y:S01]  /*17ef0*/  IMAD.X R75, R79, 0x1, R3, P6 ;  /* 0x000000014f4b7824 */ /* 0x000fe200030e0603 */
[----:B0-----:R-:W-:-:S02]  /*17f00*/  ISETP.GE.AND P0, PT, R78, UR4, PT ;  /* 0x000000044e007c0c */ /* 0x001fc4000bf06270 */
[----:B------:R-:W4:Y:S01]  /*17f10*/  LDL.LU R32, [R1+0x460] ;  /* 0x0004600001207983 */ /* 0x000f220000300800 */
[C---:B------:R-:W-:Y:S01]  /*17f20*/  IADD3 R78, P6, PT, R73.reuse, R70, RZ ;  /* 0x00000046494e7210 */ /* 0x040fe20007fde0ff */
[----:B------:R-:W0:Y:S02]  /*17f30*/  LDCU UR4, c[0x0][0x398] ;  /* 0x00007300ff0477ac */ /* 0x000e240008000800 */
[----:B------:R1:W-:Y:S04]  /*17f40*/  @P5 STG.E.U8 desc[UR22][R74.64], R80 ;  /* 0x000000504a005986 */ /* 0x0003e8000c101116 */
[----:B------:R-:W4:Y:S01]  /*17f50*/  LDL.LU R33, [R1+0x464] ;  /* 0x0004640001217983 */ /* 0x000f220000300800 */
[----:B-1----:R-:W-:Y:S01]  /*17f60*/  VIADD R74, R73, UR30 ;  /* 0x0000001e494a7c36 */ /* 0x002fe20008000000 */
[----:B------:R-:W-:-:S02]  /*17f70*/  PRMT R73, R81, 0x9910, RZ ;  /* 0x0000991051497816 */ /* 0x000fc400000000ff */
[----:B--2---:R-:W-:Y:S02]  /*17f80*/  F2FP.SATFINITE.E4M3.F32.PACK_AB_MERGE_C R84, R31, R30, RZ ;  /* 0x0000001e1f54723e */ /* 0x004fe400048070ff */
[----:B------:R-:W2:Y:S04]  /*17f90*/  LDL.LU R30, [R1+0x260] ;  /* 0x00026000011e7983 */ /* 0x000ea80000300800 */
[----:B------:R-:W2:Y:S01]  /*17fa0*/  LDL.LU R31, [R1+0x264] ;  /* 0x00026400011f7983 */ /* 0x000ea20000300800 */
[----:B---3--:R-:W-:-:S03]  /*17fb0*/  F2FP.SATFINITE.E4M3.F32.PACK_AB_MERGE_C R81, R29, R28, RZ ;  /* 0x0000001c1d51723e */ /* 0x008fc600048070ff */
[----:B------:R-:W3:Y:S04]  /*17fc0*/  LDL.LU R28, [R1+0x60] ;  /* 0x00006000011c7983 */ /* 0x000ee80000300800 */
[----:B------:R-:W3:Y:S01]  /*17fd0*/  LDL.LU R29, [R1+0x64] ;  /* 0x00006400011d7983 */ /* 0x000ee20000300800 */
[----:B------:R-:W-:Y:S01]  /*17fe0*/  ISETP.LT.AND P1, PT, R37, UR6, !P1 ;  /* 0x0000000625007c0c */ /* 0x000fe2000cf21270 */
[----:B------:R-:W-:Y:S01]  /*17ff0*/  IMAD.X R79, R79, 0x1, R69, P6 ;  /* 0x000000014f4f7824 */ /* 0x000fe200030e0645 */
[----:B------:R-:W-:Y:S01]  /*18000*/  ISETP.LT.AND P5, PT, R67, UR9, !P4 ;  /* 0x0000000943007c0c */ /* 0x000fe2000e7a1270 */
[----:B------:R-:W1:Y:S01]  /*18010*/  LDCU UR6, c[0x0][0x398] ;  /* 0x00007300ff0677ac */ /* 0x000e620008000800 */
[----:B------:R-:W-:Y:S02]  /*18020*/  SHF.R.S32.HI R75, RZ, 0x1f, R74 ;  /* 0x0000001fff4b7819 */ /* 0x000fe4000001144a */
[----:B------:R-:W-:Y:S01]  /*18030*/  IADD3 R76, P6, PT, R74, R0, RZ ;  /* 0x000000004a4c7210 */ /* 0x000fe20007fde0ff */
[----:B------:R-:W1:Y:S01]  /*18040*/  LDCU UR9, c[0x0][0x398] ;  /* 0x00007300ff0977ac */ /* 0x000e620008000800 */
[----:B------:R-:W-:-:S03]  /*18050*/  SHF.R.S32.HI R73, RZ, 0x8, R73 ;  /* 0x00000008ff497819 */ /* 0x000fc60000011449 */
[----:B------:R-:W-:Y:S01]  /*18060*/  IMAD.X R77, R75, 0x1, R72, P6 ;  /* 0x000000014b4d7824 */ /* 0x000fe200030e0648 */
[----:B------:R-:W-:Y:S01]  /*18070*/  PRMT R82, R82, 0x9910, RZ ;  /* 0x0000991052527816 */ /* 0x000fe200000000ff */
[----:B------:R1:W-:Y:S04]  /*18080*/  @P1 STG.E.U8 desc[UR22][R78.64], R81 ;  /* 0x000000514e001986 */ /* 0x0003e8000c101116 */
[----:B------:R1:W-:Y:S01]  /*18090*/  @P5 STG.E.U8 desc[UR22][R76.64], R73 ;  /* 0x000000494c005986 */ /* 0x0003e2000c101116 */
[----:B0-----:R-:W-:Y:S01]  /*180a0*/  ISETP.LT.AND P5, PT, R34, UR4, !P4 ;  /* 0x0000000422007c0c */ /* 0x001fe2000e7a1270 */
[----:B------:R-:W0:Y:S01]  /*180b0*/  LDCU UR4, c[0x0][0x39c] ;  /* 0x00007380ff0477ac */ /* 0x000e220008000800 */
[----:B-1----:R-:W-:Y:S02]  /*180c0*/  IADD3 R78, P6, PT, R74, R2, RZ ;  /* 0x000000024a4e7210 */ /* 0x002fe40007fde0ff */
[----:B------:R-:W-:Y:S01]  /*180d0*/  PRMT R73, R80, 0x9910, RZ ;  /* 0x0000991050497816 */ /* 0x000fe200000000ff */
[----:B------:R-:W-:-:S02]  /*180e0*/  IMAD.MOV.U32 R80, RZ, RZ, R82 ;  /* 0x000000ffff507224 */ /* 0x000fc400078e0052 */
[----:B------:R-:W-:Y:S01]  /*180f0*/  IMAD.X R79, R75, 0x1, R71, P6 ;  /* 0x000000014b4f7824 */ /* 0x000fe200030e0647 */
[----:B----4-:R-:W-:Y:S01]  /*18100*/  ISETP.LT.AND P1, PT, R35, UR10, !P4 ;  /* 0x0000000a23007c0c */ /* 0x010fe2000e721270 */
[----:B------:R-:W1:Y:S01]  /*18110*/  LDCU UR10, c[0x0][0x398] ;  /* 0x00007300ff0a77ac */ /* 0x000e620008000800 */
[----:B------:R-:W-:Y:S02]  /*18120*/  SHF.R.S32.HI R80, RZ, 0x8, R80 ;  /* 0x00000008ff507819 */ /* 0x000fe40000011450 */
[----:B------:R-:W-:Y:S01]  /*18130*/  ISETP.LT.AND P4, PT, R37, UR6, !P4 ;  /* 0x0000000625007c0c */ /* 0x000fe2000e781270 */
[----:B------:R-:W4:Y:S01]  /*18140*/  LDCU UR6, c[0x0][0x39c] ;  /* 0x00007380ff0677ac */ /* 0x000f220008000800 */
[----:B------:R-:W-:Y:S01]  /*18150*/  IADD3 R76, P6, PT, R74, R68, RZ ;  /* 0x000000444a4c7210 */ /* 0x000fe20007fde0ff */
[----:B------:R0:W-:Y:S01]  /*18160*/  @P5 STG.E.U8 desc[UR22][R78.64], R80 ;  /* 0x000000504e005986 */ /* 0x0001e2000c101116 */
[----:B------:R-:W-:Y:S02]  /*18170*/  PRMT R82, R81, 0x9910, RZ ;  /* 0x0000991051527816 */ /* 0x000fe400000000ff */
[----:B------:R-:W-:Y:S01]  /*18180*/  SHF.R.S32.HI R73, RZ, 0x8, R73 ;  /* 0x00000008ff497819 */ /* 0x000fe20000011449 */
[----:B------:R-:W-:Y:S01]  /*18190*/  IMAD.X R77, R75, 0x1, R3, P6 ;  /* 0x000000014b4d7824 */ /* 0x000fe200030e0603 */
[----:B------:R-:W-:Y:S01]  /*181a0*/  SHF.R.S32.HI R82, RZ, 0x8, R82 ;  /* 0x00000008ff527819 */ /* 0x000fe20000011452 */
[----:B------:R-:W-:Y:S01]  /*181b0*/  VIADD R81, R66, 0x1b ;  /* 0x0000001b42517836 */ /* 0x000fe20000000000 */
[----:B0-----:R-:W-:-:S02]  /*181c0*/  IADD3 R78, P5, PT, R74, R70, RZ ;  /* 0x000000464a4e7210 */ /* 0x001fc40007fbe0ff */
[----:B------:R0:W-:Y:S03]  /*181d0*/  @P1 STG.E.U8 desc[UR22][R76.64], R73 ;  /* 0x000000494c001986 */ /* 0x0001e6000c101116 */
[----:B------:R-:W-:-:S05]  /*181e0*/  IMAD.X R79, R75, 0x1, R69, P5 ;  /* 0x000000014b4f7824 */ /* 0x000fca00028e0645 */
[----:B------:R2:W-:Y:S01]  /*181f0*/  @P4 STG.E.U8 desc[UR22][R78.64], R82 ;  /* 0x000000524e004986 */ /* 0x0005e2000c101116 */
[----:B------:R-:W-:Y:S01]  /*18200*/  ISETP.GE.AND P4, PT, R81, UR4, PT ;  /* 0x0000000451007c0c */ /* 0x000fe2000bf86270 */
[----:B------:R-:W0:Y:S01]  /*18210*/  LDCU UR4, c[0x0][0x398] ;  /* 0x00007300ff0477ac */ /* 0x000e220008000800 */
[----:B---3--:R-:W-:Y:S02]  /*18220*/  F2FP.SATFINITE.E4M3.F32.PACK_AB_MERGE_C R81, R29, R28, RZ ;  /* 0x0000001c1d51723e */ /* 0x008fe400048070ff */
[----:B------:R-:W3:Y:S04]  /*18230*/  LDL.LU R28, [R1+0x668] ;  /* 0x00066800011c7983 */ /* 0x000ee80000300800 */
[----:B------:R-:W3:Y:S01]  /*18240*/  LDL.LU R29, [R1+0x66c] ;  /* 0x00066c00011d7983 */ /* 0x000ee20000300800 */
[----:B0-----:R-:W-:Y:S01]  /*18250*/  VIADD R73, R74, UR30 ;  /* 0x0000001e4a497c36 */ /* 0x001fe20008000000 */
[----:B------:R-:W-:Y:S01]  /*18260*/  ISETP.LT.AND P1, PT, R67, UR9, !P2 ;  /* 0x0000000943007c0c */ /* 0x000fe2000d721270 */
[----:B------:R-:W0:Y:S03]  /*18270*/  LDCU UR9, c[0x0][0x398] ;  /* 0x00007300ff0977ac */ /* 0x000e260008000800 */
[----:B------:R-:W-:-:S02]  /*18280*/  SHF.R.S32.HI R80, RZ, 0x1f, R73 ;  /* 0x0000001fff507819 */ /* 0x000fc40000011449 */
[C---:B------:R-:W-:Y:S02]  /*18290*/  IADD3 R76, P6, PT, R73.reuse, R0, RZ ;  /* 0x00000000494c7210 */ /* 0x040fe40007fde0ff */
[----:B------:R-:W-:Y:S01]  /*182a0*/  ISETP.LT.AND P5, PT, R34, UR12, !P2 ;  /* 0x0000000c22007c0c */ /* 0x000fe2000d7a1270 */
[----:B------:R-:W0:Y:S02]  /*182b0*/  LDCU UR12, c[0x0][0x398] ;  /* 0x00007300ff0c77ac */ /* 0x000e240008000800 */
[C---:B------:R-:W-:Y:S01]  /*182c0*/  IMAD.X R77, R80.reuse, 0x1, R72, P6 ;  /* 0x00000001504d7824 */ /* 0x040fe200030e0648 */
[----:B------:R-:W-:Y:S02]  /*182d0*/  IADD3 R74, P6, PT, R73, R2, RZ ;  /* 0x00000002494a7210 */ /* 0x000fe40007fde0ff */
[----:B------:R-:W-:Y:S02]  /*182e0*/  F2FP.SATFINITE.E4M3.F32.PACK_AB_MERGE_C R83, R33, R32, RZ ;  /* 0x000000202153723e */ /* 0x000fe400048070ff */
[----:B------:R-:W4:Y:S01]  /*182f0*/  LDL.LU R32, [R1+0x468] ;  /* 0x0004680001207983 */ /* 0x000f220000300800 */
[----:B------:R-:W-:Y:S01]  /*18300*/  IMAD.X R75, R80, 0x1, R71, P6 ;  /* 0x00000001504b7824 */ /* 0x000fe200030e0647 */
[----:B--2---:R-:W-:-:S02]  /*18310*/  F2FP.SATFINITE.E4M3.F32.PACK_AB_MERGE_C R82, R31, R30, RZ ;  /* 0x0000001e1f52723e */ /* 0x004fc400048070ff */
[----:B------:R2:W-:Y:S01]  /*18320*/  @P1 STG.E.U8 desc[UR22][R76.64], R84 ;  /* 0x000000544c001986 */ /* 0x0005e2000c101116 */
[----:B------:R-:W-:-:S03]  /*18330*/  PRMT R78, R83, 0x9910, RZ ;  /* 0x00009910534e7816 */ /* 0x000fc600000000ff */
[----:B------:R-:W4:Y:S04]  /*18340*/  LDL.LU R33, [R1+0x46c] ;  /* 0x00046c0001217983 */ /* 0x000f280000300800 */
[----:B------:R3:W-:Y:S04]  /*18350*/  @P5 STG.E.U8 desc[UR22][R74.64], R83 ;  /* 0x000000534a005986 */ /* 0x0007e8000c101116 */
[----:B------:R-:W4:Y:S04]  /*18360*/  LDL.LU R30, [R1+0x268] ;  /* 0x00026800011e7983 */ /* 0x000f280000300800 */
[----:B------:R-:W4:Y:S01]  /*18370*/  LDL.LU R31, [R1+0x26c] ;  /* 0x00026c00011f7983 */ /* 0x000f220000300800 */
[----:B-1----:R-:W-:Y:S01]  /*18380*/  ISETP.LT.AND P5, PT, R35, UR10, !P2 ;  /* 0x0000000a23007c0c */ /* 0x002fe2000d7a1270 */
[----:B------:R-:W1:Y:S01]  /*18390*/  LDCU UR10, c[0x0][0x398] ;  /* 0x00007300ff0a77ac */ /* 0x000e620008000800 */
[----:B------:R-:W-:-:S02]  /*183a0*/  ISETP.LT.AND P1, PT, R37, UR14, !P2 ;  /* 0x0000000e25007c0c */ /* 0x000fc4000d721270 */
[----:B--2---:R-:W-:Y:S02]  /*183b0*/  IADD3 R76, P2, PT, R73, R68, RZ ;  /* 0x00000044494c7210 */ /* 0x004fe40007f5e0ff */
[----:B---3--:R-:W-:Y:S01]  /*183c0*/  F2FP.SATFINITE.E4M3.F32.PACK_AB_MERGE_C R83, R29, R28, RZ ;  /* 0x0000001c1d53723e */ /* 0x008fe200048070ff */
[----:B------:R-:W-:Y:S01]  /*183d0*/  VIADD R75, R66, 0x1c ;  /* 0x0000001c424b7836 */ /* 0x000fe20000000000 */
[----:B------:R-:W2:Y:S01]  /*183e0*/  LDL.LU R28, [R1+0x68] ;  /* 0x00006800011c7983 */ /* 0x000ea20000300800 */
[----:B------:R-:W-:Y:S01]  /*183f0*/  IADD3 R74, P6, PT, R73, R70, RZ ;  /* 0x00000046494a7210 */ /* 0x000fe20007fde0ff */
[----:B------:R-:W3:Y:S02]  /*18400*/  LDCU UR14, c[0x0][0x398] ;  /* 0x00007300ff0e77ac */ /* 0x000ee40008000800 */
[----:B------:R-:W2:Y:S01]  /*18410*/  LDL.LU R29, [R1+0x6c] ;  /* 0x00006c00011d7983 */ /* 0x000ea20000300800 */
[C---:B------:R-:W-:Y:S01]  /*18420*/  IMAD.X R77, R80.reuse, 0x1, R3, P2 ;  /* 0x00000001504d7824 */ /* 0x040fe200010e0603 */
[----:B----4-:R-:W-:Y:S01]  /*18430*/  ISETP.GE.AND P2, PT, R75, UR6, PT ;  /* 0x000000064b007c0c */ /* 0x010fe2000bf46270 */
[----:B------:R-:W-:Y:S01]  /*18440*/  VIADD R73, R73, UR30 ;  /* 0x0000001e49497c36 */ /* 0x000fe20008000000 */
[----:B------:R-:W4:Y:S01]  /*18450*/  LDCU UR6, c[0x0][0x398] ;  /* 0x00007300ff0677ac */ /* 0x000f220008000800 */
[----:B------:R-:W-:Y:S01]  /*18460*/  IMAD.X R75, R80, 0x1, R69, P6 ;  /* 0x00000001504b7824 */ /* 0x000fe200030e0645 */
[----:B------:R1:W-:Y:S02]  /*18470*/  @P5 STG.E.U8 desc[UR22][R76.64], R82 ;  /* 0x000000524c005986 */ /* 0x0003e4000c101116 */
[----:B------:R-:W-:-:S02]  /*18480*/  SHF.R.S32.HI R79, RZ, 0x1f, R73 ;  /* 0x0000001fff4f7819 */ /* 0x000fc40000011449 */
[----:B------:R3:W-:Y:S01]  /*18490*/  @P1 STG.E.U8 desc[UR22][R74.64], R81 ;  /* 0x000000514a001986 */ /* 0x0007e2000c101116 */
[----:B------:R-:W-:Y:S01]  /*184a0*/  ISETP.LT.AND P5, PT, R67, UR4, !P3 ;  /* 0x0000000443007c0c */ /* 0x000fe2000dfa1270 */
[----:B------:R-:W2:Y:S01]  /*184b0*/  LDCU UR4, c[0x0][0x39c] ;  /* 0x00007380ff0477ac */ /* 0x000ea20008000800 */
[----:B0-----:R-:W-:Y:S01]  /*184c0*/  ISETP.LT.AND P1, PT, R34, UR9, !P3 ;  /* 0x0000000922007c0c */ /* 0x001fe2000df21270 */
[----:B------:R-:W2:Y:S01]  /*184d0*/  LDL.LU R39, [R1+0x670] ;  /* 0x0006700001277983 */ /* 0x000ea20000300800 */
[----:B------:R-:W-:Y:S01]  /*184e0*/  PRMT R80, R84, 0x9910, RZ ;  /* 0x0000991054507816 */ /* 0x000fe200000000ff */
[----:B------:R-:W0:Y:S01]  /*184f0*/  LDCU UR9, c[0x0][0x398] ;  /* 0x00007300ff0977ac */ /* 0x000e220008000800 */
[----:B-1----:R-:W-:Y:S01]  /*18500*/  IADD3 R76, P6, PT, R73, R0, RZ ;  /* 0x00000000494c7210 */ /* 0x002fe20007fde0ff */
[----:B------:R-:W2:Y:S04]  /*18510*/  LDL.LU R36, [R1+0x674] ;  /* 0x0006740001247983 */ /* 0x000ea80000300800 */
[----:B------:R-:W-:Y:S01]  /*18520*/  IMAD.X R77, R79, 0x1, R72, P6 ;  /* 0x000000014f4d7824 */ /* 0x000fe200030e0648 */
[----:B---3--:R-:W-:-:S02]  /*18530*/  IADD3 R74, P6, PT, R73, R2, RZ ;  /* 0x00000002494a7210 */ /* 0x008fc40007fde0ff */
[----:B------:R-:W-:Y:S02]  /*18540*/  SHF.R.S32.HI R80, RZ, 0x8, R80 ;  /* 0x00000008ff507819 */ /* 0x000fe40000011450 */
[----:B------:R-:W-:Y:S01]  /*18550*/  SHF.R.S32.HI R78, RZ, 0x8, R78 ;  /* 0x00000008ff4e7819 */ /* 0x000fe2000001144e */
[----:B------:R-:W-:Y:S02]  /*18560*/  IMAD.X R75, R79, 0x1, R71, P6 ;  /* 0x000000014f4b7824 */ /* 0x000fe400030e0647 */
[----:B------:R1:W-:Y:S04]  /*18570*/  @P5 STG.E.U8 desc[UR22][R76.64], R80 ;  /* 0x000000504c005986 */ /* 0x0003e8000c101116 */
[----:B------:R3:W-:Y:S01]  /*18580*/  @P1 STG.E.U8 desc[UR22][R74.64], R78 ;  /* 0x0000004e4a001986 */ /* 0x0007e2000c101116 */
[----:B----4-:R-:W-:Y:S01]  /*18590*/  ISETP.LT.AND P1, PT, R35, UR6, !P3 ;  /* 0x0000000623007c0c */ /* 0x010fe2000df21270 */
[----:B------:R-:W4:Y:S01]  /*185a0*/  LDCU UR6, c[0x0][0x39c] ;  /* 0x00007380ff0677ac */ /* 0x000f220008000800 */
[----:B------:R-:W-:-:S02]  /*185b0*/  PRMT R82, R82, 0x9910, RZ ;  /* 0x0000991052527816 */ /* 0x000fc400000000ff */
[----:B-1----:R-:W-:Y:S02]  /*185c0*/  IADD3 R80, P6, PT, R73, R68, RZ ;  /* 0x0000004449507210 */ /* 0x002fe40007fde0ff */
[----:B------:R-:W-:Y:S02]  /*185d0*/  SHF.R.S32.HI R82, RZ, 0x8, R82 ;  /* 0x00000008ff527819 */ /* 0x000fe40000011452 */
[----:B---3--:R-:W-:Y:S01]  /*185e0*/  PRMT R74, R81, 0x9910, RZ ;  /* 0x00009910514a7816 */ /* 0x008fe200000000ff */
[----:B------:R-:W-:-:S05]  /*185f0*/  IMAD.X R81, R79, 0x1, R3, P6 ;  /* 0x000000014f517824 */ /* 0x000fca00030e0603 */
[----:B------:R1:W-:Y:S02]  /*18600*/  @P1 STG.E.U8 desc[UR22][R80.64], R82 ;  /* 0x0000005250001986 */ /* 0x0003e4000c101116 */
[----:B-1----:R-:W-:Y:S02]  /*18610*/  F2FP.SATFINITE.E4M3.F32.PACK_AB_MERGE_C R82, R33, R32, RZ ;  /* 0x000000202152723e */ /* 0x002fe400048070ff */
[----:B------:R-:W3:Y:S01]  /*18620*/  LDL.LU R32, [R1+0x470] ;  /* 0x0004700001207983 */ /* 0x000ee20000300800 */
[----:B------:R-:W-:-:S03]  /*18630*/  F2FP.SATFINITE.E4M3.F32.PACK_AB_MERGE_C R80, R31, R30, RZ ;  /* 0x0000001e1f50723e */ /* 0x000fc600048070ff */
[----:B------:R-:W3:Y:S04]  /*18640*/  LDL.LU R33, [R1+0x474] ;  /* 0x0004740001217983 */ /* 0x000ee80000300800 */
[----:B------:R-:W3:Y:S04]  /*18650*/  LDL.LU R30, [R1+0x270] ;  /* 0x00027000011e7983 */ /* 0x000ee80000300800 */
[----:B------:R-:W3:Y:S01]  /*18660*/  LDL.LU R31, [R1+0x274] ;  /* 0x00027400011f7983 */ /* 0x000ee20000300800 */
[----:B--2---:R-:W-:-:S03]  /*18670*/  F2FP.SATFINITE.E4M3.F32.PACK_AB_MERGE_C R81, R29, R28, RZ ;  /* 0x0000001c1d51723e */ /* 0x004fc600048070ff */
[----:B------:R-:W2:Y:S04]  /*18680*/  LDL.LU R28, [R1+0x70] ;  /* 0x00007000011c7983 */ /* 0x000ea80000300800 */
[----:B------:R-:W2:Y:S01]  /*18690*/  LDL.LU R29, [R1+0x74] ;  /* 0x00007400011d7983 */ /* 0x000ea20000300800 */
[----:B------:R-:W-:Y:S01]  /*186a0*/  ISETP.LT.AND P3, PT, R37, UR10, !P3 ;  /* 0x0000000a25007c0c */ /* 0x000fe2000df61270 */
[C---:B------:R-:W-:Y:S01]  /*186b0*/  VIADD R75, R73.reuse, UR30 ;  /* 0x0000001e494b7c36 */ /* 0x040fe20008000000 */
[----:B------:R-:W-:Y:S01]  /*186c0*/  IADD3 R78, P6, PT, R73, R70, RZ ;  /* 0x00000046494e7210 */ /* 0x000fe20007fde0ff */
[----:B------:R-:W1:Y:S01]  /*186d0*/  LDCU UR10, c[0x0][0x398] ;  /* 0x00007300ff0a77ac */ /* 0x000e620008000800 */
[----:B------:R-:W-:Y:S01]  /*186e0*/  ISETP.LT.AND P5, PT, R67, UR12, !P0 ;  /* 0x0000000c43007c0c */ /* 0x000fe2000c7a1270 */
[----:B------:R-:W2:Y:S01]  /*186f0*/  LDL.LU R43, [R1+0x678] ;  /* 0x00067800012b7983 */ /* 0x000ea20000300800 */
[----:B------:R-:W-:Y:S01]  /*18700*/  SHF.R.S32.HI R74, RZ, 0x8, R74 ;  /* 0x00000008ff4a7819 */ /* 0x000fe2000001144a */
[----:B------:R-:W-:Y:S01]  /*18710*/  IMAD.X R79, R79, 0x1, R69, P6 ;  /* 0x000000014f4f7824 */ /* 0x000fe200030e0645 */
[----:B------:R-:W-:Y:S01]  /*18720*/  SHF.R.S32.HI R73, RZ, 0x1f, R75 ;  /* 0x0000001fff497819 */ /* 0x000fe2000001144b */
[----:B------:R-:W2:Y:S01]  /*18730*/  LDL.LU R40, [R1+0x67c] ;  /* 0x00067c0001287983 */ /* 0x000ea20000300800 */
[----:B------:R-:W-:Y:S01]  /*18740*/  IADD3 R76, P6, PT, R75, R0, RZ ;  /* 0x000000004b4c7210 */ /* 0x000fe20007fde0ff */
[----:B------:R-:W1:Y:S02]  /*18750*/  LDCU UR12, c[0x0][0x398] ;  /* 0x00007300ff0c77ac */ /* 0x000e640008000800 */
[----:B------:R4:W-:Y:S01]  /*18760*/  @P3 STG.E.U8 desc[UR22][R78.64], R74 ;  /* 0x0000004a4e003986 */ /* 0x0009e2000c101116 */
[----:B0-----:R-:W-:Y:S01]  /*18770*/  ISETP.LT.AND P3, PT, R34, UR9, !P0 ;  /* 0x0000000922007c0c */ /* 0x001fe2000c761270 */
[----:B------:R-:W-:Y:S01]  /*18780*/  IMAD.X R77, R73, 0x1, R72, P6 ;  /* 0x00000001494d7824 */ /* 0x000fe200030e0648 */
[----:B------:R-:W0:Y:S01]  /*18790*/  LDCU UR9, c[0x0][0x398] ;  /* 0x00007300ff0977ac */ /* 0x000e220008000800 */
[----:B------:R-:W2:Y:S04]  /*187a0*/  LDL.LU R41, [R1+0x478] ;  /* 0x0004780001297983 */ /* 0x000ea80000300800 */
[----:B------:R1:W-:Y:S01]  /*187b0*/  @P5 STG.E.U8 desc[UR22][R76.64], R83 ;  /* 0x000000534c005986 */ /* 0x0003e2000c101116 */
[----:B------:R-:W-:Y:S01]  /*187c0*/  ISETP.LT.AND P5, PT, R35, UR14, !P0 ;  /* 0x0000000e23007c0c */ /* 0x000fe2000c7a1270 */
[----:B------:R-:W0:Y:S01]  /*187d0*/  LDCU UR14, c[0x0][0x398] ;  /* 0x00007300ff0e77ac */ /* 0x000e220008000800 */
[----:B----4-:R-:W-:Y:S01]  /*187e0*/  IADD3 R78, P6, PT, R75, R2, RZ ;  /* 0x000000024b4e7210 */ /* 0x010fe20007fde0ff */
[----:B------:R-:W-:Y:S01]  /*187f0*/  VIADD R74, R66, 0x1d ;  /* 0x0000001d424a7836 */ /* 0x000fe20000000000 */
[----:B------:R-:W-:Y:S01]  /*18800*/  F2FP.SATFINITE.E4M3.F32.PACK_AB_MERGE_C R84, R36, R39, RZ ;  /* 0x000000272454723e */ /* 0x000fe200048070ff */
[----:B------:R-:W4:Y:S02]  /*18810*/  LDL.LU R38, [R1+0x47c] ;  /* 0x00047c0001267983 */ /* 0x000f240000300800 */
[----:B------:R-:W-:Y:S01]  /*18820*/  IMAD.X R79, R73, 0x1, R71, P6 ;  /* 0x00000001494f7824 */ /* 0x000fe200030e0647 */
[----:B------:R-:W-:Y:S01]  /*18830*/  ISETP.GE.AND P1, PT, R74, UR4, PT ;  /* 0x000000044a007c0c */ /* 0x000fe2000bf26270 */
[----:B------:R-:W4:Y:S01]  /*18840*/  LDL.LU R39, [R1+0x680] ;  /* 0x0006800001277983 */ /* 0x000f220000300800 */
[----:B-1----:R-:W-:Y:S01]  /*18850*/  IADD3 R76, P6, PT, R75, R68, RZ ;  /* 0x000000444b4c7210 */ /* 0x002fe20007fde0ff */
[----:B------:R-:W-:Y:S01]  /*18860*/  VIADD R74, R66, 0x1e ;  /* 0x0000001e424a7836 */ /* 0x000fe20000000000 */
[----:B------:R-:W1:Y:S01]  /*18870*/  LDCU UR4, c[0x0][0x398] ;  /* 0x00007300ff0477ac */ /* 0x000e620008000800 */
[----:B------:R0:W-:Y:S02]  /*18880*/  @P3 STG.E.U8 desc[UR22][R78.64], R82 ;  /* 0x000000524e003986 */ /* 0x0001e4000c101116 */
[----:B------:R-:W-:Y:S01]  /*18890*/  IMAD.X R77, R73, 0x1, R3, P6 ;  /* 0x00000001494d7824 */ /* 0x000fe200030e0603 */
[----:B------:R-:W-:Y:S01]  /*188a0*/  ISETP.GE.AND P3, PT, R74, UR6, PT ;  /* 0x000000064a007c0c */ /* 0x000fe2000bf66270 */
[----:B------:R-:W-:Y:S01]  /*188b0*/  VIADD R74, R75, UR30 ;  /* 0x0000001e4b4a7c36 */ /* 0x000fe20008000000 */
[----:B------:R-:W-:Y:S01]  /*188c0*/  PRMT R83, R83, 0x9910, RZ ;  /* 0x0000991053537816 */ /* 0x000fe200000000ff */
[----:B------:R-:W4:Y:S01]  /*188d0*/  LDL.LU R36, [R1+0x684] ;  /* 0x0006840001247983 */ /* 0x000f220000300800 */
[----:B0-----:R-:W-:Y:S01]  /*188e0*/  ISETP.LT.AND P0, PT, R37, UR9, !P0 ;  /* 0x0000000925007c0c */ /* 0x001fe2000c701270 */
[----:B------:R-:W0:Y:S02]  /*188f0*/  LDCU UR6, c[0x0][0x398] ;  /* 0x00007300ff0677ac */ /* 0x000e240008000800 */
[----:B------:R1:W-:Y:S01]  /*18900*/  @P5 STG.E.U8 desc[UR22][R76.64], R80 ;  /* 0x000000504c005986 */ /* 0x0003e2000c101116 */
[----:B------:R-:W-:Y:S01]  /*18910*/  IADD3 R78, P6, PT, R75, R70, RZ ;  /* 0x000000464b4e7210 */ /* 0x000fe20007fde0ff */
[----:B------:R-:W0:Y:S01]  /*18920*/  LDCU UR9, c[0x0][0x398] ;  /* 0x00007300ff0977ac */ /* 0x000e220008000800 */
[----:B------:R-:W-:-:S02]  /*18930*/  ISETP.LT.AND P5, PT, R67, UR10, !P4 ;  /* 0x0000000a43007c0c */ /* 0x000fc4000e7a1270 */
[----:B------:R-:W-:Y:S01]  /*18940*/  SHF.R.S32.HI R75, RZ, 0x1f, R74 ;  /* 0x0000001fff4b7819 */ /* 0x000fe2000001144a */
[----:B------:R-:W-:Y:S01]  /*18950*/  IMAD.X R79, R73, 0x1, R69, P6 ;  /* 0x00000001494f7824 */ /* 0x000fe200030e0645 */
[----:B------:R-:W-:Y:S01]  /*18960*/  PRMT R82, R82, 0x9910, RZ ;  /* 0x0000991052527816 */ /* 0x000fe200000000ff */
[----:B------:R-:W-:Y:S01]  /*18970*/  IMAD.MOV.U32 R73, RZ, RZ, R83 ;  /* 0x000000ffff497224 */ /* 0x000fe200078e0053 */
[----:B------:R-:W0:Y:S01]  /*18980*/  LDCU UR10, c[0x0][0x398] ;  /* 0x00007300ff0a77ac */ /* 0x000e220008000800 */
[----:B-1----:R-:W-:-:S03]  /*18990*/  IADD3 R76, P6, PT, R74, R0, RZ ;  /* 0x000000004a4c7210 */ /* 0x002fc60007fde0ff */
[----:B------:R-:W-:Y:S02]  /*189a0*/  SHF.R.S32.HI R73, RZ, 0x8, R73 ;  /* 0x00000008ff497819 */ /* 0x000fe40000011449 */
[----:B------:R-:W-:Y:S01]  /*189b0*/  IMAD.X R77, R75, 0x1, R72, P6 ;  /* 0x000000014b4d7824 */ /* 0x000fe200030e0648 */
[----:B------:R1:W-:Y:S04]  /*189c0*/  @P0 STG.E.U8 desc[UR22][R78.64], R81 ;  /* 0x000000514e000986 */ /* 0x0003e8000c101116 */
[----:B------:R0:W-:Y:S01]  /*189d0*/  @P5 STG.E.U8 desc[UR22][R76.64], R73 ;  /* 0x000000494c005986 */ /* 0x0001e2000c101116 */
[----:B------:R-:W-:Y:S01]  /*189e0*/  ISETP.LT.AND P5, PT, R34, UR4, !P4 ;  /* 0x0000000422007c0c */ /* 0x000fe2000e7a1270 */
[----:B------:R-:W2:Y:S01]  /*189f0*/  LDCU UR4, c[0x0][0x39c] ;  /* 0x00007380ff0477ac */ /* 0x000ea20008000800 */
[----:B-1----:R-:W-:-:S02]  /*18a00*/  IADD3 R78, P6, PT, R74, R2, RZ ;  /* 0x000000024a4e7210 */ /* 0x002fc40007fde0ff */
[----:B0-----:R-:W-:Y:S01]  /*18a10*/  PRMT R73, R80, 0x9910, RZ ;  /* 0x0000991050497816 */ /* 0x001fe200000000ff */
[----:B------:R-:W-:Y:S02]  /*18a20*/  IMAD.MOV.U32 R80, RZ, RZ, R82 ;  /* 0x000000ffff507224 */ /* 0x000fe400078e0052 */
[----:B------:R-:W-:-:S03]  /*18a30*/  IMAD.X R79, R75, 0x1, R71, P6 ;  /* 0x000000014b4f7824 */ /* 0x000fc600030e0647 */
[----:B------:R-:W-:-:S05]  /*18a40*/  SHF.R.S32.HI R80, RZ, 0x8, R80 ;  /* 0x00000008ff507819 */ /* 0x000fca0000011450 */
[----:B------:R0:W-:Y:S01]  /*18a50*/  @P5 STG.E.U8 desc[UR22][R78.64], R80 ;  /* 0x000000504e005986 */ /* 0x0001e2000c101116 */
[----:B---3--:R-:W-:Y:S02]  /*18a60*/  F2FP.SATFINITE.E4M3.F32.PACK_AB_MERGE_C R82, R31, R30, RZ ;  /* 0x0000001e1f52723e */ /* 0x008fe400048070ff */
[----:B0-----:R-:W-:Y:S02]  /*18a70*/  PRMT R79, R81, 0x9910, RZ ;  /* 0x00009910514f7816 */ /* 0x001fe400000000ff */
[----:B------:R-:W-:Y:S02]  /*18a80*/  F2FP.SATFINITE.E4M3.F32.PACK_AB_MERGE_C R81, R33, R32, RZ ;  /* 0x000000202151723e */ /* 0x000fe400048070ff */
[----:B------:R-:W3:Y:S04]  /*18a90*/  LDL.LU R32, [R1+0x480] ;  /* 0x0004800001207983 */ /* 0x000ee80000300800 */
[----:B------:R-:W3:Y:S04]  /*18aa0*/  LDL.LU R33, [R1+0x484] ;  /* 0x0004840001217983 */ /* 0x000ee80000300800 */
[----:B------:R-:W3:Y:S04]  /*18ab0*/  LDL.LU R30, [R1+0x278] ;  /* 0x00027800011e7983 */ /* 0x000ee80000300800 */
[----:B------:R-:W3:Y:S01]  /*18ac0*/  LDL.LU R31, [R1+0x27c] ;  /* 0x00027c00011f7983 */ /* 0x000ee20000300800 */
[----:B--2---:R-:W-:-:S03]  /*18ad0*/  F2FP.SATFINITE.E4M3.F32.PACK_AB_MERGE_C R83, R29, R28, RZ ;  /* 0x0000001c1d53723e */ /* 0x004fc600048070ff */
[----:B------:R-:W2:Y:S04]  /*18ae0*/  LDL.LU R28, [R1+0x78] ;  /* 0x00007800011c7983 */ /* 0x000ea80000300800 */
[----:B------:R-:W2:Y:S01]  /*18af0*/  LDL.LU R29, [R1+0x7c] ;  /* 0x00007c00011d7983 */ /* 0x000ea20000300800 */
[----:B------:R-:W-:Y:S01]  /*18b00*/  ISETP.LT.AND P0, PT, R35, UR6, !P4 ;  /* 0x0000000623007c0c */ /* 0x000fe2000e701270 */
[----:B------:R-:W0:Y:S01]  /*18b10*/  LDCU UR6, c[0x0][0x398] ;  /* 0x00007300ff0677ac */ /* 0x000e220008000800 */
[----:B------:R-:W-:Y:S02]  /*18b20*/  IADD3 R76, P6, PT, R74, R68, RZ ;  /* 0x000000444a4c7210 */ /* 0x000fe40007fde0ff */
[----:B------:R-:W-:-:S03]  /*18b30*/  SHF.R.S32.HI R73, RZ, 0x8, R73 ;  /* 0x00000008ff497819 */ /* 0x000fc60000011449 */
[----:B------:R-:W-:Y:S01]  /*18b40*/  IMAD.X R77, R75, 0x1, R3, P6 ;  /* 0x000000014b4d7824 */ /* 0x000fe200030e0603 */
[----:B------:R-:W-:Y:S01]  /*18b50*/  ISETP.LT.AND P5, PT, R67, UR10, !P2 ;  /* 0x0000000a43007c0c */ /* 0x000fe2000d7a1270 */
[----:B------:R-:W-:Y:S01]  /*18b60*/  VIADD R78, R66, 0x1f ;  /* 0x0000001f424e7836 */ /* 0x000fe20000000000 */
[----:B------:R-:W-:Y:S01]  /*18b70*/  SHF.R.S32.HI R79, RZ, 0x8, R79 ;  /* 0x00000008ff4f7819 */ /* 0x000fe2000001144f */
[----:B------:R-:W1:Y:S02]  /*18b80*/  LDCU UR10, c[0x0][0x398] ;  /* 0x00007300ff0a77ac */ /* 0x000e640008000800 */
[----:B------:R0:W-:Y:S01]  /*18b90*/  @P0 STG.E.U8 desc[UR22][R76.64], R73 ;  /* 0x000000494c000986 */ /* 0x0001e2000c101116 */
[----:B------:R-:W-:Y:S01]  /*18ba0*/  ISETP.LT.AND P0, PT, R37, UR9, !P4 ;  /* 0x0000000925007c0c */ /* 0x000fe2000e701270 */
[----:B------:R-:W1:Y:S01]  /*18bb0*/  LDCU UR9, c[0x0][0x398] ;  /* 0x00007300ff0977ac */ /* 0x000e620008000800 */
[C---:B0-----:R-:W-:Y:S01]  /*18bc0*/  VIADD R73, R74.reuse, UR30 ;  /* 0x0000001e4a497c36 */ /* 0x041fe20008000000 */
[----:B------:R-:W-:-:S04]  /*18bd0*/  IADD3 R76, P4, PT, R74, R70, RZ ;  /* 0x000000464a4c7210 */ /* 0x000fc80007f9e0ff */
[----:B------:R-:W-:Y:S02]  /*18be0*/  SHF.R.S32.HI R80, RZ, 0x1f, R73 ;  /* 0x0000001fff507819 */ /* 0x000fe40000011449 */
[----:B------:R-:W-:Y:S01]  /*18bf0*/  IADD3 R74, P6, PT, R73, R0, RZ ;  /* 0x00000000494a7210 */ /* 0x000fe20007fde0ff */
[----:B------:R-:W-:Y:S01]  /*18c00*/  IMAD.X R77, R75, 0x1, R69, P4 ;  /* 0x000000014b4d7824 */ /* 0x000fe200020e0645 */
[----:B------:R-:W-:Y:S01]  /*18c10*/  ISETP.GE.AND P4, PT, R78, UR4, PT ;  /* 0x000000044e007c0c */ /* 0x000fe2000bf86270 */
[----:B------:R-:W0:Y:S02]  /*18c20*/  LDCU UR4, c[0x0][0x39c] ;  /* 0x00007380ff0477ac */ /* 0x000e240008000800 */
[----:B------:R-:W-:Y:S01]  /*18c30*/  IMAD.X R75, R80, 0x1, R72, P6 ;  /* 0x00000001504b7824 */ /* 0x000fe200030e0648 */
[----:B------:R-:W-:Y:S01]  /*18c40*/  IADD3 R78, P6, PT, R73, R2, RZ ;  /* 0x00000002494e7210 */ /* 0x000fe20007fde0ff */
[----:B------:R1:W-:Y:S01]  /*18c50*/  @P0 STG.E.U8 desc[UR22][R76.64], R79 ;  /* 0x0000004f4c000986 */ /* 0x0003e2000c101116 */
[----:B------:R-:W-:Y:S01]  /*18c60*/  ISETP.LT.AND P0, PT, R35, UR6, !P2 ;  /* 0x0000000623007c0c */ /* 0x000fe2000d701270 */
[----:B------:R-:W0:Y:S02]  /*18c70*/  LDCU UR6, c[0x0][0x39c] ;  /* 0x00007380ff0677ac */ /* 0x000e240008000800 */
[----:B------:R4:W-:Y:S01]  /*18c80*/  @P5 STG.E.U8 desc[UR22][R74.64], R84 ;  /* 0x000000544a005986 */ /* 0x0009e2000c101116 */
[----:B------:R-:W-:Y:S01]  /*18c90*/  ISETP.LT.AND P5, PT, R34, UR12, !P2 ;  /* 0x0000000c22007c0c */ /* 0x000fe2000d7a1270 */
[----:B------:R-:W0:Y:S01]  /*18ca0*/  LDCU UR12, c[0x0][0x398] ;  /* 0x00007300ff0c77ac */ /* 0x000e220008000800 */
[----:B------:R-:W-:Y:S01]  /*18cb0*/  ISETP.LT.AND P2, PT, R37, UR14, !P2 ;  /* 0x0000000e25007c0c */ /* 0x000fe2000d741270 */
[----:B------:R-:W0:Y:S01]  /*18cc0*/  LDCU UR14, c[0x0][0x398] ;  /* 0x00007300ff0e77ac */ /* 0x000e220008000800 */
[----:B-1----:R-:W-:Y:S01]  /*18cd0*/  IMAD.X R79, R80, 0x1, R71, P6 ;  /* 0x00000001504f7824 */ /* 0x002fe200030e0647 */
[----:B------:R-:W-:-:S05]  /*18ce0*/  IADD3 R76, P6, PT, R73, R68, RZ ;  /* 0x00000044494c7210 */ /* 0x000fca0007fde0ff */
[----:B------:R-:W-:Y:S01]  /*18cf0*/  IMAD.X R77, R80, 0x1, R3, P6 ;  /* 0x00000001504d7824 */ /* 0x000fe200030e0603 */
[C---:B----4-:R-:W-:Y:S02]  /*18d00*/  IADD3 R74, P6, PT, R73.reuse, R70, RZ ;  /* 0x00000046494a7210 */ /* 0x050fe40007fde0ff */
[----:B------:R1:W-:Y:S01]  /*18d10*/  @P5 STG.E.U8 desc[UR22][R78.64], R81 ;  /* 0x000000514e005986 */ /* 0x0003e2000c101116 */
[----:B------:R-:W-:Y:S01]  /*18d20*/  VIADD R73, R73, UR30 ;  /* 0x0000001e49497c36 */ /* 0x000fe20008000000 */
[----:B------:R-:W-:Y:S01]  /*18d30*/  PRMT R84, R84, 0x9910, RZ ;  /* 0x0000991054547816 */ /* 0x000fe200000000ff */
[----:B------:R-:W-:Y:S01]  /*18d40*/  IMAD.X R75, R80, 0x1, R69, P6 ;  /* 0x00000001504b7824 */ /* 0x000fe200030e0645 */
[----:B------:R4:W-:Y:S01]  /*18d50*/  @P0 STG.E.U8 desc[UR22][R76.64], R82 ;  /* 0x000000524c000986 */ /* 0x0009e2000c101116 */
[----:B------:R-:W-:Y:S01]  /*18d60*/  ISETP.LT.AND P0, PT, R67, UR9, !P1 ;  /* 0x0000000943007c0c */ /* 0x000fe2000cf01270 */
[----:B------:R-:W0:Y:S01]  /*18d70*/  LDCU UR9, c[0x0][0x398] ;  /* 0x00007300ff0977ac */ /* 0x000e220008000800 */
[----:B------:R-:W-:Y:S01]  /*18d80*/  ISETP.LT.AND P5, PT, R34, UR10, !P1 ;  /* 0x0000000a22007c0c */ /* 0x000fe2000cfa1270 */
[----:B------:R0:W-:Y:S01]  /*18d90*/  @P2 STG.E.U8 desc[UR22][R74.64], R83 ;  /* 0x000000534a002986 */ /* 0x0001e2000c101116 */
[----:B------:R-:W-:Y:S01]  /*18da0*/  PRMT R80, R81, 0x9910, RZ ;  /* 0x0000991051507816 */ /* 0x000fe200000000ff */
[----:B------:R-:W2:Y:S01]  /*18db0*/  LDCU UR10, c[0x0][0x398] ;  /* 0x00007300ff0a77ac */ /* 0x000ea20008000800 */
[----:B-1----:R-:W-:Y:S01]  /*18dc0*/  SHF.R.S32.HI R78, RZ, 0x1f, R73 ;  /* 0x0000001fff4e7819 */ /* 0x002fe20000011449 */
[----:B------:R-:W-:Y:S01]  /*18dd0*/  IMAD.MOV.U32 R81, RZ, RZ, R84 ;  /* 0x000000ffff517224 */ /* 0x000fe200078e0054 */
[----:B----4-:R-:W-:-:S02]  /*18de0*/  IADD3 R76, P2, PT, R73, R0, RZ ;  /* 0x00000000494c7210 */ /* 0x010fc40007f5e0ff */
[----:B0-----:R-:W-:-:S03]  /*18df0*/  IADD3 R74, P6, PT, R73, R2, RZ ;  /* 0x00000002494a7210 */ /* 0x001fc60007fde0ff */
[C---:B------:R-:W-:Y:S01]  /*18e00*/  IMAD.X R77, R78.reuse, 0x1, R72, P2 ;  /* 0x000000014e4d7824 */ /* 0x040fe200010e0648 */
[----:B------:R-:W-:Y:S02]  /*18e10*/  SHF.R.S32.HI R81, RZ, 0x8, R81 ;  /* 0x00000008ff517819 */ /* 0x000fe40000011451 */
[----:B------:R-:W-:Y:S01]  /*18e20*/  SHF.R.S32.HI R80, RZ, 0x8, R80 ;  /* 0x00000008ff507819 */ /* 0x000fe20000011450 */
[----:B------:R-:W-:Y:S01]  /*18e30*/  IMAD.X R75, R78, 0x1, R71, P6 ;  /* 0x000000014e4b7824 */ /* 0x000fe200030e0647 */
[----:B------:R-:W-:Y:S01]  /*18e40*/  ISETP.LT.AND P6, PT, R35, UR12, !P1 ;  /* 0x0000000c23007c0c */ /* 0x000fe2000cfc1270 */
[----:B------:R0:W-:Y:S01]  /*18e50*/  @P0 STG.E.U8 desc[UR22][R76.64], R81 ;  /* 0x000000514c000986 */ /* 0x0001e2000c101116 */
[----:B------:R-:W-:Y:S01]  /*18e60*/  VIADD R79, R66, 0x20 ;  /* 0x00000020424f7836 */ /* 0x000fe20000000000 */
[----:B------:R-:W1:Y:S02]  /*18e70*/  LDCU UR12, c[0x0][0x398] ;  /* 0x00007300ff0c77ac */ /* 0x000e640008000800 */
[----:B------:R4:W-:Y:S01]  /*18e80*/  @P5 STG.E.U8 desc[UR22][R74.64], R80 ;  /* 0x000000504a005986 */ /* 0x0009e2000c101116 */
[----:B0-----:R-:W-:Y:S01]  /*18e90*/  PRMT R76, R82, 0x9910, RZ ;  /* 0x00009910524c7816 */ /* 0x001fe200000000ff */
[----:B----4-:R-:W-:Y:S01]  /*18ea0*/  VIADD R75, R66, 0x21 ;  /* 0x00000021424b7836 */ /* 0x010fe20000000000 */
[----:B------:R-:W-:-:S02]  /*18eb0*/  IADD3 R74, P5, PT, R73, R68, RZ ;  /* 0x00000044494a7210 */ /* 0x000fc40007fbe0ff */
[----:B------:R-:W-:Y:S02]  /*18ec0*/  SHF.R.S32.HI R76, RZ, 0x8, R76 ;  /* 0x00000008ff4c7819 */ /* 0x000fe4000001144c */
[----:B------:R-:W-:Y:S01]  /*18ed0*/  ISETP.GE.AND P0, PT, R75, UR6, PT ;  /* 0x000000064b007c0c */ /* 0x000fe2000bf06270 */
[----:B------:R-:W-:Y:S01]  /*18ee0*/  IMAD.X R75, R78, 0x1, R3, P5 ;  /* 0x000000014e4b7824 */ /* 0x000fe200028e0603 */
[----:B------:R-:W-:Y:S01]  /*18ef0*/  ISETP.LT.AND P5, PT, R37, UR14, !P1 ;  /* 0x0000000e25007c0c */ /* 0x000fe2000cfa1270 */
[----:B------:R-:W0:Y:S01]  /*18f00*/  LDCU UR6, c[0x0][0x398] ;  /* 0x00007300ff0677ac */ /* 0x000e220008000800 */
[----:B------:R-:W-:Y:S02]  /*18f10*/  ISETP.GE.AND P2, PT, R79, UR4, PT ;  /* 0x000000044f007c0c */ /* 0x000fe4000bf46270 */
[----:B------:R4:W-:Y:S01]  /*18f20*/  @P6 STG.E.U8 desc[UR22][R74.64], R76 ;  /* 0x0000004c4a006986 */ /* 0x0009e2000c101116 */
[----:B------:R-:W0:Y:S01]  /*18f30*/  LDCU UR4, c[0x0][0x39c] ;  /* 0x00007380ff0477ac */ /* 0x000e220008000800 */
[----:B------:R-:W-:-:S02]  /*18f40*/  PRMT R77, R83, 0x9910, RZ ;  /* 0x00009910534d7816 */ /* 0x000fc400000000ff */
[----:B------:R-:W-:Y:S01]  /*18f50*/  F2FP.SATFINITE.E4M3.F32.PACK_AB_MERGE_C R81, R40, R43, RZ ;  /* 0x0000002b2851723e */ /* 0x000fe200048070ff */
[----:B------:R-:W0:Y:S01]  /*18f60*/  LDCU UR14, c[0x0][0x398] ;  /* 0x00007300ff0e77ac */ /* 0x000e220008000800 */
[C---:B----4-:R-:W-:Y:S01]  /*18f70*/  IADD3 R74, P1, PT, R73.reuse, R70, RZ ;  /* 0x00000046494a7210 */ /* 0x050fe20007f3e0ff */
[----:B------:R-:W-:Y:S01]  /*18f80*/  VIADD R73, R73, UR30 ;  /* 0x0000001e49497c36 */ /* 0x000fe20008000000 */
[----:B------:R-:W-:-:S03]  /*18f90*/  SHF.R.S32.HI R77, RZ, 0x8, R77 ;  /* 0x00000008ff4d7819 */ /* 0x000fc6000001144d */
[----:B------:R-:W-:Y:S01]  /*18fa0*/  IMAD.X R75, R78, 0x1, R69, P1 ;  /* 0x000000014e4b7824 */ /* 0x000fe200008e0645 */
[----:B------:R-:W-:Y:S01]  /*18fb0*/  ISETP.LT.AND P1, PT, R67, UR9, !P3 ;  /* 0x0000000943007c0c */ /* 0x000fe2000df21270 */
[----:B------:R-:W-:Y:S01]  /*18fc0*/  VIADD R79, R66, 0x22 ;  /* 0x00000022424f7836 */ /* 0x000fe20000000000 */
[----:B------:R-:W-:Y:S01]  /*18fd0*/  SHF.R.S32.HI R78, RZ, 0x1f, R73 ;  /* 0x0000001fff4e7819 */ /* 0x000fe20000011449 */
[----:B------:R-:W4:Y:S01]  /*18fe0*/  LDCU UR9, c[0x0][0x398] ;  /* 0x00007300ff0977ac */ /* 0x000f220008000800 */
[----:B------:R-:W-:Y:S01]  /*18ff0*/  IADD3 R76, P6, PT, R73, R0, RZ ;  /* 0x00000000494c7210 */ /* 0x000fe20007fde0ff */
[----:B------:R0:W-:Y:S04]  /*19000*/  @P5 STG.E.U8 desc[UR22][R74.64], R77 ;  /* 0x0000004d4a005986 */ /* 0x0001e8000c101116 */
[----:B0-----:R-:W-:-:S05]  /*19010*/  IMAD.X R77, R78, 0x1, R72, P6 ;  /* 0x000000014e4d7824 */ /* 0x001fca00030e0648 */
[----:B------:R0:W-:Y:S01]  /*19020*/  @P1 STG.E.U8 desc[UR22][R76.64], R81 ;  /* 0x000000514c001986 */ /* 0x0001e2000c101116 */
[----:B------:R-:W-:Y:S01]  /*19030*/  ISETP.GE.AND P1, PT, R79, UR4, PT ;  /* 0x000000044f007c0c */ /* 0x000fe2000bf26270 */
[----:B------:R-:W0:Y:S01]  /*19040*/  LDCU UR4, c[0x0][0x398] ;  /* 0x00007300ff0477ac */ /* 0x000e220008000800 */
[----:B---3--:R-:W-:Y:S02]  /*19050*/  F2FP.SATFINITE.E4M3.F32.PACK_AB_MERGE_C R79, R31, R30, RZ ;  /* 0x0000001e1f4f723e */ /* 0x008fe400048070ff */
[----:B------:R-:W3:Y:S04]  /*19060*/  LDL.LU R30, [R1+0x280] ;  /* 0x00028000011e7983 */ /* 0x000ee80000300800 */
[----:B------:R-:W3:Y:S01]  /*19070*/  LDL.LU R31, [R1+0x284] ;  /* 0x00028400011f7983 */ /* 0x000ee20000300800 */
[----:B--2---:R-:W-:-:S03]  /*19080*/  F2FP.SATFINITE.E4M3.F32.PACK_AB_MERGE_C R80, R29, R28, RZ ;  /* 0x0000001c1d50723e */ /* 0x004fc600048070ff */
[----:B------:R-:W2:Y:S04]  /*19090*/  LDL.LU R28, [R1+0x80] ;  /* 0x00008000011c7983 */ /* 0x000ea80000300800 */
[----:B------:R-:W2:Y:S01]  /*190a0*/  LDL.LU R29, [R1+0x84] ;  /* 0x00008400011d7983 */ /* 0x000ea20000300800 */
[----:B------:R-:W-:Y:S01]  /*190b0*/  ISETP.LT.AND P5, PT, R34, UR10, !P3 ;  /* 0x0000000a22007c0c */ /* 0x000fe2000dfa1270 */
[----:B------:R-:W1:Y:S01]  /*190c0*/  LDCU UR10, c[0x0][0x398] ;  /* 0x00007300ff0a77ac */ /* 0x000e620008000800 */
[----:B------:R-:W-:Y:S02]  /*190d0*/  IADD3 R74, P6, PT, R73, R2, RZ ;  /* 0x00000002494a7210 */ /* 0x000fe40007fde0ff */
[----:B------:R-:W-:Y:S02]  /*190e0*/  F2FP.SATFINITE.E4M3.F32.PACK_AB_MERGE_C R82, R38, R41, RZ ;  /* 0x000000292652723e */ /* 0x000fe400048070ff */
[----:B0-----:R-:W-:Y:S01]  /*190f0*/  PRMT R81, R81, 0x9910, RZ ;  /* 0x0000991051517816 */ /* 0x001fe200000000ff */
[----:B------:R-:W-:Y:S01]  /*19100*/  IMAD.X R75, R78, 0x1, R71, P6 ;  /* 0x000000014e4b7824 */ /* 0x000fe200030e0647 */
[----:B------:R-:W-:Y:S01]  /*19110*/  ISETP.LT.AND P6, PT, R35, UR6, !P3 ;  /* 0x0000000623007c0c */ /* 0x000fe2000dfc1270 */
[----:B------:R-:W0:Y:S01]  /*19120*/  LDCU UR6, c[0x0][0x398] ;  /* 0x00007300ff0677ac */ /* 0x000e220008000800 */
[----:B------:R-:W2:Y:S04]  /*19130*/  LDL.LU R41, [R1+0x688] ;  /* 0x0006880001297983 */ /* 0x000ea80000300800 */
[----:B------:R1:W-:Y:S01]  /*19140*/  @P5 STG.E.U8 desc[UR22][R74.64], R82 ;  /* 0x000000524a005986 */ /* 0x0003e2000c101116 */
[----:B----4-:R-:W-:Y:S01]  /*19150*/  ISETP.LT.AND P3, PT, R37, UR9, !P3 ;  /* 0x0000000925007c0c */ /* 0x010fe2000df61270 */
[----:B------:R-:W4:Y:S02]  /*19160*/  LDCU UR9, c[0x0][0x398] ;  /* 0x00007300ff0977ac */ /* 0x000f240008000800 */
[----:B------:R-:W2:Y:S01]  /*19170*/  LDL.LU R38, [R1+0x68c] ;  /* 0x00068c0001267983 */ /* 0x000ea20000300800 */
[----:B-1----:R-:W-:-:S05]  /*19180*/  IADD3 R74, P5, PT, R73, R68, RZ ;  /* 0x00000044494a7210 */ /* 0x002fca0007fbe0ff */
[----:B------:R-:W-:Y:S01]  /*19190*/  IMAD.X R75, R78, 0x1, R3, P5 ;  /* 0x000000014e4b7824 */ /* 0x000fe200028e0603 */
[----:B------:R-:W-:Y:S01]  /*191a0*/  ISETP.LT.AND P5, PT, R67, UR10, !P4 ;  /* 0x0000000a43007c0c */ /* 0x000fe2000e7a1270 */
[----:B------:R-:W1:Y:S03]  /*191b0*/  LDCU UR10, c[0x0][0x398] ;  /* 0x00007300ff0a77ac */ /* 0x000e660008000800 */
[----:B------:R0:W-:Y:S01]  /*191c0*/  @P6 STG.E.U8 desc[UR22][R74.64], R79 ;  /* 0x0000004f4a006986 */ /* 0x0001e2000c101116 */
[C---:B------:R-:W-:Y:S01]  /*191d0*/  IADD3 R76, P6, PT, R73.reuse, R70, RZ ;  /* 0x00000046494c7210 */ /* 0x040fe20007fde0ff */
[----:B------:R-:W-:-:S04]  /*191e0*/  VIADD R73, R73, UR30 ;  /* 0x0000001e49497c36 */ /* 0x000fc80008000000 */
[----:B------:R-:W-:Y:S01]  /*191f0*/  IMAD.X R77, R78, 0x1, R69, P6 ;  /* 0x000000014e4d7824 */ /* 0x000fe200030e0645 */
[----:B------:R-:W-:Y:S02]  /*19200*/  SHF.R.S32.HI R78, RZ, 0x1f, R73 ;  /* 0x0000001fff4e7819 */ /* 0x000fe40000011449 */
[----:B0-----:R-:W-:Y:S02]  /*19210*/  IADD3 R74, P6, PT, R73, R0, RZ ;  /* 0x00000000494a7210 */ /* 0x001fe40007fde0ff */
[----:B------:R0:W-:Y:S01]  /*19220*/  @P3 STG.E.U8 desc[UR22][R76.64], R80 ;  /* 0x000000504c003986 */ /* 0x0001e2000c101116 */
[----:B------:R-:W-:Y:S02]  /*19230*/  PRMT R82, R82, 0x9910, RZ ;  /* 0x0000991052527816 */ /* 0x000fe400000000ff */
[----:B------:R-:W-:Y:S01]  /*19240*/  IMAD.X R75, R78, 0x1, R72, P6 ;  /* 0x000000014e4b7824 */ /* 0x000fe200030e0648 */
[----:B------:R-:W-:Y:S01]  /*19250*/  ISETP.LT.AND P3, PT, R34, UR4, !P4 ;  /* 0x0000000422007c0c */ /* 0x000fe2000e761270 */
[----:B------:R-:W1:Y:S01]  /*19260*/  LDCU UR4, c[0x0][0x39c] ;  /* 0x00007380ff0477ac */ /* 0x000e620008000800 */
[----:B0-----:R-:W-:-:S05]  /*19270*/  SHF.R.S32.HI R76, RZ, 0x8, R81 ;  /* 0x00000008ff4c7819 */ /* 0x001fca0000011451 */
[----:B------:R0:W-:Y:S01]  /*19280*/  @P5 STG.E.U8 desc[UR22][R74.64], R76 ;  /* 0x0000004c4a005986 */ /* 0x0001e2000c101116 */
[----:B------:R-:W-:Y:S01]  /*19290*/  ISETP.LT.AND P5, PT, R35, UR6, !P4 ;  /* 0x0000000623007c0c */ /* 0x000fe2000e7a1270 */
[----:B------:R-:W1:Y:S01]  /*192a0*/  LDCU UR6, c[0x0][0x39c] ;  /* 0x00007380ff0677ac */ /* 0x000e620008000800 */
[----:B------:R-:W-:Y:S02]  /*192b0*/  PRMT R79, R79, 0x9910, RZ ;  /* 0x000099104f4f7816 */ /* 0x000fe400000000ff */
[----:B0-----:R-:W-:Y:S01]  /*192c0*/  IADD3 R76, P6, PT, R73, R2, RZ ;  /* 0x00000002494c7210 */ /* 0x001fe20007fde0ff */
[----:B------:R-:W-:-:S04]  /*192d0*/  IMAD.MOV.U32 R75, RZ, RZ, R82 ;  /* 0x000000ffff4b7224 */ /* 0x000fc800078e0052 */
[----:B------:R-:W-:Y:S01]  /*192e0*/  IMAD.X R77, R78, 0x1, R71, P6 ;  /* 0x000000014e4d7824 */ /* 0x000fe200030e0647 */
[----:B------:R-:W-:Y:S02]  /*192f0*/  SHF.R.S32.HI R75, RZ, 0x8, R75 ;  /* 0x00000008ff4b7819 */ /* 0x000fe4000001144b */
[----:B------:R-:W-:-:S03]  /*19300*/  IADD3 R74, P6, PT, R73, R68, RZ ;  /* 0x00000044494a7210 */ /* 0x000fc60007fde0ff */
[----:B------:R0:W-:Y:S01]  /*19310*/  @P3 STG.E.U8 desc[UR22][R76.64], R75 ;  /* 0x0000004b4c003986 */ /* 0x0001e2000c101116 */
[----:B------:R-:W-:Y:S01]  /*19320*/  PRMT R80, R80, 0x9910, RZ ;  /* 0x0000991050507816 */ /* 0x000fe200000000ff */
[----:B0-----:R-:W-:Y:S01]  /*19330*/  IMAD.X R75, R78, 0x1, R3, P6 ;  /* 0x000000014e4b7824 */ /* 0x001fe200030e0603 */
[----:B------:R-:W-:Y:S02]  /*19340*/  SHF.R.S32.HI R76, RZ, 0x8, R79 ;  /* 0x00000008ff4c7819 */ /* 0x000fe4000001144f */
[----:B----4-:R-:W-:Y:S02]  /*19350*/  ISETP.LT.AND P6, PT, R37, UR9, !P4 ;  /* 0x0000000925007c0c */ /* 0x010fe4000e7c1270 */
[----:B------:R-:W-:Y:S01]  /*19360*/  F2FP.SATFINITE.E4M3.F32.PACK_AB_MERGE_C R83, R36, R39, RZ ;  /* 0x000000272453723e */ /* 0x000fe200048070ff */
[----:B------:R0:W-:Y:S01]  /*19370*/  @P5 STG.E.U8 desc[UR22][R74.64], R76 ;  /* 0x0000004c4a005986 */ /* 0x0001e2000c101116 */
[----:B-1----:R-:W-:Y:S01]  /*19380*/  ISETP.LT.AND P4, PT, R67, UR10, !P2 ;  /* 0x0000000a43007c0c */ /* 0x002fe2000d781270 */
[----:B------:R-:W-:Y:S01]  /*19390*/  VIADD R79, R66, 0x23 ;  /* 0x00000023424f7836 */ /* 0x000fe20000000000 */
[----:B------:R-:W-:Y:S01]  /*193a0*/  F2FP.SATFINITE.E4M3.F32.PACK_AB_MERGE_C R84, R33, R32, RZ ;  /* 0x000000202154723e */ /* 0x000fe200048070ff */
[----:B------:R-:W4:Y:S01]  /*193b0*/  LDL.LU R39, [R1+0x488] ;  /* 0x0004880001277983 */ /* 0x000f220000300800 */
[----:B------:R-:W1:Y:S03]  /*193c0*/  LDCU UR9, c[0x0][0x398] ;  /* 0x00007300ff0977ac */ /* 0x000e660008000800 */
[----:B------:R-:W4:Y:S01]  /*193d0*/  LDL.LU R36, [R1+0x48c] ;  /* 0x00048c0001247983 */ /* 0x000f220000300800 */
[----:B------:R-:W1:Y:S01]  /*193e0*/  LDCU UR10, c[0x0][0x398] ;  /* 0x00007300ff0a77ac */ /* 0x000e620008000800 */
[C---:B0-----:R-:W-:Y:S01]  /*193f0*/  IADD3 R76, P3, PT, R73.reuse, R70, RZ ;  /* 0x00000046494c7210 */ /* 0x041fe20007f7e0ff */
[----:B------:R-:W-:Y:S01]  /*19400*/  IMAD.MOV.U32 R75, RZ, RZ, R80 ;  /* 0x000000ffff4b7224 */ /* 0x000fe200078e0050 */
[----:B------:R-:W4:Y:S01]  /*19410*/  LDL.LU R32, [R1+0x288] ;  /* 0x0002880001207983 */ /* 0x000f220000300800 */
[----:B------:R-:W-:-:S02]  /*19420*/  VIADD R73, R73, UR30 ;  /* 0x0000001e49497c36 */ /* 0x000fc40008000000 */
[----:B------:R-:W-:Y:S01]  /*19430*/  IMAD.X R77, R78, 0x1, R69, P3 ;  /* 0x000000014e4d7824 */ /* 0x000fe200018e0645 */
[----:B------:R-:W-:Y:S01]  /*19440*/  SHF.R.S32.HI R75, RZ, 0x8, R75 ;  /* 0x00000008ff4b7819 */ /* 0x000fe2000001144b */
[----:B------:R-:W4:Y:S01]  /*19450*/  LDL.LU R33, [R1+0x28c] ;  /* 0x00028c0001217983 */ /* 0x000f220000300800 */
[----:B------:R-:W-:Y:S02]  /*19460*/  SHF.R.S32.HI R78, RZ, 0x1f, R73 ;  /* 0x0000001fff4e7819 */ /* 0x000fe40000011449 */
        /* <DEDUP_REMOVED lines=12> */
[----:B------:R-:W-:Y:S02]  /*19530*/  ISETP.LT.AND P3, PT, R34, UR12, !P2 ;  /* 0x0000000c22007c0c */ /* 0x000fe4000d761270 */
[----:B------:R-:W-:Y:S01]  /*19540*/  IADD3 R76, P6, PT, R73, R2, RZ ;  /* 0x00000002494c7210 */ /* 0x000fe20007fde0ff */
[----:B0-----:R-:W-:Y:S01]  /*19550*/  VIADD R75, R66, 0x24 ;  /* 0x00000024424b7836 */ /* 0x001fe20000000000 */
[----:B------:R-:W-:Y:S01]  /*19560*/  ISETP.LT.AND P5, PT, R35, UR14, !P2 ;  /* 0x0000000e23007c0c */ /* 0x000fe2000d7a1270 */
[----:B------:R-:W0:Y:S02]  /*19570*/  LDCU UR12, c[0x0][0x398] ;  /* 0x00007300ff0c77ac */ /* 0x000e240008000800 */
[----:B------:R-:W-:Y:S01]  /*19580*/  IMAD.X R77, R78, 0x1, R71, P6 ;  /* 0x000000014e4d7824 */ /* 0x000fe200030e0647 */
[----:B------:R-:W-:Y:S01]  /*19590*/  IADD3 R74, P6, PT, R73, R68, RZ ;  /* 0x00000044494a7210 */ /* 0x000fe20007fde0ff */
[----:B------:R-:W0:Y:S01]  /*195a0*/  LDCU UR14, c[0x0][0x398] ;  /* 0x00007300ff0e77ac */ /* 0x000e220008000800 */
[----:B------:R-:W-:-:S03]  /*195b0*/  ISETP.LT.AND P2, PT, R37, UR16, !P2 ;  /* 0x0000001025007c0c */ /* 0x000fc6000d741270 */
[----:B------:R0:W-:Y:S01]  /*195c0*/  @P3 STG.E.U8 desc[UR22][R76.64], R84 ;  /* 0x000000544c003986 */ /* 0x0001e2000c101116 */
[----:B------:R-:W-:Y:S01]  /*195d0*/  ISETP.GE.AND P3, PT, R75, UR6, PT ;  /* 0x000000064b007c0c */ /* 0x000fe2000bf66270 */
[----:B------:R-:W0:Y:S01]  /*195e0*/  LDCU UR6, c[0x0][0x398] ;  /* 0x00007300ff0677ac */ /* 0x000e220008000800 */
[----:B------:R-:W-:Y:S01]  /*195f0*/  IMAD.X R75, R78, 0x1, R3, P6 ;  /* 0x000000014e4b7824 */ /* 0x000fe200030e0603 */
[----:B------:R-:W-:Y:S01]  /*19600*/  PRMT R81, R83, 0x9910, RZ ;  /* 0x0000991053517816 */ /* 0x000fe200000000ff */
[----:B------:R-:W2:Y:S03]  /*19610*/  LDCU UR16, c[0x0][0x398] ;  /* 0x00007300ff1077ac */ /* 0x000ea60008000800 */
[----:B------:R0:W-:Y:S01]  /*19620*/  @P5 STG.E.U8 desc[UR22][R74.64], R79 ;  /* 0x0000004f4a005986 */ /* 0x0001e2000c101116 */
[----:B-1----:R-:W-:Y:S01]  /*19630*/  ISETP.LT.AND P5, PT, R67, UR9, !P0 ;  /* 0x0000000943007c0c */ /* 0x002fe2000c7a1270 */
[----:B------:R-:W1:Y:S01]  /*19640*/  LDCU UR9, c[0x0][0x398] ;  /* 0x00007300ff0977ac */ /* 0x000e620008000800 */
[C---:B0-----:R-:W-:Y:S01]  /*19650*/  IADD3 R76, P6, PT, R73.reuse, R70, RZ ;  /* 0x00000046494c7210 */ /* 0x041fe20007fde0ff */
[----:B------:R-:W-:-:S04]  /*19660*/  VIADD R73, R73, UR30 ;  /* 0x0000001e49497c36 */ /* 0x000fc80008000000 */
[----:B------:R-:W-:Y:S01]  /*19670*/  IMAD.X R77, R78, 0x1, R69, P6 ;  /* 0x000000014e4d7824 */ /* 0x000fe200030e0645 */
[----:B------:R-:W-:Y:S02]  /*19680*/  SHF.R.S32.HI R78, RZ, 0x1f, R73 ;  /* 0x0000001fff4e7819 */ /* 0x000fe40000011449 */
[----:B------:R-:W-:Y:S02]  /*19690*/  IADD3 R74, P6, PT, R73, R0, RZ ;  /* 0x00000000494a7210 */ /* 0x000fe40007fde0ff */
[----:B------:R0:W-:Y:S03]  /*196a0*/  @P2 STG.E.U8 desc[UR22][R76.64], R80 ;  /* 0x000000504c002986 */ /* 0x0001e6000c101116 */
[----:B------:R-:W-:Y:S01]  /*196b0*/  IMAD.X R75, R78, 0x1, R72, P6 ;  /* 0x000000014e4b7824 */ /* 0x000fe200030e0648 */
[----:B------:R-:W-:Y:S01]  /*196c0*/  ISETP.LT.AND P2, PT, R34, UR6, !P0 ;  /* 0x0000000622007c0c */ /* 0x000fe2000c741270 */
[----:B------:R-:W1:Y:S01]  /*196d0*/  LDCU UR6, c[0x0][0x398] ;  /* 0x00007300ff0677ac */ /* 0x000e620008000800 */
[----:B0-----:R-:W-:-:S02]  /*196e0*/  SHF.R.S32.HI R76, RZ, 0x8, R81 ;  /* 0x00000008ff4c7819 */ /* 0x001fc40000011451 */
        /* <DEDUP_REMOVED lines=14> */
[----:B-1----:R-:W-:Y:S01]  /*197d0*/  ISETP.LT.AND P0, PT, R37, UR9, !P0 ;  /* 0x0000000925007c0c */ /* 0x002fe2000c701270 */
[----:B------:R-:W1:Y:S01]  /*197e0*/  LDCU UR9, c[0x0][0x398] ;  /* 0x00007300ff0977ac */ /* 0x000e620008000800 */
[----:B------:R-:W-:Y:S01]  /*197f0*/  PRMT R80, R80, 0x9910, RZ ;  /* 0x0000991050507816 */ /* 0x000fe200000000ff */
[----:B------:R-:W1:Y:S01]  /*19800*/  LDCU UR4, c[0x0][0x39c] ;  /* 0x00007380ff0477ac */ /* 0x000e620008000800 */
[----:B0-----:R-:W-:-:S05]  /*19810*/  SHF.R.S32.HI R76, RZ, 0x8, R81 ;  /* 0x00000008ff4c7819 */ /* 0x001fca0000011451 */
[----:B------:R0:W-:Y:S01]  /*19820*/  @P5 STG.E.U8 desc[UR22][R74.64], R76 ;  /* 0x0000004c4a005986 */ /* 0x0001e2000c101116 */
[----:B------:R-:W-:Y:S01]  /*19830*/  ISETP.LT.AND P5, PT, R67, UR6, !P1 ;  /* 0x0000000643007c0c */ /* 0x000fe2000cfa1270 */
[----:B------:R-:W1:Y:S01]  /*19840*/  LDCU UR6, c[0x0][0x398] ;  /* 0x00007300ff0677ac */ /* 0x000e620008000800 */
[----:B------:R-:W-:Y:S02]  /*19850*/  SHF.R.S32.HI R80, RZ, 0x8, R80 ;  /* 0x00000008ff507819 */ /* 0x000fe40000011450 */
[C---:B0-----:R-:W-:Y:S01]  /*19860*/  IADD3 R76, P6, PT, R73.reuse, R70, RZ ;  /* 0x00000046494c7210 */ /* 0x041fe20007fde0ff */
[----:B------:R-:W-:-:S04]  /*19870*/  VIADD R73, R73, UR30 ;  /* 0x0000001e49497c36 */ /* 0x000fc80008000000 */
        /* <DEDUP_REMOVED lines=8> */
[----:B----4-:R-:W-:Y:S01]  /*19900*/  F2FP.SATFINITE.E4M3.F32.PACK_AB_MERGE_C R82, R36, R39, RZ ;  /* 0x000000272452723e */ /* 0x010fe200048070ff */
[----:B------:R-:W4:Y:S01]  /*19910*/  LDCU UR10, c[0x0][0x398] ;  /* 0x00007300ff0a77ac */ /* 0x000f220008000800 */
[----:B------:R4:W-:Y:S01]  /*19920*/  @P5 STG.E.U8 desc[UR22][R74.64], R81 ;  /* 0x000000514a005986 */ /* 0x0009e2000c101116 */
[----:B-1----:R-:W-:Y:S01]  /*19930*/  ISETP.LT.AND P5, PT, R35, UR9, !P1 ;  /* 0x0000000923007c0c */ /* 0x002fe2000cfa1270 */
[----:B------:R-:W1:Y:S01]  /*19940*/  LDCU UR9, c[0x0][0x398] ;  /* 0x00007300ff0977ac */ /* 0x000e620008000800 */
[----:B0-----:R-:W-:-:S05]  /*19950*/  IADD3 R76, P6, PT, R73, R2, RZ ;  /* 0x00000002494c7210 */ /* 0x001fca0007fde0ff */
[----:B------:R-:W-:Y:S01]  /*19960*/  IMAD.X R77, R79, 0x1, R71, P6 ;  /* 0x000000014f4d7824 */ /* 0x000fe200030e0647 */
[----:B----4-:R-:W-:Y:S02]  /*19970*/  IADD3 R74, P6, PT, R73, R68, RZ ;  /* 0x00000044494a7210 */ /* 0x010fe40007fde0ff */
[----:B------:R-:W-:Y:S02]  /*19980*/  F2FP.SATFINITE.E4M3.F32.PACK_AB_MERGE_C R80, R33, R32, RZ ;  /* 0x000000202150723e */ /* 0x000fe400048070ff */
[----:B------:R-:W-:Y:S01]  /*19990*/  @P0 STG.E.U8 desc[UR22][R76.64], R82 ;  /* 0x000000524c000986 */ /* 0x000fe2000c101116 */
[----:B------:R-:W-:Y:S01]  /*199a0*/  IMAD.X R75, R79, 0x1, R3, P6 ;  /* 0x000000014f4b7824 */ /* 0x000fe200030e0603 */
[----:B------:R-:W-:Y:S02]  /*199b0*/  ISETP.GE.AND P0, PT, R78, UR4, PT ;  /* 0x000000044e007c0c */ /* 0x000fe4000bf06270 */
[----:B------:R-:W4:Y:S01]  /*199c0*/  LDL.LU R32, [R1+0x490] ;  /* 0x0004900001207983 */ /* 0x000f220000300800 */
[----:B------:R-:W-:Y:S01]  /*199d0*/  IADD3 R78, P6, PT, R73, R70, RZ ;  /* 0x00000046494e7210 */ /* 0x000fe20007fde0ff */
[----:B------:R-:W0:Y:S02]  /*199e0*/  LDCU UR4, c[0x0][0x398] ;  /* 0x00007300ff0477ac */ /* 0x000e240008000800 */
[----:B------:R1:W-:Y:S04]  /*199f0*/  @P5 STG.E.U8 desc[UR22][R74.64], R80 ;  /* 0x000000504a005986 */ /* 0x0003e8000c101116 */
[----:B------:R-:W4:Y:S01]  /*19a00*/  LDL.LU R33, [R1+0x494] ;  /* 0x0004940001217983 */ /* 0x000f220000300800 */
[----:B---3--:R-:W-:Y:S01]  /*19a10*/  F2FP.SATFINITE.E4M3.F32.PACK_AB_MERGE_C R84, R31, R30, RZ ;  /* 0x0000001e1f54723e */ /* 0x008fe200048070ff */
[----:B-1----:R-:W-:Y:S01]  /*19a20*/  VIADD R74, R73, UR30 ;  /* 0x0000001e494a7c36 */ /* 0x002fe20008000000 */
[----:B------:R-:W-:Y:S01]  /*19a30*/  PRMT R73, R81, 0x9910, RZ ;  /* 0x0000991051497816 */ /* 0x000fe200000000ff */
[----:B------:R-:W3:Y:S04]  /*19a40*/  LDL.LU R30, [R1+0x290] ;  /* 0x00029000011e7983 */ /* 0x000ee80000300800 */
[----:B------:R-:W3:Y:S01]  /*19a50*/  LDL.LU R31, [R1+0x294] ;  /* 0x00029400011f7983 */ /* 0x000ee20000300800 */
[----:B--2---:R-:W-:-:S03]  /*19a60*/  F2FP.SATFINITE.E4M3.F32.PACK_AB_MERGE_C R81, R29, R28, RZ ;  /* 0x0000001c1d51723e */ /* 0x004fc600048070ff */
[----:B------:R-:W2:Y:S04]  /*19a70*/  LDL.LU R28, [R1+0x90] ;  /* 0x00009000011c7983 */ /* 0x000ea80000300800 */
[----:B------:R-:W2:Y:S01]  /*19a80*/  LDL.LU R29, [R1+0x94] ;  /* 0x00009400011d7983 */ /* 0x000ea20000300800 */
        /* <DEDUP_REMOVED lines=18> */
[----:B------:R-:W-:Y:S01]  /*19bb0*/  ISETP.LT.AND P1, PT, R35, UR10, !P4 ;  /* 0x0000000a23007c0c */ /* 0x000fe2000e721270 */
[----:B------:R-:W1:Y:S01]  /*19bc0*/  LDCU UR10, c[0x0][0x398] ;  /* 0x00007300ff0a77ac */ /* 0x000e620008000800 */
[----:B------:R-:W-:Y:S02]  /*19bd0*/  SHF.R.S32.HI R80, RZ, 0x8, R80 ;  /* 0x00000008ff507819 */ /* 0x000fe40000011450 */
[----:B------:R-:W-:Y:S01]  /*19be0*/  ISETP.LT.AND P4, PT, R37, UR6, !P4 ;  /* 0x0000000625007c0c */ /* 0x000fe2000e781270 */
[----:B------:R-:W0:Y:S01]  /*19bf0*/  LDCU UR6, c[0x0][0x39c] ;  /* 0x00007380ff0677ac */ /* 0x000e220008000800 */
[----:B------:R-:W-:Y:S01]  /*19c00*/  IADD3 R76, P6, PT, R74, R68, RZ ;  /* 0x000000444a4c7210 */ /* 0x000fe20007fde0ff */
[----:B------:R1:W-:Y:S01]  /*19c10*/  @P5 STG.E.U8 desc[UR22][R78.64], R80 ;  /* 0x000000504e005986 */ /* 0x0003e2000c101116 */
[----:B------:R-:W-:Y:S02]  /*19c20*/  PRMT R82, R81, 0x9910, RZ ;  /* 0x0000991051527816 */ /* 0x000fe400000000ff */
[----:B------:R-:W-:Y:S01]  /*19c30*/  SHF.R.S32.HI R73, RZ, 0x8, R73 ;  /* 0x00000008ff497819 */ /* 0x000fe20000011449 */
[----:B------:R-:W-:Y:S01]  /*19c40*/  IMAD.X R77, R75, 0x1, R3, P6 ;  /* 0x000000014b4d7824 */ /* 0x000fe200030e0603 */
[----:B------:R-:W-:Y:S01]  /*19c50*/  SHF.R.S32.HI R82, RZ, 0x8, R82 ;  /* 0x00000008ff527819 */ /* 0x000fe20000011452 */
[----:B------:R-:W-:Y:S01]  /*19c60*/  VIADD R81, R66, 0x27 ;  /* 0x0000002742517836 */ /* 0x000fe20000000000 */
[----:B-1----:R-:W-:-:S02]  /*19c70*/  IADD3 R78, P5, PT, R74, R70, RZ ;  /* 0x000000464a4e7210 */ /* 0x002fc40007fbe0ff */
[----:B------:R1:W-:Y:S03]  /*19c80*/  @P1 STG.E.U8 desc[UR22][R76.64], R73 ;  /* 0x000000494c001986 */ /* 0x0003e6000c101116 */
[----:B------:R-:W-:-:S05]  /*19c90*/  IMAD.X R79, R75, 0x1, R69, P5 ;  /* 0x000000014b4f7824 */ /* 0x000fca00028e0645 */
[----:B------:R3:W-:Y:S01]  /*19ca0*/  @P4 STG.E.U8 desc[UR22][R78.64], R82 ;  /* 0x000000524e004986 */ /* 0x0007e2000c101116 */
[----:B0-----:R-:W-:Y:S01]  /*19cb0*/  ISETP.GE.AND P4, PT, R81, UR4, PT ;  /* 0x0000000451007c0c */ /* 0x001fe2000bf86270 */
[----:B------:R-:W0:Y:S01]  /*19cc0*/  LDCU UR4, c[0x0][0x398] ;  /* 0x00007300ff0477ac */ /* 0x000e220008000800 */
[----:B--2---:R-:W-:Y:S02]  /*19cd0*/  F2FP.SATFINITE.E4M3.F32.PACK_AB_MERGE_C R81, R29, R28, RZ ;  /* 0x0000001c1d51723e */ /* 0x004fe400048070ff */
[----:B------:R-:W2:Y:S04]  /*19ce0*/  LDL.LU R28, [R1+0x698] ;  /* 0x00069800011c7983 */ /* 0x000ea80000300800 */
[----:B------:R-:W2:Y:S01]  /*19cf0*/  LDL.LU R29, [R1+0x69c] ;  /* 0x00069c00011d7983 */ /* 0x000ea20000300800 */
[----:B-1----:R-:W-:Y:S01]  /*19d00*/  VIADD R73, R74, UR30 ;  /* 0x0000001e4a497c36 */ /* 0x002fe20008000000 */
[----:B------:R-:W-:Y:S01]  /*19d10*/  ISETP.LT.AND P1, PT, R67, UR9, !P3 ;  /* 0x0000000943007c0c */ /* 0x000fe2000df21270 */
[----:B------:R-:W1:Y:S03]  /*19d20*/  LDCU UR9, c[0x0][0x398] ;  /* 0x00007300ff0977ac */ /* 0x000e660008000800 */
[----:B------:R-:W-:-:S02]  /*19d30*/  SHF.R.S32.HI R80, RZ, 0x1f, R73 ;  /* 0x0000001fff507819 */ /* 0x000fc40000011449 */
[C---:B------:R-:W-:Y:S02]  /*19d40*/  IADD3 R76, P6, PT, R73.reuse, R0, RZ ;  /* 0x00000000494c7210 */ /* 0x040fe40007fde0ff */
[----:B------:R-:W-:Y:S01]  /*19d50*/  ISETP.LT.AND P5, PT, R34, UR12, !P3 ;  /* 0x0000000c22007c0c */ /* 0x000fe2000dfa1270 */
[----:B------:R-:W0:Y:S02]  /*19d60*/  LDCU UR12, c[0x0][0x398] ;  /* 0x00007300ff0c77ac */ /* 0x000e240008000800 */
[C---:B------:R-:W-:Y:S01]  /*19d70*/  IMAD.X R77, R80.reuse, 0x1, R72, P6 ;  /* 0x00000001504d7824 */ /* 0x040fe200030e0648 */
[----:B------:R-:W-:Y:S02]  /*19d80*/  IADD3 R74, P6, PT, R73, R2, RZ ;  /* 0x00000002494a7210 */ /* 0x000fe40007fde0ff */
[----:B----4-:R-:W-:Y:S02]  /*19d90*/  F2FP.SATFINITE.E4M3.F32.PACK_AB_MERGE_C R83, R33, R32, RZ ;  /* 0x000000202153723e */ /* 0x010fe400048070ff */
[----:B------:R-:W4:Y:S01]  /*19da0*/  LDL.LU R32, [R1+0x498] ;  /* 0x0004980001207983 */ /* 0x000f220000300800 */
[----:B------:R-:W-:Y:S01]  /*19db0*/  IMAD.X R75, R80, 0x1, R71, P6 ;  /* 0x00000001504b7824 */ /* 0x000fe200030e0647 */
[----:B---3--:R-:W-:-:S02]  /*19dc0*/  F2FP.SATFINITE.E4M3.F32.PACK_AB_MERGE_C R82, R31, R30, RZ ;  /* 0x0000001e1f52723e */ /* 0x008fc400048070ff */
[----:B------:R-:W-:Y:S01]  /*19dd0*/  @P1 STG.E.U8 desc[UR22][R76.64], R84 ;  /* 0x000000544c001986 */ /* 0x000fe2000c101116 */
[----:B------:R-:W-:-:S03]  /*19de0*/  PRMT R78, R83, 0x9910, RZ ;  /* 0x00009910534e7816 */ /* 0x000fc600000000ff */
[----:B------:R-:W4:Y:S04]  /*19df0*/  LDL.LU R33, [R1+0x49c] ;  /* 0x00049c0001217983 */ /* 0x000f280000300800 */
[----:B------:R3:W-:Y:S04]  /*19e00*/  @P5 STG.E.U8 desc[UR22][R74.64], R83 ;  /* 0x000000534a005986 */ /* 0x0007e8000c101116 */
[----:B------:R-:W4:Y:S04]  /*19e10*/  LDL.LU R30, [R1+0x298] ;  /* 0x00029800011e7983 */ /* 0x000f280000300800 */
[----:B------:R-:W4:Y:S01]  /*19e20*/  LDL.LU R31, [R1+0x29c] ;  /* 0x00029c00011f7983 */ /* 0x000f220000300800 */
[----:B------:R-:W-:Y:S01]  /*19e30*/  ISETP.LT.AND P1, PT, R35, UR10, !P3 ;  /* 0x0000000a23007c0c */ /* 0x000fe2000df21270 */
[----:B------:R-:W0:Y:S01]  /*19e40*/  LDCU UR10, c[0x0][0x398] ;  /* 0x00007300ff0a77ac */ /* 0x000e220008000800 */
[----:B------:R-:W-:Y:S01]  /*19e50*/  ISETP.LT.AND P3, PT, R37, UR14, !P3 ;  /* 0x0000000e25007c0c */ /* 0x000fe2000df61270 */
[----:B---3--:R-:W-:Y:S01]  /*19e60*/  VIADD R75, R66, 0x28 ;  /* 0x00000028424b7836 */ /* 0x008fe20000000000 */
[----:B------:R-:W-:Y:S01]  /*19e70*/  IADD3 R76, P5, PT, R73, R68, RZ ;  /* 0x00000044494c7210 */ /* 0x000fe20007fbe0ff */
[----:B------:R-:W3:Y:S01]  /*19e80*/  LDCU UR14, c[0x0][0x398] ;  /* 0x00007300ff0e77ac */ /* 0x000ee20008000800 */
[----:B--2---:R-:W-:-:S02]  /*19e90*/  F2FP.SATFINITE.E4M3.F32.PACK_AB_MERGE_C R83, R29, R28, RZ ;  /* 0x0000001c1d53723e */ /* 0x004fc400048070ff */
[----:B------:R-:W2:Y:S04]  /*19ea0*/  LDL.LU R28, [R1+0x98] ;  /* 0x00009800011c7983 */ /* 0x000ea80000300800 */
[----:B------:R-:W2:Y:S01]  /*19eb0*/  LDL.LU R29, [R1+0x9c] ;  /* 0x00009c00011d7983 */ /* 0x000ea20000300800 */
[----:B------:R-:W-:Y:S01]  /*19ec0*/  IADD3 R74, P6, PT, R73, R70, RZ ;  /* 0x00000046494a7210 */ /* 0x000fe20007fde0ff */
[C---:B------:R-:W-:Y:S01]  /*19ed0*/  IMAD.X R77, R80.reuse, 0x1, R3, P5 ;  /* 0x00000001504d7824 */ /* 0x040fe200028e0603 */
[----:B------:R-:W-:Y:S01]  /*19ee0*/  ISETP.GE.AND P5, PT, R75, UR6, PT ;  /* 0x000000064b007c0c */ /* 0x000fe2000bfa6270 */
[----:B------:R-:W-:Y:S01]  /*19ef0*/  VIADD R73, R73, UR30 ;  /* 0x0000001e49497c36 */ /* 0x000fe20008000000 */
[----:B------:R-:W3:Y:S01]  /*19f00*/  LDCU UR6, c[0x0][0x398] ;  /* 0x00007300ff0677ac */ /* 0x000ee20008000800 */
[----:B------:R-:W-:Y:S01]  /*19f10*/  IMAD.X R75, R80, 0x1, R69, P6 ;  /* 0x00000001504b7824 */ /* 0x000fe200030e0645 */
[----:B------:R3:W-:Y:S02]  /*19f20*/  @P1 STG.E.U8 desc[UR22][R76.64], R82 ;  /* 0x000000524c001986 */ /* 0x0007e4000c101116 */
[----:B------:R-:W-:-:S02]  /*19f30*/  SHF.R.S32.HI R79, RZ, 0x1f, R73 ;  /* 0x0000001fff4f7819 */ /* 0x000fc40000011449 */
[----:B------:R3:W-:Y:S01]  /*19f40*/  @P3 STG.E.U8 desc[UR22][R74.64], R81 ;  /* 0x000000514a003986 */ /* 0x0007e2000c101116 */
[----:B0-----:R-:W-:Y:S01]  /*19f50*/  ISETP.LT.AND P3, PT, R67, UR4, !P2 ;  /* 0x0000000443007c0c */ /* 0x001fe2000d761270 */
[----:B------:R-:W0:Y:S01]  /*19f60*/  LDCU UR4, c[0x0][0x39c] ;  /* 0x00007380ff0477ac */ /* 0x000e220008000800 */
[----:B-1----:R-:W-:Y:S01]  /*19f70*/  ISETP.LT.AND P1, PT, R34, UR9, !P2 ;  /* 0x0000000922007c0c */ /* 0x002fe2000d721270 */
[----:B------:R-:W2:Y:S01]  /*19f80*/  LDL.LU R39, [R1+0x6a0] ;  /* 0x0006a00001277983 */ /* 0x000ea20000300800 */
[----:B------:R-:W-:Y:S01]  /*19f90*/  PRMT R80, R84, 0x9910, RZ ;  /* 0x0000991054507816 */ /* 0x000fe200000000ff */
[----:B------:R-:W1:Y:S01]  /*19fa0*/  LDCU UR9, c[0x0][0x398] ;  /* 0x00007300ff0977ac */ /* 0x000e620008000800 */
[----:B---3--:R-:W-:Y:S01]  /*19fb0*/  IADD3 R76, P6, PT, R73, R0, RZ ;  /* 0x00000000494c7210 */ /* 0x008fe20007fde0ff */
[----:B------:R-:W3:Y:S04]  /*19fc0*/  LDL.LU R36, [R1+0x6a4] ;  /* 0x0006a40001247983 */ /* 0x000ee80000300800 */
[----:B------:R-:W-:Y:S01]  /*19fd0*/  IMAD.X R77, R79, 0x1, R72, P6 ;  /* 0x000000014f4d7824 */ /* 0x000fe200030e0648 */
[----:B------:R-:W-:-:S02]  /*19fe0*/  IADD3 R74, P6, PT, R73, R2, RZ ;  /* 0x00000002494a7210 */ /* 0x000fc40007fde0ff */
[----:B------:R-:W-:Y:S02]  /*19ff0*/  SHF.R.S32.HI R80, RZ, 0x8, R80 ;  /* 0x00000008ff507819 */ /* 0x000fe40000011450 */
[----:B------:R-:W-:Y:S01]  /*1a000*/  SHF.R.S32.HI R78, RZ, 0x8, R78 ;  /* 0x00000008ff4e7819 */ /* 0x000fe2000001144e */
[----:B------:R-:W-:Y:S02]  /*1a010*/  IMAD.X R75, R79, 0x1, R71, P6 ;  /* 0x000000014f4b7824 */ /* 0x000fe400030e0647 */
[----:B------:R0:W-:Y:S04]  /*1a020*/  @P3 STG.E.U8 desc[UR22][R76.64], R80 ;  /* 0x000000504c003986 */ /* 0x0001e8000c101116 */
[----:B------:R1:W-:Y:S01]  /*1a030*/  @P1 STG.E.U8 desc[UR22][R74.64], R78 ;  /* 0x0000004e4a001986 */ /* 0x0003e2000c101116 */
[----:B------:R-:W-:Y:S01]  /*1a040*/  ISETP.LT.AND P1, PT, R35, UR6, !P2 ;  /* 0x0000000623007c0c */ /* 0x000fe2000d721270 */
[----:B------:R-:W2:Y:S01]  /*1a050*/  LDCU UR6, c[0x0][0x39c] ;  /* 0x00007380ff0677ac */ /* 0x000ea20008000800 */
[----:B------:R-:W-:-:S02]  /*1a060*/  PRMT R82, R82, 0x9910, RZ ;  /* 0x0000991052527816 */ /* 0x000fc400000000ff */
[----:B0-----:R-:W-:Y:S02]  /*1a070*/  IADD3 R80, P6, PT, R73, R68, RZ ;  /* 0x0000004449507210 */ /* 0x001fe40007fde0ff */
[----:B------:R-:W-:Y:S02]  /*1a080*/  SHF.R.S32.HI R82, RZ, 0x8, R82 ;  /* 0x00000008ff527819 */ /* 0x000fe40000011452 */
[----:B-1----:R-:W-:Y:S01]  /*1a090*/  PRMT R74, R81, 0x9910, RZ ;  /* 0x00009910514a7816 */ /* 0x002fe200000000ff */
[----:B------:R-:W-:-:S05]  /*1a0a0*/  IMAD.X R81, R79, 0x1, R3, P6 ;  /* 0x000000014f517824 */ /* 0x000fca00030e0603 */
[----:B------:R4:W-:Y:S02]  /*1a0b0*/  @P1 STG.E.U8 desc[UR22][R80.64], R82 ;  /* 0x0000005250001986 */ /* 0x0009e4000c101116 */
[----:B----4-:R-:W-:Y:S02]  /*1a0c0*/  F2FP.SATFINITE.E4M3.F32.PACK_AB_MERGE_C R82, R33, R32, RZ ;  /* 0x000000202152723e */ /* 0x010fe400048070ff */
[----:B------:R-:W4:Y:S01]  /*1a0d0*/  LDL.LU R32, [R1+0x4a0] ;  /* 0x0004a00001207983 */ /* 0x000f220000300800 */
[----:B------:R-:W-:-:S03]  /*1a0e0*/  F2FP.SATFINITE.E4M3.F32.PACK_AB_MERGE_C R80, R31, R30, RZ ;  /* 0x0000001e1f50723e */ /* 0x000fc600048070ff */
[----:B------:R-:W4:Y:S04]  /*1a0f0*/  LDL.LU R33, [R1+0x4a4] ;  /* 0x0004a40001217983 */ /* 0x000f280000300800 */
[----:B------:R-:W3:Y:S04]  /*1a100*/  LDL.LU R30, [R1+0x2a0] ;  /* 0x0002a000011e7983 */ /* 0x000ee80000300800 */
[----:B------:R-:W3:Y:S01]  /*1a110*/  LDL.LU R31, [R1+0x2a4] ;  /* 0x0002a400011f7983 */ /* 0x000ee20000300800 */
[----:B--2---:R-:W-:-:S03]  /*1a120*/  F2FP.SATFINITE.E4M3.F32.PACK_AB_MERGE_C R81, R29, R28, RZ ;  /* 0x0000001c1d51723e */ /* 0x004fc600048070ff */
[----:B------:R-:W2:Y:S04]  /*1a130*/  LDL.LU R28, [R1+0xa0] ;  /* 0x0000a000011c7983 */ /* 0x000ea80000300800 */
[----:B------:R-:W2:Y:S01]  /*1a140*/  LDL.LU R29, [R1+0xa4] ;  /* 0x0000a400011d7983 */ /* 0x000ea20000300800 */
[C---:B------:R-:W-:Y:S01]  /*1a150*/  IADD3 R78, P6, PT, R73.reuse, R70, RZ ;  /* 0x00000046494e7210 */ /* 0x040fe20007fde0ff */
[----:B------:R-:W-:Y:S01]  /*1a160*/  VIADD R75, R73, UR30 ;  /* 0x0000001e494b7c36 */ /* 0x000fe20008000000 */
[----:B------:R-:W-:Y:S01]  /*1a170*/  ISETP.LT.AND P2, PT, R37, UR10, !P2 ;  /* 0x0000000a25007c0c */ /* 0x000fe2000d741270 */
[----:B------:R-:W0:Y:S01]  /*1a180*/  LDCU UR10, c[0x0][0x398] ;  /* 0x00007300ff0a77ac */ /* 0x000e220008000800 */
[----:B------:R-:W-:Y:S01]  /*1a190*/  ISETP.LT.AND P3, PT, R67, UR12, !P0 ;  /* 0x0000000c43007c0c */ /* 0x000fe2000c761270 */
[----:B------:R-:W-:Y:S01]  /*1a1a0*/  IMAD.X R79, R79, 0x1, R69, P6 ;  /* 0x000000014f4f7824 */ /* 0x000fe200030e0645 */
[----:B------:R-:W-:Y:S01]  /*1a1b0*/  SHF.R.S32.HI R73, RZ, 0x1f, R75 ;  /* 0x0000001fff497819 */ /* 0x000fe2000001144b */
[----:B------:R-:W2:Y:S01]  /*1a1c0*/  LDL.LU R43, [R1+0x6a8] ;  /* 0x0006a800012b7983 */ /* 0x000ea20000300800 */
[----:B------:R-:W-:Y:S01]  /*1a1d0*/  IADD3 R76, P6, PT, R75, R0, RZ ;  /* 0x000000004b4c7210 */ /* 0x000fe20007fde0ff */
[----:B------:R-:W1:Y:S01]  /*1a1e0*/  LDCU UR12, c[0x0][0x398] ;  /* 0x00007300ff0c77ac */ /* 0x000e620008000800 */
[----:B------:R-:W-:Y:S01]  /*1a1f0*/  SHF.R.S32.HI R74, RZ, 0x8, R74 ;  /* 0x00000008ff4a7819 */ /* 0x000fe2000001144a */
[----:B------:R-:W2:Y:S02]  /*1a200*/  LDL.LU R40, [R1+0x6ac] ;  /* 0x0006ac0001287983 */ /* 0x000ea40000300800 */
[----:B------:R-:W-:-:S02]  /*1a210*/  IMAD.X R77, R73, 0x1, R72, P6 ;  /* 0x00000001494d7824 */ /* 0x000fc400030e0648 */
[----:B------:R0:W-:Y:S04]  /*1a220*/  @P2 STG.E.U8 desc[UR22][R78.64], R74 ;  /* 0x0000004a4e002986 */ /* 0x0001e8000c101116 */
[----:B------:R1:W-:Y:S01]  /*1a230*/  @P3 STG.E.U8 desc[UR22][R76.64], R83 ;  /* 0x000000534c003986 */ /* 0x0003e2000c101116 */
[----:B------:R-:W-:Y:S01]  /*1a240*/  ISETP.LT.AND P3, PT, R34, UR9, !P0 ;  /* 0x0000000922007c0c */ /* 0x000fe2000c761270 */
[----:B------:R-:W1:Y:S01]  /*1a250*/  LDCU UR9, c[0x0][0x398] ;  /* 0x00007300ff0977ac */ /* 0x000e620008000800 */
[----:B------:R-:W-:Y:S01]  /*1a260*/  ISETP.LT.AND P2, PT, R35, UR14, !P0 ;  /* 0x0000000e23007c0c */ /* 0x000fe2000c741270 */
[----:B------:R-:W2:Y:S01]  /*1a270*/  LDL.LU R41, [R1+0x4a8] ;  /* 0x0004a80001297983 */ /* 0x000ea20000300800 */
[----:B------:R-:W2:Y:S01]  /*1a280*/  LDCU UR14, c[0x0][0x398] ;  /* 0x00007300ff0e77ac */ /* 0x000ea20008000800 */
[----:B0-----:R-:W-:Y:S01]  /*1a290*/  IADD3 R78, P6, PT, R75, R2, RZ ;  /* 0x000000024b4e7210 */ /* 0x001fe20007fde0ff */
[----:B------:R-:W-:Y:S01]  /*1a2a0*/  VIADD R74, R66, 0x29 ;  /* 0x00000029424a7836 */ /* 0x000fe20000000000 */
[----:B------:R-:W2:Y:S03]  /*1a2b0*/  LDL.LU R38, [R1+0x4ac] ;  /* 0x0004ac0001267983 */ /* 0x000ea60000300800 */
[----:B------:R-:W-:Y:S01]  /*1a2c0*/  IMAD.X R79, R73, 0x1, R71, P6 ;  /* 0x00000001494f7824 */ /* 0x000fe200030e0647 */
[----:B-1----:R-:W-:-:S02]  /*1a2d0*/  IADD3 R76, P6, PT, R75, R68, RZ ;  /* 0x000000444b4c7210 */ /* 0x002fc40007fde0ff */
[----:B------:R-:W-:Y:S01]  /*1a2e0*/  ISETP.GE.AND P1, PT, R74, UR4, PT ;  /* 0x000000044a007c0c */ /* 0x000fe2000bf26270 */
[----:B------:R-:W-:Y:S01]  /*1a2f0*/  VIADD R74, R66, 0x2a ;  /* 0x0000002a424a7836 */ /* 0x000fe20000000000 */
[----:B------:R0:W-:Y:S01]  /*1a300*/  @P3 STG.E.U8 desc[UR22][R78.64], R82 ;  /* 0x000000524e003986 */ /* 0x0001e2000c101116 */
[----:B------:R-:W-:Y:S01]  /*1a310*/  IMAD.X R77, R73, 0x1, R3, P6 ;  /* 0x00000001494d7824 */ /* 0x000fe200030e0603 */
[----:B------:R-:W1:Y:S01]  /*1a320*/  LDCU UR4, c[0x0][0x398] ;  /* 0x00007300ff0477ac */ /* 0x000e620008000800 */
[----:B------:R-:W-:Y:S02]  /*1a330*/  PRMT R83, R83, 0x9910, RZ ;  /* 0x0000991053537816 */ /* 0x000fe400000000ff */
[----:B------:R-:W-:Y:S01]  /*1a340*/  ISETP.GE.AND P3, PT, R74, UR6, PT ;  /* 0x000000064a007c0c */ /* 0x000fe2000bf66270 */
[----:B------:R-:W-:Y:S01]  /*1a350*/  VIADD R74, R75, UR30 ;  /* 0x0000001e4b4a7c36 */ /* 0x000fe20008000000 */
[----:B------:R1:W-:Y:S01]  /*1a360*/  @P2 STG.E.U8 desc[UR22][R76.64], R80 ;  /* 0x000000504c002986 */ /* 0x0003e2000c101116 */
[----:B------:R-:W-:Y:S01]  /*1a370*/  ISETP.LT.AND P0, PT, R37, UR9, !P0 ;  /* 0x0000000925007c0c */ /* 0x000fe2000c701270 */
[----:B------:R-:W2:Y:S01]  /*1a380*/  LDCU UR6, c[0x0][0x398] ;  /* 0x00007300ff0677ac */ /* 0x000ea20008000800 */
[----:B0-----:R-:W-:Y:S01]  /*1a390*/  IADD3 R78, P6, PT, R75, R70, RZ ;  /* 0x000000464b4e7210 */ /* 0x001fe20007fde0ff */
[----:B------:R-:W0:Y:S01]  /*1a3a0*/  LDCU UR9, c[0x0][0x398] ;  /* 0x00007300ff0977ac */ /* 0x000e220008000800 */
[----:B------:R-:W-:-:S02]  /*1a3b0*/  ISETP.LT.AND P2, PT, R67, UR10, !P4 ;  /* 0x0000000a43007c0c */ /* 0x000fc4000e741270 */
[----:B------:R-:W-:Y:S01]  /*1a3c0*/  SHF.R.S32.HI R75, RZ, 0x1f, R74 ;  /* 0x0000001fff4b7819 */ /* 0x000fe2000001144a */
[----:B------:R-:W-:Y:S01]  /*1a3d0*/  IMAD.X R79, R73, 0x1, R69, P6 ;  /* 0x00000001494f7824 */ /* 0x000fe200030e0645 */
[----:B------:R-:W-:Y:S01]  /*1a3e0*/  PRMT R82, R82, 0x9910, RZ ;  /* 0x0000991052527816 */ /* 0x000fe200000000ff */
[----:B------:R-:W-:Y:S01]  /*1a3f0*/  IMAD.MOV.U32 R73, RZ, RZ, R83 ;  /* 0x000000ffff497224 */ /* 0x000fe200078e0053 */
[----:B-1----:R-:W-:Y:S01]  /*1a400*/  IADD3 R76, P6, PT, R74, R0, RZ ;  /* 0x000000004a4c7210 */ /* 0x002fe20007fde0ff */
[----:B------:R-:W1:Y:S03]  /*1a410*/  LDCU UR10, c[0x0][0x398] ;  /* 0x00007300ff0a77ac */ /* 0x000e660008000800 */
[----:B------:R-:W-:Y:S01]  /*1a420*/  SHF.R.S32.HI R73, RZ, 0x8, R73 ;  /* 0x00000008ff497819 */ /* 0x000fe20000011449 */
[----:B------:R-:W-:Y:S01]  /*1a430*/  IMAD.X R77, R75, 0x1, R72, P6 ;  /* 0x000000014b4d7824 */ /* 0x000fe200030e0648 */
[----:B------:R0:W-:Y:S04]  /*1a440*/  @P0 STG.E.U8 desc[UR22][R78.64], R81 ;  /* 0x000000514e000986 */ /* 0x0001e8000c101116 */
[----:B------:R1:W-:Y:S01]  /*1a450*/  @P2 STG.E.U8 desc[UR22][R76.64], R73 ;  /* 0x000000494c002986 */ /* 0x0003e2000c101116 */
[----:B------:R-:W-:Y:S01]  /*1a460*/  ISETP.LT.AND P2, PT, R34, UR4, !P4 ;  /* 0x0000000422007c0c */ /* 0x000fe2000e741270 */
[----:B------:R-:W2:Y:S01]  /*1a470*/  LDCU UR4, c[0x0][0x39c] ;  /* 0x00007380ff0477ac */ /* 0x000ea20008000800 */
[----:B0-----:R-:W-:-:S02]  /*1a480*/  IADD3 R78, P6, PT, R74, R2, RZ ;  /* 0x000000024a4e7210 */ /* 0x001fc40007fde0ff */
[----:B-1----:R-:W-:Y:S01]  /*1a490*/  PRMT R73, R80, 0x9910, RZ ;  /* 0x0000991050497816 */ /* 0x002fe200000000ff */
[----:B------:R-:W-:Y:S02]  /*1a4a0*/  IMAD.MOV.U32 R80, RZ, RZ, R82 ;  /* 0x000000ffff507224 */ /* 0x000fe400078e0052 */
[----:B------:R-:W-:-:S03]  /*1a4b0*/  IMAD.X R79, R75, 0x1, R71, P6 ;  /* 0x000000014b4f7824 */ /* 0x000fc600030e0647 */
[----:B------:R-:W-:Y:S02]  /*1a4c0*/  SHF.R.S32.HI R80, RZ, 0x8, R80 ;  /* 0x00000008ff507819 */ /* 0x000fe40000011450 */
[----:B---3--:R-:W-:Y:S02]  /*1a4d0*/  F2FP.SATFINITE.E4M3.F32.PACK_AB_MERGE_C R83, R36, R39, RZ ;  /* 0x000000272453723e */ /* 0x008fe400048070ff */
[----:B------:R-:W3:Y:S04]  /*1a4e0*/  LDL.LU R39, [R1+0x6b0] ;  /* 0x0006b00001277983 */ /* 0x000ee80000300800 */
[----:B------:R0:W-:Y:S01]  /*1a4f0*/  @P2 STG.E.U8 desc[UR22][R78.64], R80 ;  /* 0x000000504e002986 */ /* 0x0001e2000c101116 */
[----:B------:R-:W-:-:S03]  /*1a500*/  F2FP.SATFINITE.E4M3.F32.PACK_AB_MERGE_C R82, R31, R30, RZ ;  /* 0x0000001e1f52723e */ /* 0x000fc600048070ff */
[----:B------:R-:W3:Y:S01]  /*1a510*/  LDL.LU R36, [R1+0x6b4] ;  /* 0x0006b40001247983 */ /* 0x000ee20000300800 */
[----:B0-----:R-:W-:Y:S02]  /*1a520*/  PRMT R79, R81, 0x9910, RZ ;  /* 0x00009910514f7816 */ /* 0x001fe400000000ff */
[----:B----4-:R-:W-:Y:S02]  /*1a530*/  F2FP.SATFINITE.E4M3.F32.PACK_AB_MERGE_C R81, R33, R32, RZ ;  /* 0x000000202151723e */ /* 0x010fe400048070ff */
[----:B------:R-:W4:Y:S04]  /*1a540*/  LDL.LU R32, [R1+0x4b0] ;  /* 0x0004b00001207983 */ /* 0x000f280000300800 */
[----:B------:R-:W4:Y:S04]  /*1a550*/  LDL.LU R33, [R1+0x4b4] ;  /* 0x0004b40001217983 */ /* 0x000f280000300800 */
[----:B------:R-:W4:Y:S04]  /*1a560*/  LDL.LU R30, [R1+0x2a8] ;  /* 0x0002a800011e7983 */ /* 0x000f280000300800 */
[----:B------:R-:W4:Y:S01]  /*1a570*/  LDL.LU R31, [R1+0x2ac] ;  /* 0x0002ac00011f7983 */ /* 0x000f220000300800 */
        /* <DEDUP_REMOVED lines=29> */
[----:B------:R-:W3:Y:S01]  /*1a750*/  LDCU UR12, c[0x0][0x398] ;  /* 0x00007300ff0c77ac */ /* 0x000ee20008000800 */
[----:B------:R-:W-:Y:S01]  /*1a760*/  ISETP.LT.AND P5, PT, R37, UR14, !P5 ;  /* 0x0000000e25007c0c */ /* 0x000fe2000efa1270 */
[----:B------:R-:W3:Y:S01]  /*1a770*/  LDCU UR14, c[0x0][0x398] ;  /* 0x00007300ff0e77ac */ /* 0x000ee20008000800 */
[----:B-1----:R-:W-:Y:S01]  /*1a780*/  IMAD.X R79, R80, 0x1, R71, P6 ;  /* 0x00000001504f7824 */ /* 0x002fe200030e0647 */
[----:B------:R-:W-:-:S05]  /*1a790*/  IADD3 R76, P6, PT, R73, R68, RZ ;  /* 0x00000044494c7210 */ /* 0x000fca0007fde0ff */
[C---:B------:R-:W-:Y:S01]  /*1a7a0*/  IMAD.X R77, R80.reuse, 0x1, R3, P6 ;  /* 0x00000001504d7824 */ /* 0x040fe200030e0603 */
[C---:B0-----:R-:W-:Y:S02]  /*1a7b0*/  IADD3 R74, P6, PT, R73.reuse, R70, RZ ;  /* 0x00000046494a7210 */ /* 0x041fe40007fde0ff */
[----:B------:R0:W-:Y:S01]  /*1a7c0*/  @P2 STG.E.U8 desc[UR22][R78.64], R81 ;  /* 0x000000514e002986 */ /* 0x0001e2000c101116 */
[----:B------:R-:W-:Y:S02]  /*1a7d0*/  VIADD R73, R73, UR30 ;  /* 0x0000001e49497c36 */ /* 0x000fe40008000000 */
[----:B------:R-:W-:Y:S01]  /*1a7e0*/  IMAD.X R75, R80, 0x1, R69, P6 ;  /* 0x00000001504b7824 */ /* 0x000fe200030e0645 */
[----:B------:R-:W-:Y:S01]  /*1a7f0*/  PRMT R83, R83, 0x9910, RZ ;  /* 0x0000991053537816 */ /* 0x000fe200000000ff */
[----:B------:R1:W-:Y:S01]  /*1a800*/  @P0 STG.E.U8 desc[UR22][R76.64], R82 ;  /* 0x000000524c000986 */ /* 0x0003e2000c101116 */
[----:B------:R-:W-:Y:S01]  /*1a810*/  ISETP.LT.AND P0, PT, R67, UR9, !P1 ;  /* 0x0000000943007c0c */ /* 0x000fe2000cf01270 */
[----:B------:R-:W2:Y:S02]  /*1a820*/  LDCU UR9, c[0x0][0x398] ;  /* 0x00007300ff0977ac */ /* 0x000ea40008000800 */
[----:B------:R1:W-:Y:S01]  /*1a830*/  @P5 STG.E.U8 desc[UR22][R74.64], R84 ;  /* 0x000000544a005986 */ /* 0x0003e2000c101116 */
[----:B------:R-:W-:Y:S01]  /*1a840*/  ISETP.LT.AND P5, PT, R34, UR10, !P1 ;  /* 0x0000000a22007c0c */ /* 0x000fe2000cfa1270 */
[----:B0-----:R-:W-:Y:S01]  /*1a850*/  VIADD R79, R66, 0x2c ;  /* 0x0000002c424f7836 */ /* 0x001fe20000000000 */
[----:B------:R-:W-:Y:S01]  /*1a860*/  PRMT R80, R81, 0x9910, RZ ;  /* 0x0000991051507816 */ /* 0x000fe200000000ff */
[----:B------:R-:W-:Y:S01]  /*1a870*/  IMAD.MOV.U32 R81, RZ, RZ, R83 ;  /* 0x000000ffff517224 */ /* 0x000fe200078e0053 */
[----:B------:R-:W-:Y:S01]  /*1a880*/  SHF.R.S32.HI R78, RZ, 0x1f, R73 ;  /* 0x0000001fff4e7819 */ /* 0x000fe20000011449 */
[----:B------:R-:W0:Y:S01]  /*1a890*/  LDCU UR10, c[0x0][0x398] ;  /* 0x00007300ff0a77ac */ /* 0x000e220008000800 */
[----:B-1----:R-:W-:-:S02]  /*1a8a0*/  IADD3 R76, P2, PT, R73, R0, RZ ;  /* 0x00000000494c7210 */ /* 0x002fc40007f5e0ff */
[----:B------:R-:W-:-:S03]  /*1a8b0*/  IADD3 R74, P6, PT, R73, R2, RZ ;  /* 0x00000002494a7210 */ /* 0x000fc60007fde0ff */
[C---:B------:R-:W-:Y:S01]  /*1a8c0*/  IMAD.X R77, R78.reuse, 0x1, R72, P2 ;  /* 0x000000014e4d7824 */ /* 0x040fe200010e0648 */
[----:B------:R-:W-:Y:S02]  /*1a8d0*/  SHF.R.S32.HI R81, RZ, 0x8, R81 ;  /* 0x00000008ff517819 */ /* 0x000fe40000011451 */
[----:B------:R-:W-:Y:S01]  /*1a8e0*/  SHF.R.S32.HI R80, RZ, 0x8, R80 ;  /* 0x00000008ff507819 */ /* 0x000fe20000011450 */
[----:B------:R-:W-:Y:S01]  /*1a8f0*/  IMAD.X R75, R78, 0x1, R71, P6 ;  /* 0x000000014e4b7824 */ /* 0x000fe200030e0647 */
[----:B---3--:R-:W-:Y:S01]  /*1a900*/  ISETP.LT.AND P6, PT, R35, UR12, !P1 ;  /* 0x0000000c23007c0c */ /* 0x008fe2000cfc1270 */
[----:B------:R1:W-:Y:S01]  /*1a910*/  @P0 STG.E.U8 desc[UR22][R76.64], R81 ;  /* 0x000000514c000986 */ /* 0x0003e2000c101116 */
[----:B------:R-:W-:Y:S01]  /*1a920*/  ISETP.GE.AND P2, PT, R79, UR4, PT ;  /* 0x000000044f007c0c */ /* 0x000fe2000bf46270 */
[----:B------:R-:W3:Y:S02]  /*1a930*/  LDCU UR4, c[0x0][0x39c] ;  /* 0x00007380ff0477ac */ /* 0x000ee40008000800 */
[----:B------:R0:W-:Y:S01]  /*1a940*/  @P5 STG.E.U8 desc[UR22][R74.64], R80 ;  /* 0x000000504a005986 */ /* 0x0001e2000c101116 */
[----:B------:R-:W-:Y:S01]  /*1a950*/  F2FP.SATFINITE.E4M3.F32.PACK_AB_MERGE_C R83, R36, R39, RZ ;  /* 0x000000272453723e */ /* 0x000fe200048070ff */
[----:B------:R-:W2:Y:S01]  /*1a960*/  LDCU UR12, c[0x0][0x398] ;  /* 0x00007300ff0c77ac */ /* 0x000ea20008000800 */
[----:B-1----:R-:W-:Y:S01]  /*1a970*/  PRMT R76, R82, 0x9910, RZ ;  /* 0x00009910524c7816 */ /* 0x002fe200000000ff */
[----:B0-----:R-:W-:Y:S01]  /*1a980*/  VIADD R75, R66, 0x2d ;  /* 0x0000002d424b7836 */ /* 0x001fe20000000000 */
[----:B------:R-:W-:-:S02]  /*1a990*/  IADD3 R74, P5, PT, R73, R68, RZ ;  /* 0x00000044494a7210 */ /* 0x000fc40007fbe0ff */
[----:B------:R-:W-:Y:S02]  /*1a9a0*/  SHF.R.S32.HI R76, RZ, 0x8, R76 ;  /* 0x00000008ff4c7819 */ /* 0x000fe4000001144c */
[----:B------:R-:W-:Y:S01]  /*1a9b0*/  ISETP.GE.AND P0, PT, R75, UR6, PT ;  /* 0x000000064b007c0c */ /* 0x000fe2000bf06270 */
[----:B------:R-:W-:Y:S01]  /*1a9c0*/  IMAD.X R75, R78, 0x1, R3, P5 ;  /* 0x000000014e4b7824 */ /* 0x000fe200028e0603 */
[----:B------:R-:W-:Y:S02]  /*1a9d0*/  ISETP.LT.AND P5, PT, R37, UR14, !P1 ;  /* 0x0000000e25007c0c */ /* 0x000fe4000cfa1270 */
[----:B------:R-:W-:Y:S01]  /*1a9e0*/  PRMT R77, R84, 0x9910, RZ ;  /* 0x00009910544d7816 */ /* 0x000fe200000000ff */
[----:B------:R-:W-:Y:S01]  /*1a9f0*/  VIADD R79, R66, 0x2e ;  /* 0x0000002e424f7836 */ /* 0x000fe20000000000 */
[----:B------:R0:W-:Y:S01]  /*1aa00*/  @P6 STG.E.U8 desc[UR22][R74.64], R76 ;  /* 0x0000004c4a006986 */ /* 0x0001e2000c101116 */
[----:B------:R-:W-:Y:S01]  /*1aa10*/  F2FP.SATFINITE.E4M3.F32.PACK_AB_MERGE_C R81, R40, R43, RZ ;  /* 0x0000002b2851723e */ /* 0x000fe200048070ff */
[----:B------:R-:W1:Y:S01]  /*1aa20*/  LDCU UR6, c[0x0][0x398] ;  /* 0x00007300ff0677ac */ /* 0x000e620008000800 */
[----:B------:R-:W-:-:S02]  /*1aa30*/  SHF.R.S32.HI R77, RZ, 0x8, R77 ;  /* 0x00000008ff4d7819 */ /* 0x000fc4000001144d */
[----:B--2---:R-:W-:Y:S01]  /*1aa40*/  F2FP.SATFINITE.E4M3.F32.PACK_AB_MERGE_C R80, R29, R28, RZ ;  /* 0x0000001c1d50723e */ /* 0x004fe200048070ff */
[----:B------:R-:W2:Y:S01]  /*1aa50*/  LDCU UR14, c[0x0][0x398] ;  /* 0x00007300ff0e77ac */ /* 0x000ea20008000800 */
[C---:B0-----:R-:W-:Y:S01]  /*1aa60*/  IADD3 R74, P1, PT, R73.reuse, R70, RZ ;  /* 0x00000046494a7210 */ /* 0x041fe20007f3e0ff */
[----:B------:R-:W-:-:S04]  /*1aa70*/  VIADD R73, R73, UR30 ;  /* 0x0000001e49497c36 */ /* 0x000fc80008000000 */
[----:B------:R-:W-:Y:S01]  /*1aa80*/  IMAD.X R75, R78, 0x1, R69, P1 ;  /* 0x000000014e4b7824 */ /* 0x000fe200008e0645 */
[----:B------:R-:W-:Y:S01]  /*1aa90*/  ISETP.LT.AND P1, PT, R67, UR9, !P3 ;  /* 0x0000000943007c0c */ /* 0x000fe2000df21270 */
[----:B------:R-:W0:Y:S01]  /*1aaa0*/  LDCU UR9, c[0x0][0x398] ;  /* 0x00007300ff0977ac */ /* 0x000e220008000800 */
[----:B------:R-:W-:Y:S02]  /*1aab0*/  SHF.R.S32.HI R78, RZ, 0x1f, R73 ;  /* 0x0000001fff4e7819 */ /* 0x000fe40000011449 */
[----:B------:R-:W-:Y:S01]  /*1aac0*/  IADD3 R76, P6, PT, R73, R0, RZ ;  /* 0x00000000494c7210 */ /* 0x000fe20007fde0ff */
[----:B------:R1:W-:Y:S04]  /*1aad0*/  @P5 STG.E.U8 desc[UR22][R74.64], R77 ;  /* 0x0000004d4a005986 */ /* 0x0003e8000c101116 */
[----:B-1----:R-:W-:-:S05]  /*1aae0*/  IMAD.X R77, R78, 0x1, R72, P6 ;  /* 0x000000014e4d7824 */ /* 0x002fca00030e0648 */
[----:B------:R1:W-:Y:S01]  /*1aaf0*/  @P1 STG.E.U8 desc[UR22][R76.64], R81 ;  /* 0x000000514c001986 */ /* 0x0003e2000c101116 */
[----:B---3--:R-:W-:Y:S01]  /*1ab00*/  ISETP.GE.AND P1, PT, R79, UR4, PT ;  /* 0x000000044f007c0c */ /* 0x008fe2000bf26270 */
[----:B------:R-:W3:Y:S01]  /*1ab10*/  LDCU UR4, c[0x0][0x398] ;  /* 0x00007300ff0477ac */ /* 0x000ee20008000800 */
[----:B----4-:R-:W-:Y:S02]  /*1ab20*/  F2FP.SATFINITE.E4M3.F32.PACK_AB_MERGE_C R79, R31, R30, RZ ;  /* 0x0000001e1f4f723e */ /* 0x010fe400048070ff */
[----:B------:R-:W4:Y:S04]  /*1ab30*/  LDL.LU R30, [R1+0x2b0] ;  /* 0x0002b000011e7983 */ /* 0x000f280000300800 */
[----:B------:R-:W4:Y:S04]  /*1ab40*/  LDL.LU R31, [R1+0x2b4] ;  /* 0x0002b400011f7983 */ /* 0x000f280000300800 */
[----:B------:R-:W2:Y:S04]  /*1ab50*/  LDL.LU R28, [R1+0xb0] ;  /* 0x0000b000011c7983 */ /* 0x000ea80000300800 */
[----:B------:R-:W2:Y:S01]  /*1ab60*/  LDL.LU R29, [R1+0xb4] ;  /* 0x0000b400011d7983 */ /* 0x000ea20000300800 */
[----:B------:R-:W-:Y:S01]  /*1ab70*/  ISETP.LT.AND P5, PT, R34, UR10, !P3 ;  /* 0x0000000a22007c0c */ /* 0x000fe2000dfa1270 */
[----:B------:R-:W3:Y:S01]  /*1ab80*/  LDCU UR10, c[0x0][0x398] ;  /* 0x00007300ff0a77ac */ /* 0x000ee20008000800 */
[----:B------:R-:W-:-:S02]  /*1ab90*/  IADD3 R74, P6, PT, R73, R2, RZ ;  /* 0x00000002494a7210 */ /* 0x000fc40007fde0ff */
[----:B------:R-:W-:Y:S02]  /*1aba0*/  F2FP.SATFINITE.E4M3.F32.PACK_AB_MERGE_C R82, R38, R41, RZ ;  /* 0x000000292652723e */ /* 0x000fe400048070ff */
[----:B-1----:R-:W-:Y:S01]  /*1abb0*/  PRMT R81, R81, 0x9910, RZ ;  /* 0x0000991051517816 */ /* 0x002fe200000000ff */
[----:B------:R-:W-:Y:S01]  /*1abc0*/  IMAD.X R75, R78, 0x1, R71, P6 ;  /* 0x000000014e4b7824 */ /* 0x000fe200030e0647 */
[----:B------:R-:W-:Y:S01]  /*1abd0*/  ISETP.LT.AND P6, PT, R35, UR6, !P3 ;  /* 0x0000000623007c0c */ /* 0x000fe2000dfc1270 */
[----:B------:R-:W1:Y:S01]  /*1abe0*/  LDCU UR6, c[0x0][0x398] ;  /* 0x00007300ff0677ac */ /* 0x000e620008000800 */
[----:B------:R-:W2:Y:S04]  /*1abf0*/  LDL.LU R41, [R1+0x6b8] ;  /* 0x0006b80001297983 */ /* 0x000ea80000300800 */
[----:B------:R3:W-:Y:S01]  /*1ac00*/  @P5 STG.E.U8 desc[UR22][R74.64], R82 ;  /* 0x000000524a005986 */ /* 0x0007e2000c101116 */
[----:B0-----:R-:W-:Y:S01]  /*1ac10*/  ISETP.LT.AND P3, PT, R37, UR9, !P3 ;  /* 0x0000000925007c0c */ /* 0x001fe2000df61270 */
[----:B------:R-:W0:Y:S02]  /*1ac20*/  LDCU UR9, c[0x0][0x398] ;  /* 0x00007300ff0977ac */ /* 0x000e240008000800 */
[----:B------:R-:W2:Y:S01]  /*1ac30*/  LDL.LU R38, [R1+0x6bc] ;  /* 0x0006bc0001267983 */ /* 0x000ea20000300800 */
[----:B------:R-:W-:-:S03]  /*1ac40*/  F2FP.SATFINITE.E4M3.F32.PACK_AB_MERGE_C R84, R33, R32, RZ ;  /* 0x000000202154723e */ /* 0x000fc600048070ff */
[----:B------:R-:W2:Y:S01]  /*1ac50*/  LDL.LU R39, [R1+0x4b8] ;  /* 0x0004b80001277983 */ /* 0x000ea20000300800 */
[----:B---3--:R-:W-:-:S03]  /*1ac60*/  IADD3 R74, P5, PT, R73, R68, RZ ;  /* 0x00000044494a7210 */ /* 0x008fc60007fbe0ff */
[----:B------:R-:W3:Y:S02]  /*1ac70*/  LDL.LU R36, [R1+0x4bc] ;  /* 0x0004bc0001247983 */ /* 0x000ee40000300800 */
[----:B------:R-:W-:Y:S01]  /*1ac80*/  IMAD.X R75, R78, 0x1, R3, P5 ;  /* 0x000000014e4b7824 */ /* 0x000fe200028e0603 */
[----:B------:R-:W-:Y:S01]  /*1ac90*/  ISETP.LT.AND P5, PT, R67, UR10, !P4 ;  /* 0x0000000a43007c0c */ /* 0x000fe2000e7a1270 */
[----:B------:R-:W0:Y:S01]  /*1aca0*/  LDCU UR10, c[0x0][0x398] ;  /* 0x00007300ff0a77ac */ /* 0x000e220008000800 */
[----:B------:R-:W-:Y:S01]  /*1acb0*/  PRMT R82, R82, 0x9910, RZ ;  /* 0x0000991052527816 */ /* 0x000fe200000000ff */
[----:B------:R-:W3:Y:S04]  /*1acc0*/  LDL.LU R32, [R1+0x2b8] ;  /* 0x0002b80001207983 */ /* 0x000ee80000300800 */
[----:B------:R0:W-:Y:S01]  /*1acd0*/  @P6 STG.E.U8 desc[UR22][R74.64], R79 ;  /* 0x0000004f4a006986 */ /* 0x0001e2000c101116 */
[C---:B------:R-:W-:Y:S01]  /*1ace0*/  IADD3 R76, P6, PT, R73.reuse, R70, RZ ;  /* 0x00000046494c7210 */ /* 0x040fe20007fde0ff */
[----:B------:R-:W-:-:S02]  /*1acf0*/  VIADD R73, R73, UR30 ;  /* 0x0000001e49497c36 */ /* 0x000fc40008000000 */
[----:B------:R-:W3:Y:S02]  /*1ad00*/  LDL.LU R33, [R1+0x2bc] ;  /* 0x0002bc0001217983 */ /* 0x000ee40000300800 */
[----:B------:R-:W-:Y:S01]  /*1ad10*/  IMAD.X R77, R78, 0x1, R69, P6 ;  /* 0x000000014e4d7824 */ /* 0x000fe200030e0645 */
[----:B------:R-:W-:Y:S02]  /*1ad20*/  SHF.R.S32.HI R78, RZ, 0x1f, R73 ;  /* 0x0000001fff4e7819 */ /* 0x000fe40000011449 */
[----:B0-----:R-:W-:Y:S02]  /*1ad30*/  IADD3 R74, P6, PT, R73, R0, RZ ;  /* 0x00000000494a7210 */ /* 0x001fe40007fde0ff */
[----:B------:R0:W-:Y:S01]  /*1ad40*/  @P3 STG.E.U8 desc[UR22][R76.64], R80 ;  /* 0x000000504c003986 */ /* 0x0001e2000c101116 */
[----:B------:R-:W-:Y:S01]  /*1ad50*/  ISETP.LT.AND P3, PT, R34, UR4, !P4 ;  /* 0x0000000422007c0c */ /* 0x000fe2000e761270 */
[----:B------:R-:W1:Y:S01]  /*1ad60*/  LDCU UR4, c[0x0][0x39c] ;  /* 0x00007380ff0477ac */ /* 0x000e620008000800 */
[----:B------:R-:W-:Y:S01]  /*1ad70*/  IMAD.X R75, R78, 0x1, R72, P6 ;  /* 0x000000014e4b7824 */ /* 0x000fe200030e0648 */
[----:B0-----:R-:W-:-:S05]  /*1ad80*/  SHF.R.S32.HI R76, RZ, 0x8, R81 ;  /* 0x00000008ff4c7819 */ /* 0x001fca0000011451 */
[----:B------:R0:W-:Y:S01]  /*1ad90*/  @P5 STG.E.U8 desc[UR22][R74.64], R76 ;  /* 0x0000004c4a005986 */ /* 0x0001e2000c101116 */
[----:B-1----:R-:W-:Y:S01]  /*1ada0*/  ISETP.LT.AND P5, PT, R35, UR6, !P4 ;  /* 0x0000000623007c0c */ /* 0x002fe2000e7a1270 */
        /* <DEDUP_REMOVED lines=11> */
[----:B------:R-:W-:Y:S01]  /*1ae60*/  ISETP.LT.AND P6, PT, R37, UR9, !P4 ;  /* 0x0000000925007c0c */ /* 0x000fe2000e7c1270 */
[----:B------:R-:W-:Y:S02]  /*1ae70*/  VIADD R79, R66, 0x2f ;  /* 0x0000002f424f7836 */ /* 0x000fe40000000000 */
[----:B------:R0:W-:Y:S01]  /*1ae80*/  @P5 STG.E.U8 desc[UR22][R74.64], R76 ;  /* 0x0000004c4a005986 */ /* 0x0001e2000c101116 */
[----:B------:R-:W-:Y:S01]  /*1ae90*/  ISETP.LT.AND P4, PT, R67, UR10, !P2 ;  /* 0x0000000a43007c0c */ /* 0x000fe2000d781270 */
[----:B------:R-:W1:Y:S01]  /*1aea0*/  LDCU UR9, c[0x0][0x398] ;  /* 0x00007300ff0977ac */ /* 0x000e620008000800 */
[----:B------:R-:W1:Y:S01]  /*1aeb0*/  LDCU UR10, c[0x0][0x398] ;  /* 0x00007300ff0a77ac */ /* 0x000e620008000800 */
[----:B0-----:R-:W-:Y:S01]  /*1aec0*/  IADD3 R76, P3, PT, R73, R70, RZ ;  /* 0x00000046494c7210 */ /* 0x001fe20007f7e0ff */
[----:B------:R-:W-:-:S02]  /*1aed0*/  IMAD.MOV.U32 R75, RZ, RZ, R80 ;  /* 0x000000ffff4b7224 */ /* 0x000fc400078e0050 */
        /* <DEDUP_REMOVED lines=10> */
[----:B----4-:R-:W-:Y:S02]  /*1af80*/  F2FP.SATFINITE.E4M3.F32.PACK_AB_MERGE_C R79, R31, R30, RZ ;  /* 0x0000001e1f4f723e */ /* 0x010fe400048070ff */
[----:B------:R-:W4:Y:S04]  /*1af90*/  LDL.LU R30, [R1+0x6c0] ;  /* 0x0006c000011e7983 */ /* 0x000f280000300800 */
[----:B------:R-:W4:Y:S01]  /*1afa0*/  LDL.LU R31, [R1+0x6c4] ;  /* 0x0006c400011f7983 */ /* 0x000f220000300800 */
        /* <DEDUP_REMOVED lines=13> */
[----:B-1----:R-:W-:Y:S01]  /*1b080*/  ISETP.GE.AND P3, PT, R75, UR6, PT ;  /* 0x000000064b007c0c */ /* 0x002fe2000bf66270 */
[----:B------:R-:W1:Y:S01]  /*1b090*/  LDCU UR6, c[0x0][0x398] ;  /* 0x00007300ff0677ac */ /* 0x000e620008000800 */
[----:B------:R-:W-:Y:S01]  /*1b0a0*/  IMAD.X R75, R78, 0x1, R3, P6 ;  /* 0x000000014e4b7824 */ /* 0x000fe200030e0603 */
[----:B------:R-:W-:Y:S01]  /*1b0b0*/  PRMT R81, R83, 0x9910, RZ ;  /* 0x0000991053517816 */ /* 0x000fe200000000ff */
[----:B------:R-:W1:Y:S03]  /*1b0c0*/  LDCU UR16, c[0x0][0x398] ;  /* 0x00007300ff1077ac */ /* 0x000e660008000800 */
[----:B------:R1:W-:Y:S01]  /*1b0d0*/  @P5 STG.E.U8 desc[UR22][R74.64], R79 ;  /* 0x0000004f4a005986 */ /* 0x0003e2000c101116 */
[----:B------:R-:W-:Y:S01]  /*1b0e0*/  ISETP.LT.AND P5, PT, R67, UR9, !P0 ;  /* 0x0000000943007c0c */ /* 0x000fe2000c7a1270 */
[----:B------:R-:W3:Y:S01]  /*1b0f0*/  LDCU UR9, c[0x0][0x398] ;  /* 0x00007300ff0977ac */ /* 0x000ee20008000800 */
[C---:B0-----:R-:W-:Y:S01]  /*1b100*/  IADD3 R76, P6, PT, R73.reuse, R70, RZ ;  /* 0x00000046494c7210 */ /* 0x041fe20007fde0ff */
[----:B------:R-:W-:-:S04]  /*1b110*/  VIADD R73, R73, UR30 ;  /* 0x0000001e49497c36 */ /* 0x000fc80008000000 */
[----:B------:R-:W-:Y:S01]  /*1b120*/  IMAD.X R77, R78, 0x1, R69, P6 ;  /* 0x000000014e4d7824 */ /* 0x000fe200030e0645 */
[----:B------:R-:W-:Y:S02]  /*1b130*/  SHF.R.S32.HI R78, RZ, 0x1f, R73 ;  /* 0x0000001fff4e7819 */ /* 0x000fe40000011449 */
[----:B-1----:R-:W-:Y:S02]  /*1b140*/  IADD3 R74, P6, PT, R73, R0, RZ ;  /* 0x00000000494a7210 */ /* 0x002fe40007fde0ff */
        /* <DEDUP_REMOVED lines=19> */
[----:B---3--:R-:W-:Y:S01]  /*1b280*/  ISETP.LT.AND P0, PT, R37, UR9, !P0 ;  /* 0x0000000925007c0c */ /* 0x008fe2000c701270 */
[----:B------:R-:W3:Y:S01]  /*1b290*/  LDCU UR9, c[0x0][0x398] ;  /* 0x00007300ff0977ac */ /* 0x000ee20008000800 */
[----:B------:R-:W-:Y:S01]  /*1b2a0*/  PRMT R80, R80, 0x9910, RZ ;  /* 0x0000991050507816 */ /* 0x000fe200000000ff */
[----:B------:R-:W3:Y:S01]  /*1b2b0*/  LDCU UR4, c[0x0][0x39c] ;  /* 0x00007380ff0477ac */ /* 0x000ee20008000800 */
[----:B0-----:R-:W-:-:S05]  /*1b2c0*/  SHF.R.S32.HI R76, RZ, 0x8, R81 ;  /* 0x00000008ff4c7819 */ /* 0x001fca0000011451 */
[----:B------:R0:W-:Y:S01]  /*1b2d0*/  @P5 STG.E.U8 desc[UR22][R74.64], R76 ;  /* 0x0000004c4a005986 */ /* 0x0001e2000c101116 */
[----:B-1----:R-:W-:Y:S01]  /*1b2e0*/  ISETP.LT.AND P5, PT, R67, UR6, !P1 ;  /* 0x0000000643007c0c */ /* 0x002fe2000cfa1270 */
        /* <DEDUP_REMOVED lines=13> */
[----:B------:R-:W1:Y:S01]  /*1b3c0*/  LDCU UR10, c[0x0][0x398] ;  /* 0x00007300ff0a77ac */ /* 0x000e620008000800 */
[----:B------:R1:W-:Y:S01]  /*1b3d0*/  @P5 STG.E.U8 desc[UR22][R74.64], R81 ;  /* 0x000000514a005986 */ /* 0x0003e2000c101116 */
[----:B---3--:R-:W-:Y:S01]  /*1b3e0*/  ISETP.LT.AND P5, PT, R35, UR9, !P1 ;  /* 0x0000000923007c0c */ /* 0x008fe2000cfa1270 */
[----:B------:R-:W3:Y:S01]  /*1b3f0*/  LDCU UR9, c[0x0][0x398] ;  /* 0x00007300ff0977ac */ /* 0x000ee20008000800 */
[----:B0-----:R-:W-:-:S05]  /*1b400*/  IADD3 R76, P6, PT, R73, R2, RZ ;  /* 0x00000002494c7210 */ /* 0x001fca0007fde0ff */
[----:B------:R-:W-:Y:S01]  /*1b410*/  IMAD.X R77, R79, 0x1, R71, P6 ;  /* 0x000000014f4d7824 */ /* 0x000fe200030e0647 */
[----:B-1----:R-:W-:Y:S02]  /*1b420*/  IADD3 R74, P6, PT, R73, R68, RZ ;  /* 0x00000044494a7210 */ /* 0x002fe40007fde0ff */
[----:B------:R-:W-:Y:S02]  /*1b430*/  F2FP.SATFINITE.E4M3.F32.PACK_AB_MERGE_C R80, R33, R32, RZ ;  /* 0x000000202150723e */ /* 0x000fe400048070ff */
[----:B------:R-:W-:Y:S01]  /*1b440*/  @P0 STG.E.U8 desc[UR22][R76.64], R82 ;  /* 0x000000524c000986 */ /* 0x000fe2000c101116 */
[----:B------:R-:W-:Y:S01]  /*1b450*/  IMAD.X R75, R79, 0x1, R3, P6 ;  /* 0x000000014f4b7824 */ /* 0x000fe200030e0603 */
[----:B------:R-:W-:Y:S02]  /*1b460*/  ISETP.GE.AND P0, PT, R78, UR4, PT ;  /* 0x000000044e007c0c */ /* 0x000fe4000bf06270 */
[----:B------:R-:W3:Y:S01]  /*1b470*/  LDL.LU R32, [R1+0x4c0] ;  /* 0x0004c00001207983 */ /* 0x000ee20000300800 */
[C---:B------:R-:W-:Y:S01]  /*1b480*/  IADD3 R78, P6, PT, R73.reuse, R70, RZ ;  /* 0x00000046494e7210 */ /* 0x040fe20007fde0ff */
[----:B------:R-:W0:Y:S02]  /*1b490*/  LDCU UR4, c[0x0][0x398] ;  /* 0x00007300ff0477ac */ /* 0x000e240008000800 */
[----:B------:R1:W-:Y:S04]  /*1b4a0*/  @P5 STG.E.U8 desc[UR22][R74.64], R80 ;  /* 0x000000504a005986 */ /* 0x0003e8000c101116 */
[----:B------:R-:W3:Y:S01]  /*1b4b0*/  LDL.LU R33, [R1+0x4c4] ;  /* 0x0004c40001217983 */ /* 0x000ee20000300800 */
[----:B-1----:R-:W-:Y:S01]  /*1b4c0*/  VIADD R74, R73, UR30 ;  /* 0x0000001e494a7c36 */ /* 0x002fe20008000000 */
[----:B------:R-:W-:-:S02]  /*1b4d0*/  PRMT R73, R81, 0x9910, RZ ;  /* 0x0000991051497816 */ /* 0x000fc400000000ff */
[----:B----4-:R-:W-:Y:S02]  /*1b4e0*/  F2FP.SATFINITE.E4M3.F32.PACK_AB_MERGE_C R84, R31, R30, RZ ;  /* 0x0000001e1f54723e */ /* 0x010fe400048070ff */
[----:B------:R-:W4:Y:S04]  /*1b4f0*/  LDL.LU R30, [R1+0x2c0] ;  /* 0x0002c000011e7983 */ /* 0x000f280000300800 */
[----:B------:R-:W4:Y:S01]  /*1b500*/  LDL.LU R31, [R1+0x2c4] ;  /* 0x0002c400011f7983 */ /* 0x000f220000300800 */
[----:B--2---:R-:W-:-:S03]  /*1b510*/  F2FP.SATFINITE.E4M3.F32.PACK_AB_MERGE_C R81, R29, R28, RZ ;  /* 0x0000001c1d51723e */ /* 0x004fc600048070ff */
[----:B------:R-:W2:Y:S04]  /*1b520*/  LDL.LU R28, [R1+0xc0] ;  /* 0x0000c000011c7983 */ /* 0x000ea80000300800 */
[----:B------:R-:W2:Y:S01]  /*1b530*/  LDL.LU R29, [R1+0xc4] ;  /* 0x0000c400011d7983 */ /* 0x000ea20000300800 */
[----:B------:R-:W-:Y:S01]  /*1b540*/  ISETP.LT.AND P1, PT, R37, UR6, !P1 ;  /* 0x0000000625007c0c */ /* 0x000fe2000cf21270 */
[----:B------:R-:W-:Y:S01]  /*1b550*/  IMAD.X R79, R79, 0x1, R69, P6 ;  /* 0x000000014f4f7824 */ /* 0x000fe200030e0645 */
[----:B---3--:R-:W-:Y:S01]  /*1b560*/  ISETP.LT.AND P5, PT, R67, UR9, !P4 ;  /* 0x0000000943007c0c */ /* 0x008fe2000e7a1270 */
[----:B------:R-:W1:Y:S01]  /*1b570*/  LDCU UR6, c[0x0][0x398] ;  /* 0x00007300ff0677ac */ /* 0x000e620008000800 */
[----:B------:R-:W-:Y:S02]  /*1b580*/  SHF.R.S32.HI R75, RZ, 0x1f, R74 ;  /* 0x0000001fff4b7819 */ /* 0x000fe4000001144a */
[----:B------:R-:W-:Y:S01]  /*1b590*/  IADD3 R76, P6, PT, R74, R0, RZ ;  /* 0x000000004a4c7210 */ /* 0x000fe20007fde0ff */
[----:B------:R-:W3:Y:S01]  /*1b5a0*/  LDCU UR9, c[0x0][0x398] ;  /* 0x00007300ff0977ac */ /* 0x000ee20008000800 */
        /* <DEDUP_REMOVED lines=33> */
[----:B---3--:R-:W-:Y:S01]  /*1b7c0*/  ISETP.LT.AND P1, PT, R67, UR9, !P3 ;  /* 0x0000000943007c0c */ /* 0x008fe2000df21270 */
[----:B------:R-:W1:Y:S03]  /*1b7d0*/  LDCU UR9, c[0x0][0x398] ;  /* 0x00007300ff0977ac */ /* 0x000e660008000800 */
[----:B------:R-:W-:-:S02]  /*1b7e0*/  SHF.R.S32.HI R80, RZ, 0x1f, R73 ;  /* 0x0000001fff507819 */ /* 0x000fc40000011449 */
[C---:B------:R-:W-:Y:S02]  /*1b7f0*/  IADD3 R76, P6, PT, R73.reuse, R0, RZ ;  /* 0x00000000494c7210 */ /* 0x040fe40007fde0ff */
[----:B------:R-:W-:Y:S01]  /*1b800*/  ISETP.LT.AND P5, PT, R34, UR12, !P3 ;  /* 0x0000000c22007c0c */ /* 0x000fe2000dfa1270 */
[----:B------:R-:W3:Y:S02]  /*1b810*/  LDCU UR12, c[0x0][0x398] ;  /* 0x00007300ff0c77ac */ /* 0x000ee40008000800 */
[C---:B------:R-:W-:Y:S01]  /*1b820*/  IMAD.X R77, R80.reuse, 0x1, R72, P6 ;  /* 0x00000001504d7824 */ /* 0x040fe200030e0648 */
[----:B------:R-:W-:Y:S02]  /*1b830*/  IADD3 R74, P6, PT, R73, R2, RZ ;  /* 0x00000002494a7210 */ /* 0x000fe40007fde0ff */
[----:B------:R-:W-:Y:S02]  /*1b840*/  F2FP.SATFINITE.E4M3.F32.PACK_AB_MERGE_C R83, R33, R32, RZ ;  /* 0x000000202153723e */ /* 0x000fe400048070ff */
[----:B------:R-:W3:Y:S01]  /*1b850*/  LDL.LU R32, [R1+0x4c8] ;  /* 0x0004c80001207983 */ /* 0x000ee20000300800 */
[----:B------:R-:W-:Y:S01]  /*1b860*/  IMAD.X R75, R80, 0x1, R71, P6 ;  /* 0x00000001504b7824 */ /* 0x000fe200030e0647 */
[----:B----4-:R-:W-:-:S02]  /*1b870*/  F2FP.SATFINITE.E4M3.F32.PACK_AB_MERGE_C R82, R31, R30, RZ ;  /* 0x0000001e1f52723e */ /* 0x010fc400048070ff */
[----:B------:R-:W-:Y:S01]  /*1b880*/  @P1 STG.E.U8 desc[UR22][R76.64], R84 ;  /* 0x000000544c001986 */ /* 0x000fe2000c101116 */
[----:B------:R-:W-:-:S03]  /*1b890*/  PRMT R78, R83, 0x9910, RZ ;  /* 0x00009910534e7816 */ /* 0x000fc600000000ff */
[----:B------:R-:W3:Y:S04]  /*1b8a0*/  LDL.LU R33, [R1+0x4cc] ;  /* 0x0004cc0001217983 */ /* 0x000ee80000300800 */
[----:B------:R4:W-:Y:S04]  /*1b8b0*/  @P5 STG.E.U8 desc[UR22][R74.64], R83 ;  /* 0x000000534a005986 */ /* 0x0009e8000c101116 */
[----:B------:R-:W3:Y:S04]  /*1b8c0*/  LDL.LU R30, [R1+0x2c8] ;  /* 0x0002c800011e7983 */ /* 0x000ee80000300800 */
[----:B------:R-:W3:Y:S01]  /*1b8d0*/  LDL.LU R31, [R1+0x2cc] ;  /* 0x0002cc00011f7983 */ /* 0x000ee20000300800 */
[----:B------:R-:W-:Y:S01]  /*1b8e0*/  ISETP.LT.AND P1, PT, R35, UR10, !P3 ;  /* 0x0000000a23007c0c */ /* 0x000fe2000df21270 */
[----:B------:R-:W0:Y:S01]  /*1b8f0*/  LDCU UR10, c[0x0][0x398] ;  /* 0x00007300ff0a77ac */ /* 0x000e220008000800 */
[----:B------:R-:W-:Y:S01]  /*1b900*/  ISETP.LT.AND P3, PT, R37, UR14, !P3 ;  /* 0x0000000e25007c0c */ /* 0x000fe2000df61270 */
[----:B----4-:R-:W-:Y:S01]  /*1b910*/  VIADD R75, R66, 0x34 ;  /* 0x00000034424b7836 */ /* 0x010fe20000000000 */
[----:B------:R-:W-:Y:S01]  /*1b920*/  IADD3 R76, P5, PT, R73, R68, RZ ;  /* 0x00000044494c7210 */ /* 0x000fe20007fbe0ff */
[----:B------:R-:W4:Y:S01]  /*1b930*/  LDCU UR14, c[0x0][0x398] ;  /* 0x00007300ff0e77ac */ /* 0x000f220008000800 */
        /* <DEDUP_REMOVED lines=18> */
[----:B----4-:R-:W-:Y:S01]  /*1ba60*/  IADD3 R76, P6, PT, R73, R0, RZ ;  /* 0x00000000494c7210 */ /* 0x010fe20007fde0ff */
[----:B------:R-:W4:Y:S04]  /*1ba70*/  LDL.LU R36, [R1+0x6d4] ;  /* 0x0006d40001247983 */ /* 0x000f280000300800 */
[----:B------:R-:W-:Y:S01]  /*1ba80*/  IMAD.X R77, R79, 0x1, R72, P6 ;  /* 0x000000014f4d7824 */ /* 0x000fe200030e0648 */
[----:B------:R-:W-:-:S02]  /*1ba90*/  IADD3 R74, P6, PT, R73, R2, RZ ;  /* 0x00000002494a7210 */ /* 0x000fc40007fde0ff */
[----:B------:R-:W-:Y:S02]  /*1baa0*/  SHF.R.S32.HI R80, RZ, 0x8, R80 ;  /* 0x00000008ff507819 */ /* 0x000fe40000011450 */
[----:B------:R-:W-:Y:S01]  /*1bab0*/  SHF.R.S32.HI R78, RZ, 0x8, R78 ;  /* 0x00000008ff4e7819 */ /* 0x000fe2000001144e */
[----:B------:R-:W-:Y:S02]  /*1bac0*/  IMAD.X R75, R79, 0x1, R71, P6 ;  /* 0x000000014f4b7824 */ /* 0x000fe400030e0647 */
[----:B------:R0:W-:Y:S04]  /*1bad0*/  @P3 STG.E.U8 desc[UR22][R76.64], R80 ;  /* 0x000000504c003986 */ /* 0x0001e8000c101116 */
[----:B------:R1:W-:Y:S01]  /*1bae0*/  @P1 STG.E.U8 desc[UR22][R74.64], R78 ;  /* 0x0000004e4a001986 */ /* 0x0003e2000c101116 */
[----:B---3--:R-:W-:Y:S01]  /*1baf0*/  ISETP.LT.AND P1, PT, R35, UR6, !P2 ;  /* 0x0000000623007c0c */ /* 0x008fe2000d721270 */
[----:B------:R-:W3:Y:S01]  /*1bb00*/  LDCU UR6, c[0x0][0x39c] ;  /* 0x00007380ff0677ac */ /* 0x000ee20008000800 */
[----:B------:R-:W-:-:S02]  /*1bb10*/  PRMT R82, R82, 0x9910, RZ ;  /* 0x0000991052527816 */ /* 0x000fc400000000ff */
[----:B0-----:R-:W-:Y:S02]  /*1bb20*/  IADD3 R80, P6, PT, R73, R68, RZ ;  /* 0x0000004449507210 */ /* 0x001fe40007fde0ff */
[----:B------:R-:W-:Y:S02]  /*1bb30*/  SHF.R.S32.HI R82, RZ, 0x8, R82 ;  /* 0x00000008ff527819 */ /* 0x000fe40000011452 */
[----:B-1----:R-:W-:Y:S01]  /*1bb40*/  PRMT R74, R81, 0x9910, RZ ;  /* 0x00009910514a7816 */ /* 0x002fe200000000ff */
[----:B------:R-:W-:-:S05]  /*1bb50*/  IMAD.X R81, R79, 0x1, R3, P6 ;  /* 0x000000014f517824 */ /* 0x000fca00030e0603 */
[----:B------:R0:W-:Y:S02]  /*1bb60*/  @P1 STG.E.U8 desc[UR22][R80.64], R82 ;  /* 0x0000005250001986 */ /* 0x0001e4000c101116 */
[----:B0-----:R-:W-:Y:S02]  /*1bb70*/  F2FP.SATFINITE.E4M3.F32.PACK_AB_MERGE_C R82, R33, R32, RZ ;  /* 0x000000202152723e */ /* 0x001fe400048070ff */
[----:B------:R-:W4:Y:S01]  /*1bb80*/  LDL.LU R32, [R1+0x4d0] ;  /* 0x0004d00001207983 */ /* 0x000f220000300800 */
[----:B------:R-:W-:-:S03]  /*1bb90*/  F2FP.SATFINITE.E4M3.F32.PACK_AB_MERGE_C R80, R31, R30, RZ ;  /* 0x0000001e1f50723e */ /* 0x000fc600048070ff */
[----:B------:R-:W4:Y:S04]  /*1bba0*/  LDL.LU R33, [R1+0x4d4] ;  /* 0x0004d40001217983 */ /* 0x000f280000300800 */
[----:B------:R-:W4:Y:S04]  /*1bbb0*/  LDL.LU R30, [R1+0x2d0] ;  /* 0x0002d000011e7983 */ /* 0x000f280000300800 */
[----:B------:R-:W4:Y:S01]  /*1bbc0*/  LDL.LU R31, [R1+0x2d4] ;  /* 0x0002d400011f7983 */ /* 0x000f220000300800 */
        /* <DEDUP_REMOVED lines=19> */
[----:B------:R-:W3:Y:S01]  /*1bd00*/  LDCU UR9, c[0x0][0x398] ;  /* 0x00007300ff0977ac */ /* 0x000ee20008000800 */
        /* <DEDUP_REMOVED lines=14> */
[----:B---3--:R-:W-:Y:S01]  /*1bdf0*/  ISETP.GE.AND P3, PT, R74, UR6, PT ;  /* 0x000000064a007c0c */ /* 0x008fe2000bf66270 */
[----:B------:R-:W-:Y:S01]  /*1be00*/  VIADD R74, R75, UR30 ;  /* 0x0000001e4b4a7c36 */ /* 0x000fe20008000000 */
[----:B------:R3:W-:Y:S01]  /*1be10*/  @P2 STG.E.U8 desc[UR22][R76.64], R80 ;  /* 0x000000504c002986 */ /* 0x0007e2000c101116 */
[----:B------:R-:W-:Y:S01]  /*1be20*/  ISETP.LT.AND P0, PT, R37, UR9, !P0 ;  /* 0x0000000925007c0c */ /* 0x000fe2000c701270 */
[----:B------:R-:W1:Y:S01]  /*1be30*/  LDCU UR6, c[0x0][0x398] ;  /* 0x00007300ff0677ac */ /* 0x000e620008000800 */
[----:B0-----:R-:W-:Y:S01]  /*1be40*/  IADD3 R78, P6, PT, R75, R70, RZ ;  /* 0x000000464b4e7210 */ /* 0x001fe20007fde0ff */
[----:B------:R-:W0:Y:S01]  /*1be50*/  LDCU UR9, c[0x0][0x398] ;  /* 0x00007300ff0977ac */ /* 0x000e220008000800 */
[----:B------:R-:W-:-:S02]  /*1be60*/  ISETP.LT.AND P2, PT, R67, UR10, !P4 ;  /* 0x0000000a43007c0c */ /* 0x000fc4000e741270 */
[----:B------:R-:W-:Y:S01]  /*1be70*/  SHF.R.S32.HI R75, RZ, 0x1f, R74 ;  /* 0x0000001fff4b7819 */ /* 0x000fe2000001144a */
[----:B------:R-:W-:Y:S01]  /*1be80*/  IMAD.X R79, R73, 0x1, R69, P6 ;  /* 0x00000001494f7824 */ /* 0x000fe200030e0645 */
[----:B------:R-:W-:Y:S01]  /*1be90*/  PRMT R82, R82, 0x9910, RZ ;  /* 0x0000991052527816 */ /* 0x000fe200000000ff */
[----:B------:R-:W-:Y:S01]  /*1bea0*/  IMAD.MOV.U32 R73, RZ, RZ, R83 ;  /* 0x000000ffff497224 */ /* 0x000fe200078e0053 */
[----:B---3--:R-:W-:Y:S01]  /*1beb0*/  IADD3 R76, P6, PT, R74, R0, RZ ;  /* 0x000000004a4c7210 */ /* 0x008fe20007fde0ff */
[----:B------:R-:W3:Y:S03]  /*1bec0*/  LDCU UR10, c[0x0][0x398] ;  /* 0x00007300ff0a77ac */ /* 0x000ee60008000800 */
[----:B------:R-:W-:Y:S01]  /*1bed0*/  SHF.R.S32.HI R73, RZ, 0x8, R73 ;  /* 0x00000008ff497819 */ /* 0x000fe20000011449 */
[----:B------:R-:W-:Y:S01]  /*1bee0*/  IMAD.X R77, R75, 0x1, R72, P6 ;  /* 0x000000014b4d7824 */ /* 0x000fe200030e0648 */
[----:B------:R0:W-:Y:S04]  /*1bef0*/  @P0 STG.E.U8 desc[UR22][R78.64], R81 ;  /* 0x000000514e000986 */ /* 0x0001e8000c101116 */
[----:B------:R3:W-:Y:S01]  /*1bf00*/  @P2 STG.E.U8 desc[UR22][R76.64], R73 ;  /* 0x000000494c002986 */ /* 0x0007e2000c101116 */
[----:B-1----:R-:W-:Y:S01]  /*1bf10*/  ISETP.LT.AND P2, PT, R34, UR4, !P4 ;  /* 0x0000000422007c0c */ /* 0x002fe2000e741270 */
[----:B------:R-:W1:Y:S01]  /*1bf20*/  LDCU UR4, c[0x0][0x39c] ;  /* 0x00007380ff0477ac */ /* 0x000e620008000800 */
[----:B0-----:R-:W-:-:S02]  /*1bf30*/  IADD3 R78, P6, PT, R74, R2, RZ ;  /* 0x000000024a4e7210 */ /* 0x001fc40007fde0ff */
[----:B---3--:R-:W-:Y:S01]  /*1bf40*/  PRMT R73, R80, 0x9910, RZ ;  /* 0x0000991050497816 */ /* 0x008fe200000000ff */
[----:B------:R-:W-:Y:S02]  /*1bf50*/  IMAD.MOV.U32 R80, RZ, RZ, R82 ;  /* 0x000000ffff507224 */ /* 0x000fe400078e0052 */
[----:B------:R-:W-:-:S03]  /*1bf60*/  IMAD.X R79, R75, 0x1, R71, P6 ;  /* 0x000000014b4f7824 */ /* 0x000fc600030e0647 */
[----:B------:R-:W-:Y:S02]  /*1bf70*/  SHF.R.S32.HI R80, RZ, 0x8, R80 ;  /* 0x00000008ff507819 */ /* 0x000fe40000011450 */
[----:B----4-:R-:W-:Y:S02]  /*1bf80*/  F2FP.SATFINITE.E4M3.F32.PACK_AB_MERGE_C R83, R36, R39, RZ ;  /* 0x000000272453723e */ /* 0x010fe400048070ff */
[----:B------:R-:W3:Y:S04]  /*1bf90*/  LDL.LU R39, [R1+0x6e0] ;  /* 0x0006e00001277983 */ /* 0x000ee80000300800 */
[----:B------:R0:W-:Y:S01]  /*1bfa0*/  @P2 STG.E.U8 desc[UR22][R78.64], R80 ;  /* 0x000000504e002986 */ /* 0x0001e2000c101116 */
[----:B------:R-:W-:-:S03]  /*1bfb0*/  F2FP.SATFINITE.E4M3.F32.PACK_AB_MERGE_C R82, R31, R30, RZ ;  /* 0x0000001e1f52723e */ /* 0x000fc600048070ff */
[----:B------:R-:W3:Y:S01]  /*1bfc0*/  LDL.LU R36, [R1+0x6e4] ;  /* 0x0006e40001247983 */ /* 0x000ee20000300800 */
[----:B0-----:R-:W-:Y:S02]  /*1bfd0*/  PRMT R79, R81, 0x9910, RZ ;  /* 0x00009910514f7816 */ /* 0x001fe400000000ff */
[----:B------:R-:W-:Y:S02]  /*1bfe0*/  F2FP.SATFINITE.E4M3.F32.PACK_AB_MERGE_C R81, R33, R32, RZ ;  /* 0x000000202151723e */ /* 0x000fe400048070ff */
        /* <DEDUP_REMOVED lines=15> */
[----:B------:R-:W0:Y:S02]  /*1c0e0*/  LDCU UR10, c[0x0][0x398] ;  /* 0x00007300ff0a77ac */ /* 0x000e240008000800 */
[----:B------:R1:W-:Y:S01]  /*1c0f0*/  @P0 STG.E.U8 desc[UR22][R76.64], R73 ;  /* 0x000000494c000986 */ /* 0x0003e2000c101116 */
[----:B------:R-:W-:Y:S01]  /*1c100*/  ISETP.LT.AND P0, PT, R37, UR9, !P4 ;  /* 0x0000000925007c0c */ /* 0x000fe2000e701270 */
[----:B------:R-:W0:Y:S01]  /*1c110*/  LDCU UR9, c[0x0][0x398] ;  /* 0x00007300ff0977ac */ /* 0x000e220008000800 */
[C---:B-1----:R-:W-:Y:S01]  /*1c120*/  VIADD R73, R74.reuse, UR30 ;  /* 0x0000001e4a497c36 */ /* 0x042fe20008000000 */
[----:B------:R-:W-:-:S04]  /*1c130*/  IADD3 R76, P4, PT, R74, R70, RZ ;  /* 0x000000464a4c7210 */ /* 0x000fc80007f9e0ff */
[----:B------:R-:W-:Y:S02]  /*1c140*/  SHF.R.S32.HI R80, RZ, 0x1f, R73 ;  /* 0x0000001fff507819 */ /* 0x000fe40000011449 */
[----:B------:R-:W-:Y:S01]  /*1c150*/  IADD3 R74, P6, PT, R73, R0, RZ ;  /* 0x00000000494a7210 */ /* 0x000fe20007fde0ff */
[----:B------:R-:W-:Y:S01]  /*1c160*/  IMAD.X R77, R75, 0x1, R69, P4 ;  /* 0x000000014b4d7824 */ /* 0x000fe200020e0645 */
[----:B------:R-:W-:Y:S01]  /*1c170*/  ISETP.GE.AND P4, PT, R78, UR4, PT ;  /* 0x000000044e007c0c */ /* 0x000fe2000bf86270 */
[----:B------:R-:W1:Y:S02]  /*1c180*/  LDCU UR4, c[0x0][0x39c] ;  /* 0x00007380ff0477ac */ /* 0x000e640008000800 */
[----:B------:R-:W-:Y:S01]  /*1c190*/  IMAD.X R75, R80, 0x1, R72, P6 ;  /* 0x00000001504b7824 */ /* 0x000fe200030e0648 */
[----:B------:R-:W-:Y:S01]  /*1c1a0*/  IADD3 R78, P6, PT, R73, R2, RZ ;  /* 0x00000002494e7210 */ /* 0x000fe20007fde0ff */
[----:B------:R1:W-:Y:S01]  /*1c1b0*/  @P0 STG.E.U8 desc[UR22][R76.64], R79 ;  /* 0x0000004f4c000986 */ /* 0x0003e2000c101116 */
[----:B0-----:R-:W-:Y:S01]  /*1c1c0*/  ISETP.LT.AND P0, PT, R35, UR6, !P5 ;  /* 0x0000000623007c0c */ /* 0x001fe2000ef01270 */
        /* <DEDUP_REMOVED lines=257> */
[----:B------:R-:W-:Y:S03]  /*1d1e0*/  @P1 STG.E.U8 desc[UR22][R76.64], R73 ;  /* 0x000000494c001986 */ /* 0x000fe6000c101116 */
[----:B------:R-:W-:-:S05]  /*1d1f0*/  IMAD.X R79, R75, 0x1, R69, P5 ;  /* 0x000000014b4f7824 */ /* 0x000fca00028e0645 */
[----:B------:R4:W-:Y:S01]  /*1d200*/  @P4 STG.E.U8 desc[UR22][R78.64], R82 ;  /* 0x000000524e004986 */ /* 0x0009e2000c101116 */
[----:B0-----:R-:W-:Y:S01]  /*1d210*/  ISETP.GE.AND P4, PT, R81, UR4, PT ;  /* 0x0000000451007c0c */ /* 0x001fe2000bf86270 */
[----:B------:R-:W0:Y:S01]  /*1d220*/  LDCU UR4, c[0x0][0x398] ;  /* 0x00007300ff0477ac */ /* 0x000e220008000800 */
[----:B------:R-:W-:Y:S02]  /*1d230*/  F2FP.SATFINITE.E4M3.F32.PACK_AB_MERGE_C R83, R33, R32, RZ ;  /* 0x000000202153723e */ /* 0x000fe400048070ff */
[----:B--2---:R-:W-:Y:S02]  /*1d240*/  F2FP.SATFINITE.E4M3.F32.PACK_AB_MERGE_C R81, R29, R28, RZ ;  /* 0x0000001c1d51723e */ /* 0x004fe400048070ff */
[----:B------:R-:W2:Y:S04]  /*1d250*/  LDL.LU R28, [R1+0x6f8] ;  /* 0x0006f800011c7983 */ /* 0x000ea80000300800 */
[----:B------:R-:W2:Y:S01]  /*1d260*/  LDL.LU R29, [R1+0x6fc] ;  /* 0x0006fc00011d7983 */ /* 0x000ea20000300800 */
[----:B----4-:R-:W-:-:S03]  /*1d270*/  F2FP.SATFINITE.E4M3.F32.PACK_AB_MERGE_C R82, R31, R30, RZ ;  /* 0x0000001e1f52723e */ /* 0x010fc600048070ff */
[----:B------:R-:W4:Y:S04]  /*1d280*/  LDL.LU R32, [R1+0x4f8] ;  /* 0x0004f80001207983 */ /* 0x000f280000300800 */
[----:B------:R-:W4:Y:S04]  /*1d290*/  LDL.LU R33, [R1+0x4fc] ;  /* 0x0004fc0001217983 */ /* 0x000f280000300800 */
[----:B------:R-:W4:Y:S04]  /*1d2a0*/  LDL.LU R30, [R1+0x2f8] ;  /* 0x0002f800011e7983 */ /* 0x000f280000300800 */
[----:B------:R-:W4:Y:S01]  /*1d2b0*/  LDL.LU R31, [R1+0x2fc] ;  /* 0x0002fc00011f7983 */ /* 0x000f220000300800 */
[----:B------:R-:W-:Y:S01]  /*1d2c0*/  VIADD R73, R74, UR30 ;  /* 0x0000001e4a497c36 */ /* 0x000fe20008000000 */
[----:B---3--:R-:W-:Y:S01]  /*1d2d0*/  ISETP.LT.AND P1, PT, R67, UR9, !P3 ;  /* 0x0000000943007c0c */ /* 0x008fe2000df21270 */
[----:B------:R-:W1:Y:S03]  /*1d2e0*/  LDCU UR9, c[0x0][0x398] ;  /* 0x00007300ff0977ac */ /* 0x000e660008000800 */
[----:B------:R-:W-:-:S02]  /*1d2f0*/  SHF.R.S32.HI R80, RZ, 0x1f, R73 ;  /* 0x0000001fff507819 */ /* 0x000fc40000011449 */
[C---:B------:R-:W-:Y:S02]  /*1d300*/  IADD3 R76, P6, PT, R73.reuse, R0, RZ ;  /* 0x00000000494c7210 */ /* 0x040fe40007fde0ff */
[----:B------:R-:W-:Y:S01]  /*1d310*/  ISETP.LT.AND P5, PT, R34, UR12, !P3 ;  /* 0x0000000c22007c0c */ /* 0x000fe2000dfa1270 */
[----:B------:R-:W3:Y:S02]  /*1d320*/  LDCU UR12, c[0x0][0x398] ;  /* 0x00007300ff0c77ac */ /* 0x000ee40008000800 */
[----:B------:R-:W-:Y:S01]  /*1d330*/  IMAD.X R77, R80, 0x1, R72, P6 ;  /* 0x00000001504d7824 */ /* 0x000fe200030e0648 */
[----:B------:R-:W-:-:S05]  /*1d340*/  IADD3 R74, P6, PT, R73, R2, RZ ;  /* 0x00000002494a7210 */ /* 0x000fca0007fde0ff */
[----:B------:R-:W-:Y:S01]  /*1d350*/  IMAD.X R75, R80, 0x1, R71, P6 ;  /* 0x00000001504b7824 */ /* 0x000fe200030e0647 */
[----:B------:R0:W-:Y:S01]  /*1d360*/  @P1 STG.E.U8 desc[UR22][R76.64], R84 ;  /* 0x000000544c001986 */ /* 0x0001e2000c101116 */
[----:B------:R-:W-:Y:S01]  /*1d370*/  ISETP.LT.AND P1, PT, R35, UR10, !P3 ;  /* 0x0000000a23007c0c */ /* 0x000fe2000df21270 */
[----:B------:R-:W1:Y:S01]  /*1d380*/  LDCU UR10, c[0x0][0x398] ;  /* 0x00007300ff0a77ac */ /* 0x000e620008000800 */
[----:B------:R-:W-:Y:S01]  /*1d390*/  ISETP.LT.AND P3, PT, R37, UR14, !P3 ;  /* 0x0000000e25007c0c */ /* 0x000fe2000df61270 */
[----:B------:R3:W-:Y:S01]  /*1d3a0*/  @P5 STG.E.U8 desc[UR22][R74.64], R83 ;  /* 0x000000534a005986 */ /* 0x0007e2000c101116 */
[----:B------:R-:W-:Y:S01]  /*1d3b0*/  PRMT R78, R83, 0x9910, RZ ;  /* 0x00009910534e7816 */ /* 0x000fe200000000ff */
[----:B------:R-:W1:Y:S01]  /*1d3c0*/  LDCU UR14, c[0x0][0x398] ;  /* 0x00007300ff0e77ac */ /* 0x000e620008000800 */
[C---:B0-----:R-:W-:Y:S01]  /*1d3d0*/  IADD3 R76, P5, PT, R73.reuse, R68, RZ ;  /* 0x00000044494c7210 */ /* 0x041fe20007fbe0ff */
[----:B---3--:R-:W-:Y:S01]  /*1d3e0*/  VIADD R75, R66, 0x40 ;  /* 0x00000040424b7836 */ /* 0x008fe20000000000 */
[----:B------:R-:W-:-:S03]  /*1d3f0*/  IADD3 R74, P6, PT, R73, R70, RZ ;  /* 0x00000046494a7210 */ /* 0x000fc60007fde0ff */
[C---:B------:R-:W-:Y:S02]  /*1d400*/  IMAD.X R77, R80.reuse, 0x1, R3, P5 ;  /* 0x00000001504d7824 */ /* 0x040fe400028e0603 */
[----:B------:R-:W-:Y:S01]  /*1d410*/  VIADD R73, R73, UR30 ;  /* 0x0000001e49497c36 */ /* 0x000fe20008000000 */
[----:B------:R-:W-:Y:S01]  /*1d420*/  ISETP.GE.AND P5, PT, R75, UR6, PT ;  /* 0x000000064b007c0c */ /* 0x000fe2000bfa6270 */
[----:B------:R-:W-:Y:S01]  /*1d430*/  IMAD.X R75, R80, 0x1, R69, P6 ;  /* 0x00000001504b7824 */ /* 0x000fe200030e0645 */
[----:B------:R-:W0:Y:S01]  /*1d440*/  LDCU UR6, c[0x0][0x398] ;  /* 0x00007300ff0677ac */ /* 0x000e220008000800 */
[----:B------:R3:W-:Y:S01]  /*1d450*/  @P1 STG.E.U8 desc[UR22][R76.64], R82 ;  /* 0x000000524c001986 */ /* 0x0007e2000c101116 */
[----:B------:R-:W-:-:S03]  /*1d460*/  SHF.R.S32.HI R79, RZ, 0x1f, R73 ;  /* 0x0000001fff4f7819 */ /* 0x000fc60000011449 */
[----:B------:R0:W-:Y:S01]  /*1d470*/  @P3 STG.E.U8 desc[UR22][R74.64], R81 ;  /* 0x000000514a003986 */ /* 0x0001e2000c101116 */
[----:B------:R-:W-:Y:S01]  /*1d480*/  ISETP.LT.AND P3, PT, R67, UR4, !P2 ;  /* 0x0000000443007c0c */ /* 0x000fe2000d761270 */
[----:B------:R-:W2:Y:S01]  /*1d490*/  LDCU UR4, c[0x0][0x39c] ;  /* 0x00007380ff0477ac */ /* 0x000ea20008000800 */
[----:B-1----:R-:W-:Y:S02]  /*1d4a0*/  ISETP.LT.AND P1, PT, R34, UR9, !P2 ;  /* 0x0000000922007c0c */ /* 0x002fe4000d721270 */
[----:B------:R-:W-:Y:S01]  /*1d4b0*/  PRMT R80, R84, 0x9910, RZ ;  /* 0x0000991054507816 */ /* 0x000fe200000000ff */
[----:B------:R-:W1:Y:S01]  /*1d4c0*/  LDCU UR9, c[0x0][0x398] ;  /* 0x00007300ff0977ac */ /* 0x000e620008000800 */
[----:B---3--:R-:W-:-:S05]  /*1d4d0*/  IADD3 R76, P6, PT, R73, R0, RZ ;  /* 0x00000000494c7210 */ /* 0x008fca0007fde0ff */
[----:B------:R-:W-:Y:S01]  /*1d4e0*/  IMAD.X R77, R79, 0x1, R72, P6 ;  /* 0x000000014f4d7824 */ /* 0x000fe200030e0648 */
[----:B0-----:R-:W-:Y:S02]  /*1d4f0*/  IADD3 R74, P6, PT, R73, R2, RZ ;  /* 0x00000002494a7210 */ /* 0x001fe40007fde0ff */
[----:B------:R-:W-:Y:S02]  /*1d500*/  SHF.R.S32.HI R80, RZ, 0x8, R80 ;  /* 0x00000008ff507819 */ /* 0x000fe40000011450 */
[----:B------:R-:W-:Y:S01]  /*1d510*/  SHF.R.S32.HI R78, RZ, 0x8, R78 ;  /* 0x00000008ff4e7819 */ /* 0x000fe2000001144e */
[----:B------:R-:W-:Y:S02]  /*1d520*/  IMAD.X R75, R79, 0x1, R71, P6 ;  /* 0x000000014f4b7824 */ /* 0x000fe400030e0647 */
[----:B------:R0:W-:Y:S04]  /*1d530*/  @P3 STG.E.U8 desc[UR22][R76.64], R80 ;  /* 0x000000504c003986 */ /* 0x0001e8000c101116 */
[----:B------:R3:W-:Y:S01]  /*1d540*/  @P1 STG.E.U8 desc[UR22][R74.64], R78 ;  /* 0x0000004e4a001986 */ /* 0x0007e2000c101116 */
[----:B------:R-:W-:Y:S01]  /*1d550*/  ISETP.LT.AND P1, PT, R35, UR6, !P2 ;  /* 0x0000000623007c0c */ /* 0x000fe2000d721270 */
[----:B------:R-:W1:Y:S01]  /*1d560*/  LDCU UR6, c[0x0][0x39c] ;  /* 0x00007380ff0677ac */ /* 0x000e620008000800 */
[----:B------:R-:W-:-:S02]  /*1d570*/  PRMT R82, R82, 0x9910, RZ ;  /* 0x0000991052527816 */ /* 0x000fc400000000ff */
[----:B0-----:R-:W-:Y:S02]  /*1d580*/  IADD3 R80, P6, PT, R73, R68, RZ ;  /* 0x0000004449507210 */ /* 0x001fe40007fde0ff */
[----:B------:R-:W-:Y:S02]  /*1d590*/  SHF.R.S32.HI R82, RZ, 0x8, R82 ;  /* 0x00000008ff527819 */ /* 0x000fe40000011452 */
[----:B---3--:R-:W-:Y:S01]  /*1d5a0*/  PRMT R74, R81, 0x9910, RZ ;  /* 0x00009910514a7816 */ /* 0x008fe200000000ff */
[----:B------:R-:W-:-:S05]  /*1d5b0*/  IMAD.X R81, R79, 0x1, R3, P6 ;  /* 0x000000014f517824 */ /* 0x000fca00030e0603 */
[----:B------:R4:W-:Y:S01]  /*1d5c0*/  @P1 STG.E.U8 desc[UR22][R80.64], R82 ;  /* 0x0000005250001986 */ /* 0x0009e2000c101116 */
[----:B--2---:R-:W-:-:S03]  /*1d5d0*/  F2FP.SATFINITE.E4M3.F32.PACK_AB_MERGE_C R83, R29, R28, RZ ;  /* 0x0000001c1d53723e */ /* 0x004fc600048070ff */
[----:B------:R-:W2:Y:S04]  /*1d5e0*/  LDL.LU R28, [R1+0xf8] ;  /* 0x0000f800011c7983 */ /* 0x000ea80000300800 */
[----:B------:R-:W2:Y:S01]  /*1d5f0*/  LDL.LU R29, [R1+0xfc] ;  /* 0x0000fc00011d7983 */ /* 0x000ea20000300800 */
[----:B----4-:R-:W-:-:S03]  /*1d600*/  F2FP.SATFINITE.E4M3.F32.PACK_AB_MERGE_C R82, R33, R32, RZ ;  /* 0x000000202152723e */ /* 0x010fc600048070ff */
[----:B------:R-:W3:Y:S04]  /*1d610*/  LDL.LU R39, [R1+0x500] ;  /* 0x0005000001277983 */ /* 0x000ee80000300800 */
[----:B------:R-:W3:Y:S01]  /*1d620*/  LDL.LU R36, [R1+0x504] ;  /* 0x0005040001247983 */ /* 0x000ee20000300800 */
[----:B------:R-:W-:-:S03]  /*1d630*/  F2FP.SATFINITE.E4M3.F32.PACK_AB_MERGE_C R80, R31, R30, RZ ;  /* 0x0000001e1f50723e */ /* 0x000fc600048070ff */
[----:B------:R-:W4:Y:S04]  /*1d640*/  LDL.LU R32, [R1+0x300] ;  /* 0x0003000001207983 */ /* 0x000f280000300800 */
[----:B------:R-:W4:Y:S04]  /*1d650*/  LDL.LU R33, [R1+0x304] ;  /* 0x0003040001217983 */ /* 0x000f280000300800 */
[----:B------:R-:W3:Y:S04]  /*1d660*/  LDL.LU R30, [R1+0x100] ;  /* 0x00010000011e7983 */ /* 0x000ee80000300800 */
[----:B------:R-:W3:Y:S01]  /*1d670*/  LDL.LU R31, [R1+0x104] ;  /* 0x00010400011f7983 */ /* 0x000ee20000300800 */
[C---:B------:R-:W-:Y:S01]  /*1d680*/  IADD3 R78, P6, PT, R73.reuse, R70, RZ ;  /* 0x00000046494e7210 */ /* 0x040fe20007fde0ff */
[----:B------:R-:W-:Y:S01]  /*1d690*/  VIADD R75, R73, UR30 ;  /* 0x0000001e494b7c36 */ /* 0x000fe20008000000 */
[----:B------:R-:W-:Y:S01]  /*1d6a0*/  ISETP.LT.AND P2, PT, R37, UR10, !P2 ;  /* 0x0000000a25007c0c */ /* 0x000fe2000d741270 */
[----:B------:R-:W0:Y:S01]  /*1d6b0*/  LDCU UR10, c[0x0][0x398] ;  /* 0x00007300ff0a77ac */ /* 0x000e220008000800 */
[----:B------:R-:W-:Y:S01]  /*1d6c0*/  ISETP.LT.AND P3, PT, R67, UR12, !P0 ;  /* 0x0000000c43007c0c */ /* 0x000fe2000c761270 */
[----:B------:R-:W-:Y:S01]  /*1d6d0*/  IMAD.X R79, R79, 0x1, R69, P6 ;  /* 0x000000014f4f7824 */ /* 0x000fe200030e0645 */
[----:B------:R-:W-:Y:S01]  /*1d6e0*/  SHF.R.S32.HI R73, RZ, 0x1f, R75 ;  /* 0x0000001fff497819 */ /* 0x000fe2000001144b */
[----:B------:R-:W0:Y:S01]  /*1d6f0*/  LDCU UR12, c[0x0][0x398] ;  /* 0x00007300ff0c77ac */ /* 0x000e220008000800 */
[----:B------:R-:W-:-:S02]  /*1d700*/  IADD3 R76, P6, PT, R75, R0, RZ ;  /* 0x000000004b4c7210 */ /* 0x000fc40007fde0ff */
[----:B------:R-:W-:-:S03]  /*1d710*/  SHF.R.S32.HI R74, RZ, 0x8, R74 ;  /* 0x00000008ff4a7819 */ /* 0x000fc6000001144a */
[----:B------:R-:W-:Y:S02]  /*1d720*/  IMAD.X R77, R73, 0x1, R72, P6 ;  /* 0x00000001494d7824 */ /* 0x000fe400030e0648 */
[----:B------:R0:W-:Y:S04]  /*1d730*/  @P2 STG.E.U8 desc[UR22][R78.64], R74 ;  /* 0x0000004a4e002986 */ /* 0x0001e8000c101116 */
[----:B------:R0:W-:Y:S01]  /*1d740*/  @P3 STG.E.U8 desc[UR22][R76.64], R83 ;  /* 0x000000534c003986 */ /* 0x0001e2000c101116 */
[----:B-1----:R-:W-:Y:S01]  /*1d750*/  ISETP.LT.AND P3, PT, R34, UR9, !P0 ;  /* 0x0000000922007c0c */ /* 0x002fe2000c761270 */
[----:B------:R-:W1:Y:S01]  /*1d760*/  LDCU UR9, c[0x0][0x398] ;  /* 0x00007300ff0977ac */ /* 0x000e620008000800 */
[----:B------:R-:W-:Y:S01]  /*1d770*/  ISETP.LT.AND P2, PT, R35, UR14, !P0 ;  /* 0x0000000e23007c0c */ /* 0x000fe2000c741270 */
[----:B------:R-:W1:Y:S01]  /*1d780*/  LDCU UR14, c[0x0][0x398] ;  /* 0x00007300ff0e77ac */ /* 0x000e620008000800 */
[----:B0-----:R-:W-:Y:S01]  /*1d790*/  IADD3 R78, P6, PT, R75, R2, RZ ;  /* 0x000000024b4e7210 */ /* 0x001fe20007fde0ff */
[----:B------:R-:W-:-:S04]  /*1d7a0*/  VIADD R74, R66, 0x41 ;  /* 0x00000041424a7836 */ /* 0x000fc80000000000 */
[----:B------:R-:W-:Y:S01]  /*1d7b0*/  IMAD.X R79, R73, 0x1, R71, P6 ;  /* 0x00000001494f7824 */ /* 0x000fe200030e0647 */
[----:B------:R-:W-:Y:S02]  /*1d7c0*/  IADD3 R76, P6, PT, R75, R68, RZ ;  /* 0x000000444b4c7210 */ /* 0x000fe40007fde0ff */
[----:B------:R-:W-:Y:S01]  /*1d7d0*/  ISETP.GE.AND P1, PT, R74, UR4, PT ;  /* 0x000000044a007c0c */ /* 0x000fe2000bf26270 */
[----:B------:R-:W-:Y:S01]  /*1d7e0*/  VIADD R74, R66, 0x42 ;  /* 0x00000042424a7836 */ /* 0x000fe20000000000 */
[----:B------:R0:W-:Y:S01]  /*1d7f0*/  @P3 STG.E.U8 desc[UR22][R78.64], R82 ;  /* 0x000000524e003986 */ /* 0x0001e2000c101116 */
[----:B------:R-:W-:Y:S01]  /*1d800*/  IMAD.X R77, R73, 0x1, R3, P6 ;  /* 0x00000001494d7824 */ /* 0x000fe200030e0603 */
[----:B------:R-:W2:Y:S01]  /*1d810*/  LDCU UR4, c[0x0][0x398] ;  /* 0x00007300ff0477ac */ /* 0x000ea20008000800 */
[----:B------:R-:W-:Y:S02]  /*1d820*/  PRMT R83, R83, 0x9910, RZ ;  /* 0x0000991053537816 */ /* 0x000fe400000000ff */
[----:B------:R-:W-:Y:S01]  /*1d830*/  ISETP.GE.AND P3, PT, R74, UR6, PT ;  /* 0x000000064a007c0c */ /* 0x000fe2000bf66270 */
[----:B------:R-:W-:Y:S01]  /*1d840*/  VIADD R74, R75, UR30 ;  /* 0x0000001e4b4a7c36 */ /* 0x000fe20008000000 */
[----:B------:R0:W-:Y:S01]  /*1d850*/  @P2 STG.E.U8 desc[UR22][R76.64], R80 ;  /* 0x000000504c002986 */ /* 0x0001e2000c101116 */
[----:B-1----:R-:W-:Y:S01]  /*1d860*/  ISETP.LT.AND P0, PT, R37, UR9, !P0 ;  /* 0x0000000925007c0c */ /* 0x002fe2000c701270 */
        /* <DEDUP_REMOVED lines=8> */
[----:B------:R-:W-:Y:S01]  /*1d8f0*/  IADD3 R76, P6, PT, R74, R0, RZ ;  /* 0x000000004a4c7210 */ /* 0x000fe20007fde0ff */
[----:B------:R-:W0:Y:S03]  /*1d900*/  LDCU UR10, c[0x0][0x398] ;  /* 0x00007300ff0a77ac */ /* 0x000e260008000800 */
[----:B------:R-:W-:Y:S01]  /*1d910*/  SHF.R.S32.HI R73, RZ, 0x8, R73 ;  /* 0x00000008ff497819 */ /* 0x000fe20000011449 */
[----:B------:R-:W-:Y:S01]  /*1d920*/  IMAD.X R77, R75, 0x1, R72, P6 ;  /* 0x000000014b4d7824 */ /* 0x000fe200030e0648 */
[----:B--2---:R-:W-:-:S02]  /*1d930*/  F2FP.SATFINITE.E4M3.F32.PACK_AB_MERGE_C R81, R29, R28, RZ ;  /* 0x0000001c1d51723e */ /* 0x004fc400048070ff */
[----:B------:R-:W2:Y:S04]  /*1d940*/  LDL.LU R28, [R1+0x520] ;  /* 0x00052000011c7983 */ /* 0x000ea80000300800 */
[----:B------:R0:W-:Y:S04]  /*1d950*/  @P0 STG.E.U8 desc[UR22][R78.64], R81 ;  /* 0x000000514e000986 */ /* 0x0001e8000c101116 */
[----:B------:R1:W-:Y:S01]  /*1d960*/  @P2 STG.E.U8 desc[UR22][R76.64], R73 ;  /* 0x000000494c002986 */ /* 0x0003e2000c101116 */
[----:B------:R-:W-:Y:S01]  /*1d970*/  ISETP.LT.AND P2, PT, R34, UR4, !P4 ;  /* 0x0000000422007c0c */ /* 0x000fe2000e741270 */
[----:B------:R-:W3:Y:S02]  /*1d980*/  LDCU UR4, c[0x0][0x39c] ;  /* 0x00007380ff0477ac */ /* 0x000ee40008000800 */
[----:B------:R-:W2:Y:S01]  /*1d990*/  LDL.LU R29, [R1+0x524] ;  /* 0x00052400011d7983 */ /* 0x000ea20000300800 */
[----:B0-----:R-:W-:-:S03]  /*1d9a0*/  IADD3 R78, P6, PT, R74, R2, RZ ;  /* 0x000000024a4e7210 */ /* 0x001fc60007fde0ff */
[----:B------:R-:W2:Y:S01]  /*1d9b0*/  LDL.LU R43, [R1+0x508] ;  /* 0x00050800012b7983 */ /* 0x000ea20000300800 */
[----:B-1----:R-:W-:Y:S01]  /*1d9c0*/  PRMT R73, R80, 0x9910, RZ ;  /* 0x0000991050497816 */ /* 0x002fe200000000ff */
[----:B------:R-:W-:Y:S02]  /*1d9d0*/  IMAD.MOV.U32 R80, RZ, RZ, R82 ;  /* 0x000000ffff507224 */ /* 0x000fe400078e0052 */
[----:B------:R-:W2:Y:S01]  /*1d9e0*/  LDL.LU R40, [R1+0x50c] ;  /* 0x00050c0001287983 */ /* 0x000ea20000300800 */
[----:B------:R-:W-:Y:S02]  /*1d9f0*/  IMAD.X R79, R75, 0x1, R71, P6 ;  /* 0x000000014b4f7824 */ /* 0x000fe400030e0647 */
[----:B------:R-:W-:Y:S01]  /*1da00*/  SHF.R.S32.HI R80, RZ, 0x8, R80 ;  /* 0x00000008ff507819 */ /* 0x000fe20000011450 */
[----:B------:R-:W2:Y:S01]  /*1da10*/  LDL.LU R41, [R1+0x308] ;  /* 0x0003080001297983 */ /* 0x000ea20000300800 */
[----:B---3--:R-:W-:-:S03]  /*1da20*/  F2FP.SATFINITE.E4M3.F32.PACK_AB_MERGE_C R83, R36, R39, RZ ;  /* 0x000000272453723e */ /* 0x008fc600048070ff */
[----:B------:R0:W-:Y:S04]  /*1da30*/  @P2 STG.E.U8 desc[UR22][R78.64], R80 ;  /* 0x000000504e002986 */ /* 0x0001e8000c101116 */
[----:B------:R-:W3:Y:S01]  /*1da40*/  LDL.LU R38, [R1+0x30c] ;  /* 0x00030c0001267983 */ /* 0x000ee20000300800 */
[----:B------:R-:W-:-:S03]  /*1da50*/  F2FP.SATFINITE.E4M3.F32.PACK_AB_MERGE_C R82, R31, R30, RZ ;  /* 0x0000001e1f52723e */ /* 0x000fc600048070ff */
[----:B------:R-:W3:Y:S01]  /*1da60*/  LDL.LU R39, [R1+0x510] ;  /* 0x0005100001277983 */ /* 0x000ee20000300800 */
[----:B0-----:R-:W-:-:S03]  /*1da70*/  PRMT R79, R81, 0x9910, RZ ;  /* 0x00009910514f7816 */ /* 0x001fc600000000ff */
[----:B------:R-:W3:Y:S01]  /*1da80*/  LDL.LU R36, [R1+0x514] ;  /* 0x0005140001247983 */ /* 0x000ee20000300800 */
[----:B----4-:R-:W-:-:S03]  /*1da90*/  F2FP.SATFINITE.E4M3.F32.PACK_AB_MERGE_C R81, R33, R32, RZ ;  /* 0x000000202151723e */ /* 0x010fc600048070ff */
[----:B------:R-:W4:Y:S04]  /*1daa0*/  LDL.LU R32, [R1+0x310] ;  /* 0x0003100001207983 */ /* 0x000f280000300800 */
[----:B------:R-:W4:Y:S04]  /*1dab0*/  LDL.LU R33, [R1+0x314] ;  /* 0x0003140001217983 */ /* 0x000f280000300800 */
[----:B------:R-:W3:Y:S04]  /*1dac0*/  LDL.LU R30, [R1+0x108] ;  /* 0x00010800011e7983 */ /* 0x000ee80000300800 */
[----:B------:R-:W3:Y:S01]  /*1dad0*/  LDL.LU R31, [R1+0x10c] ;  /* 0x00010c00011f7983 */ /* 0x000ee20000300800 */
[----:B------:R-:W-:Y:S01]  /*1dae0*/  ISETP.LT.AND P0, PT, R35, UR6, !P4 ;  /* 0x0000000623007c0c */ /* 0x000fe2000e701270 */
[----:B------:R-:W0:Y:S01]  /*1daf0*/  LDCU UR6, c[0x0][0x398] ;  /* 0x00007300ff0677ac */ /* 0x000e220008000800 */
[----:B------:R-:W-:-:S02]  /*1db00*/  IADD3 R76, P6, PT, R74, R68, RZ ;  /* 0x000000444a4c7210 */ /* 0x000fc40007fde0ff */
        /* <DEDUP_REMOVED lines=24> */
[----:B------:R-:W-:-:S02]  /*1dc90*/  ISETP.LT.AND P5, PT, R37, UR14, !P5 ;  /* 0x0000000e25007c0c */ /* 0x000fc4000efa1270 */
[----:B------:R-:W-:Y:S01]  /*1dca0*/  F2FP.SATFINITE.E4M3.F32.PACK_AB_MERGE_C R84, R5, R4, RZ ;  /* 0x000000040554723e */ /* 0x000fe200048070ff */
[C---:B-1----:R-:W-:Y:S01]  /*1dcb0*/  IMAD.X R79, R80.reuse, 0x1, R71, P6 ;  /* 0x00000001504f7824 */ /* 0x042fe200030e0647 */
[C---:B------:R-:W-:Y:S01]  /*1dcc0*/  IADD3 R76, P6, PT, R73.reuse, R68, RZ ;  /* 0x00000044494c7210 */ /* 0x040fe20007fde0ff */
[----:B------:R-:W1:Y:S04]  /*1dcd0*/  LDCU UR14, c[0x0][0x398] ;  /* 0x00007300ff0e77ac */ /* 0x000e680008000800 */
[----:B------:R-:W-:Y:S01]  /*1dce0*/  IMAD.X R77, R80, 0x1, R3, P6 ;  /* 0x00000001504d7824 */ /* 0x000fe200030e0603 */
[C---:B0-----:R-:W-:Y:S01]  /*1dcf0*/  IADD3 R74, P6, PT, R73.reuse, R70, RZ ;  /* 0x00000046494a7210 */ /* 0x041fe20007fde0ff */
[----:B------:R0:W-:Y:S01]  /*1dd00*/  @P2 STG.E.U8 desc[UR22][R78.64], R81 ;  /* 0x000000514e002986 */ /* 0x0001e2000c101116 */
[----:B------:R-:W-:-:S03]  /*1dd10*/  VIADD R4, R73, UR30 ;  /* 0x0000001e49047c36 */ /* 0x000fc60008000000 */
[----:B------:R-:W-:Y:S01]  /*1dd20*/  IMAD.X R75, R80, 0x1, R69, P6 ;  /* 0x00000001504b7824 */ /* 0x000fe200030e0645 */
[----:B------:R1:W-:Y:S01]  /*1dd30*/  @P0 STG.E.U8 desc[UR22][R76.64], R82 ;  /* 0x000000524c000986 */ /* 0x0003e2000c101116 */
[----:B------:R-:W-:Y:S01]  /*1dd40*/  ISETP.LT.AND P0, PT, R67, UR9, !P1 ;  /* 0x0000000943007c0c */ /* 0x000fe2000cf01270 */
[----:B------:R-:W1:Y:S02]  /*1dd50*/  LDCU UR9, c[0x0][0x398] ;  /* 0x00007300ff0977ac */ /* 0x000e640008000800 */
[----:B------:R1:W-:Y:S01]  /*1dd60*/  @P5 STG.E.U8 desc[UR22][R74.64], R84 ;  /* 0x000000544a005986 */ /* 0x0003e2000c101116 */
[----:B------:R-:W-:Y:S01]  /*1dd70*/  ISETP.LT.AND P5, PT, R34, UR10, !P1 ;  /* 0x0000000a22007c0c */ /* 0x000fe2000cfa1270 */
[----:B------:R-:W2:Y:S01]  /*1dd80*/  LDCU UR10, c[0x0][0x398] ;  /* 0x00007300ff0a77ac */ /* 0x000ea20008000800 */
[----:B------:R-:W-:Y:S02]  /*1dd90*/  SHF.R.S32.HI R5, RZ, 0x1f, R4 ;  /* 0x0000001fff057819 */ /* 0x000fe40000011404 */
[----:B0-----:R-:W-:-:S02]  /*1dda0*/  PRMT R79, R83, 0x9910, RZ ;  /* 0x00009910534f7816 */ /* 0x001fc400000000ff */
[C---:B-1----:R-:W-:Y:S02]  /*1ddb0*/  IADD3 R76, P2, PT, R4.reuse, R0, RZ ;  /* 0x00000000044c7210 */ /* 0x042fe40007f5e0ff */
[----:B------:R-:W-:Y:S02]  /*1ddc0*/  PRMT R73, R81, 0x9910, RZ ;  /* 0x0000991051497816 */ /* 0x000fe400000000ff */
[----:B------:R-:W-:Y:S01]  /*1ddd0*/  IADD3 R74, P6, PT, R4, R2, RZ ;  /* 0x00000002044a7210 */ /* 0x000fe20007fde0ff */
[C---:B------:R-:W-:Y:S01]  /*1dde0*/  IMAD.X R77, R5.reuse, 0x1, R72, P2 ;  /* 0x00000001054d7824 */ /* 0x040fe200010e0648 */
[----:B------:R-:W-:Y:S02]  /*1ddf0*/  SHF.R.S32.HI R79, RZ, 0x8, R79 ;  /* 0x00000008ff4f7819 */ /* 0x000fe4000001144f */
[----:B------:R-:W-:Y:S01]  /*1de00*/  SHF.R.S32.HI R73, RZ, 0x8, R73 ;  /* 0x00000008ff497819 */ /* 0x000fe20000011449 */
[----:B------:R-:W-:Y:S01]  /*1de10*/  IMAD.X R75, R5, 0x1, R71, P6 ;  /* 0x00000001054b7824 */ /* 0x000fe200030e0647 */
[----:B------:R-:W-:Y:S01]  /*1de20*/  ISETP.LT.AND P6, PT, R35, UR12, !P1 ;  /* 0x0000000c23007c0c */ /* 0x000fe2000cfc1270 */
[----:B------:R0:W-:Y:S01]  /*1de30*/  @P0 STG.E.U8 desc[UR22][R76.64], R79 ;  /* 0x0000004f4c000986 */ /* 0x0001e2000c101116 */
[----:B------:R-:W-:Y:S01]  /*1de40*/  PRMT R84, R84, 0x9910, RZ ;  /* 0x0000991054547816 */ /* 0x000fe200000000ff */
[----:B------:R-:W-:Y:S01]  /*1de50*/  VIADD R78, R66, 0x44 ;  /* 0x00000044424e7836 */ /* 0x000fe20000000000 */
[----:B------:R-:W1:Y:S01]  /*1de60*/  LDCU UR12, c[0x0][0x398] ;  /* 0x00007300ff0c77ac */ /* 0x000e620008000800 */
[----:B------:R0:W-:Y:S02]  /*1de70*/  @P5 STG.E.U8 desc[UR22][R74.64], R73 ;  /* 0x000000494a005986 */ /* 0x0001e4000c101116 */
[----:B0-----:R-:W-:Y:S01]  /*1de80*/  PRMT R76, R82, 0x9910, RZ ;  /* 0x00009910524c7816 */ /* 0x001fe200000000ff */
[----:B------:R-:W-:Y:S01]  /*1de90*/  VIADD R73, R66, 0x45 ;  /* 0x0000004542497836 */ /* 0x000fe20000000000 */
[----:B------:R-:W-:-:S04]  /*1dea0*/  IADD3 R74, P5, PT, R4, R68, RZ ;  /* 0x00000044044a7210 */ /* 0x000fc80007fbe0ff */
[----:B------:R-:W-:Y:S01]  /*1deb0*/  ISETP.GE.AND P0, PT, R73, UR6, PT ;  /* 0x0000000649007c0c */ /* 0x000fe2000bf06270 */
[----:B------:R-:W-:Y:S01]  /*1dec0*/  IMAD.X R75, R5, 0x1, R3, P5 ;  /* 0x00000001054b7824 */ /* 0x000fe200028e0603 */
[----:B------:R-:W-:Y:S01]  /*1ded0*/  SHF.R.S32.HI R73, RZ, 0x8, R76 ;  /* 0x00000008ff497819 */ /* 0x000fe2000001144c */
[----:B------:R-:W0:Y:S01]  /*1dee0*/  LDCU UR6, c[0x0][0x398] ;  /* 0x00007300ff0677ac */ /* 0x000e220008000800 */
[----:B------:R-:W-:-:S03]  /*1def0*/  ISETP.LT.AND P5, PT, R37, UR14, !P1 ;  /* 0x0000000e25007c0c */ /* 0x000fc6000cfa1270 */
[----:B------:R1:W-:Y:S01]  /*1df00*/  @P6 STG.E.U8 desc[UR22][R74.64], R73 ;  /* 0x000000494a006986 */ /* 0x0003e2000c101116 */
[----:B------:R-:W-:Y:S01]  /*1df10*/  ISETP.GE.AND P2, PT, R78, UR4, PT ;  /* 0x000000044e007c0c */ /* 0x000fe2000bf46270 */
[----:B------:R-:W0:Y:S01]  /*1df20*/  LDCU UR4, c[0x0][0x39c] ;  /* 0x00007380ff0477ac */ /* 0x000e220008000800 */
[----:B------:R-:W0:Y:S01]  /*1df30*/  LDCU UR14, c[0x0][0x398] ;  /* 0x00007300ff0e77ac */ /* 0x000e220008000800 */
[C---:B-1----:R-:W-:Y:S01]  /*1df40*/  IADD3 R74, P1, PT, R4.reuse, R70, RZ ;  /* 0x00000046044a7210 */ /* 0x042fe20007f3e0ff */
[----:B------:R-:W-:-:S04]  /*1df50*/  VIADD R4, R4, UR30 ;  /* 0x0000001e04047c36 */ /* 0x000fc80008000000 */
[----:B------:R-:W-:Y:S01]  /*1df60*/  IMAD.X R75, R5, 0x1, R69, P1 ;  /* 0x00000001054b7824 */ /* 0x000fe200008e0645 */
[----:B------:R-:W-:Y:S01]  /*1df70*/  ISETP.LT.AND P1, PT, R67, UR9, !P3 ;  /* 0x0000000943007c0c */ /* 0x000fe2000df21270 */
[----:B------:R-:W-:Y:S01]  /*1df80*/  IMAD.MOV.U32 R73, RZ, RZ, R84 ;  /* 0x000000ffff497224 */ /* 0x000fe200078e0054 */
[----:B------:R-:W-:Y:S01]  /*1df90*/  SHF.R.S32.HI R5, RZ, 0x1f, R4 ;  /* 0x0000001fff057819 */ /* 0x000fe20000011404 */
[----:B------:R-:W1:Y:S01]  /*1dfa0*/  LDCU UR9, c[0x0][0x398] ;  /* 0x00007300ff0977ac */ /* 0x000e620008000800 */
[----:B------:R-:W-:Y:S02]  /*1dfb0*/  IADD3 R76, P6, PT, R4, R0, RZ ;  /* 0x00000000044c7210 */ /* 0x000fe40007fde0ff */
[----:B------:R-:W-:-:S03]  /*1dfc0*/  SHF.R.S32.HI R73, RZ, 0x8, R73 ;  /* 0x00000008ff497819 */ /* 0x000fc60000011449 */
[----:B------:R-:W-:Y:S02]  /*1dfd0*/  IMAD.X R77, R5, 0x1, R72, P6 ;  /* 0x00000001054d7824 */ /* 0x000fe400030e0648 */
[----:B------:R-:W-:Y:S01]  /*1dfe0*/  @P5 STG.E.U8 desc[UR22][R74.64], R73 ;  /* 0x000000494a005986 */ /* 0x000fe2000c101116 */
[----:B--2---:R-:W-:-:S05]  /*1dff0*/  F2FP.SATFINITE.E4M3.F32.PACK_AB_MERGE_C R78, R40, R43, RZ ;  /* 0x0000002b284e723e */ /* 0x004fca00048070ff */
[----:B------:R3:W-:Y:S02]  /*1e000*/  @P1 STG.E.U8 desc[UR22][R76.64], R78 ;  /* 0x0000004e4c001986 */ /* 0x0007e4000c101116 */
[----:B---3--:R-:W-:Y:S02]  /*1e010*/  F2FP.SATFINITE.E4M3.F32.PACK_AB_MERGE_C R76, R31, R30, RZ ;  /* 0x0000001e1f4c723e */ /* 0x008fe400048070ff */
[----:B------:R-:W2:Y:S04]  /*1e020*/  LDL.LU R30, [R1+0x110] ;  /* 0x00011000011e7983 */ /* 0x000ea80000300800 */
[----:B------:R-:W2:Y:S01]  /*1e030*/  LDL.LU R31, [R1+0x114] ;  /* 0x00011400011f7983 */ /* 0x000ea20000300800 */
[----:B------:R-:W-:Y:S01]  /*1e040*/  ISETP.LT.AND P5, PT, R34, UR10, !P3 ;  /* 0x0000000a22007c0c */ /* 0x000fe2000dfa1270 */
[----:B------:R-:W3:Y:S01]  /*1e050*/  LDCU UR10, c[0x0][0x398] ;  /* 0x00007300ff0a77ac */ /* 0x000ee20008000800 */
[----:B------:R-:W-:-:S02]  /*1e060*/  IADD3 R74, P6, PT, R4, R2, RZ ;  /* 0x00000002044a7210 */ /* 0x000fc40007fde0ff */
[----:B------:R-:W-:-:S03]  /*1e070*/  F2FP.SATFINITE.E4M3.F32.PACK_AB_MERGE_C R79, R38, R41, RZ ;  /* 0x00000029264f723e */ /* 0x000fc600048070ff */
[----:B------:R-:W-:Y:S01]  /*1e080*/  IMAD.X R75, R5, 0x1, R71, P6 ;  /* 0x00000001054b7824 */ /* 0x000fe200030e0647 */
[----:B0-----:R-:W-:Y:S01]  /*1e090*/  ISETP.LT.AND P6, PT, R35, UR6, !P3 ;  /* 0x0000000623007c0c */ /* 0x001fe2000dfc1270 */
[----:B------:R-:W-:Y:S01]  /*1e0a0*/  VIADD R73, R66, 0x46 ;  /* 0x0000004642497836 */ /* 0x000fe20000000000 */
[----:B------:R-:W0:Y:S03]  /*1e0b0*/  LDCU UR6, c[0x0][0x398] ;  /* 0x00007300ff0677ac */ /* 0x000e260008000800 */
[----:B------:R1:W-:Y:S01]  /*1e0c0*/  @P5 STG.E.U8 desc[UR22][R74.64], R79 ;  /* 0x0000004f4a005986 */ /* 0x0003e2000c101116 */
[----:B------:R-:W-:Y:S01]  /*1e0d0*/  ISETP.GE.AND P1, PT, R73, UR4, PT ;  /* 0x0000000449007c0c */ /* 0x000fe2000bf26270 */
[----:B------:R-:W0:Y:S01]  /*1e0e0*/  LDCU UR4, c[0x0][0x398] ;  /* 0x00007300ff0477ac */ /* 0x000e220008000800 */
[----:B-1----:R-:W-:-:S05]  /*1e0f0*/  IADD3 R74, P5, PT, R4, R68, RZ ;  /* 0x00000044044a7210 */ /* 0x002fca0007fbe0ff */
[----:B------:R-:W-:Y:S01]  /*1e100*/  IMAD.X R75, R5, 0x1, R3, P5 ;  /* 0x00000001054b7824 */ /* 0x000fe200028e0603 */
[----:B------:R-:W-:Y:S01]  /*1e110*/  ISETP.LT.AND P3, PT, R37, UR9, !P3 ;  /* 0x0000000925007c0c */ /* 0x000fe2000df61270 */
[----:B------:R-:W1:Y:S03]  /*1e120*/  LDCU UR9, c[0x0][0x398] ;  /* 0x00007300ff0977ac */ /* 0x000e660008000800 */
[----:B------:R0:W-:Y:S01]  /*1e130*/  @P6 STG.E.U8 desc[UR22][R74.64], R76 ;  /* 0x0000004c4a006986 */ /* 0x0001e2000c101116 */
[----:B---3--:R-:W-:Y:S01]  /*1e140*/  ISETP.LT.AND P5, PT, R67, UR10, !P4 ;  /* 0x0000000a43007c0c */ /* 0x008fe2000e7a1270 */
[----:B------:R-:W3:Y:S01]  /*1e150*/  LDCU UR10, c[0x0][0x398] ;  /* 0x00007300ff0a77ac */ /* 0x000ee20008000800 */
[----:B------:R-:W-:Y:S02]  /*1e160*/  F2FP.SATFINITE.E4M3.F32.PACK_AB_MERGE_C R77, R7, R6, RZ ;  /* 0x00000006074d723e */ /* 0x000fe400048070ff */
[----:B------:R-:W-:-:S02]  /*1e170*/  PRMT R73, R78, 0x9910, RZ ;  /* 0x000099104e497816 */ /* 0x000fc400000000ff */
[C---:B0-----:R-:W-:Y:S01]  /*1e180*/  IADD3 R74, P6, PT, R4.reuse, R70, RZ ;  /* 0x00000046044a7210 */ /* 0x041fe20007fde0ff */
[----:B------:R-:W-:-:S04]  /*1e190*/  VIADD R4, R4, UR30 ;  /* 0x0000001e04047c36 */ /* 0x000fc80008000000 */
[----:B------:R-:W-:Y:S01]  /*1e1a0*/  IMAD.X R75, R5, 0x1, R69, P6 ;  /* 0x00000001054b7824 */ /* 0x000fe200030e0645 */
[----:B------:R-:W-:Y:S02]  /*1e1b0*/  SHF.R.S32.HI R5, RZ, 0x1f, R4 ;  /* 0x0000001fff057819 */ /* 0x000fe40000011404 */
[----:B------:R-:W-:Y:S02]  /*1e1c0*/  IADD3 R6, P6, PT, R4, R0, RZ ;  /* 0x0000000004067210 */ /* 0x000fe40007fde0ff */
[----:B------:R-:W-:Y:S01]  /*1e1d0*/  SHF.R.S32.HI R73, RZ, 0x8, R73 ;  /* 0x00000008ff497819 */ /* 0x000fe20000011449 */
[----:B------:R0:W-:Y:S01]  /*1e1e0*/  @P3 STG.E.U8 desc[UR22][R74.64], R77 ;  /* 0x0000004d4a003986 */ /* 0x0001e2000c101116 */
[----:B------:R-:W-:Y:S01]  /*1e1f0*/  PRMT R79, R79, 0x9910, RZ ;  /* 0x000099104f4f7816 */ /* 0x000fe200000000ff */
[----:B------:R-:W-:Y:S01]  /*1e200*/  IMAD.X R7, R5, 0x1, R72, P6 ;  /* 0x0000000105077824 */ /* 0x000fe200030e0648 */
[----:B------:R-:W-:Y:S01]  /*1e210*/  ISETP.LT.AND P3, PT, R34, UR4, !P4 ;  /* 0x0000000422007c0c */ /* 0x000fe2000e761270 */
[----:B------:R-:W1:Y:S03]  /*1e220*/  LDCU UR4, c[0x0][0x39c] ;  /* 0x00007380ff0477ac */ /* 0x000e660008000800 */
[----:B------:R3:W-:Y:S01]  /*1e230*/  @P5 STG.E.U8 desc[UR22][R6.64], R73 ;  /* 0x0000004906005986 */ /* 0x0007e2000c101116 */
[----:B------:R-:W-:Y:S01]  /*1e240*/  ISETP.LT.AND P5, PT, R35, UR6, !P4 ;  /* 0x0000000623007c0c */ /* 0x000fe2000e7a1270 */
[----:B------:R-:W1:Y:S01]  /*1e250*/  LDCU UR6, c[0x0][0x39c] ;  /* 0x00007380ff0677ac */ /* 0x000e620008000800 */
[----:B0-----:R-:W-:Y:S01]  /*1e260*/  IADD3 R74, P6, PT, R4, R2, RZ ;  /* 0x00000002044a7210 */ /* 0x001fe20007fde0ff */
[----:B---3--:R-:W-:-:S04]  /*1e270*/  IMAD.MOV.U32 R7, RZ, RZ, R79 ;  /* 0x000000ffff077224 */ /* 0x008fc800078e004f */
[----:B------:R-:W-:Y:S01]  /*1e280*/  IMAD.X R75, R5, 0x1, R71, P6 ;  /* 0x00000001054b7824 */ /* 0x000fe200030e0647 */
[----:B------:R-:W-:Y:S02]  /*1e290*/  IADD3 R6, P6, PT, R4, R68, RZ ;  /* 0x0000004404067210 */ /* 0x000fe40007fde0ff */
[----:B------:R-:W-:Y:S02]  /*1e2a0*/  SHF.R.S32.HI R7, RZ, 0x8, R7 ;  /* 0x00000008ff077819 */ /* 0x000fe40000011407 */
[----:B------:R-:W-:-:S03]  /*1e2b0*/  PRMT R73, R76, 0x9910, RZ ;  /* 0x000099104c497816 */ /* 0x000fc600000000ff */
[----:B------:R0:W-:Y:S01]  /*1e2c0*/  @P3 STG.E.U8 desc[UR22][R74.64], R7 ;  /* 0x000000074a003986 */ /* 0x0001e2000c101116 */
[----:B------:R-:W-:Y:S02]  /*1e2d0*/  SHF.R.S32.HI R73, RZ, 0x8, R73 ;  /* 0x00000008ff497819 */ /* 0x000fe40000011449 */
[----:B------:R-:W-:Y:S01]  /*1e2e0*/  PRMT R77, R77, 0x9910, RZ ;  /* 0x000099104d4d7816 */ /* 0x000fe200000000ff */
[----:B0-----:R-:W-:Y:S01]  /*1e2f0*/  IMAD.X R7, R5, 0x1, R3, P6 ;  /* 0x0000000105077824 */ /* 0x001fe200030e0603 */
[----:B-1----:R-:W-:Y:S01]  /*1e300*/  ISETP.LT.AND P6, PT, R37, UR9, !P4 ;  /* 0x0000000925007c0c */ /* 0x002fe2000e7c1270 */
[----:B------:R-:W0:Y:S01]  /*1e310*/  LDCU UR9, c[0x0][0x398] ;  /* 0x00007300ff0977ac */ /* 0x000e220008000800 */
[C---:B------:R-:W-:Y:S02]  /*1e320*/  IADD3 R74, P3, PT, R4.reuse, R70, RZ ;  /* 0x00000046044a7210 */ /* 0x040fe40007f7e0ff */
[----:B------:R1:W-:Y:S01]  /*1e330*/  @P5 STG.E.U8 desc[UR22][R6.64], R73 ;  /* 0x0000004906005986 */ /* 0x0003e2000c101116 */
[----:B------:R-:W-:Y:S01]  /*1e340*/  VIADD R4, R4, UR30 ;  /* 0x0000001e04047c36 */ /* 0x000fe20008000000 */
[----:B------:R-:W-:Y:S01]  /*1e350*/  ISETP.LT.AND P4, PT, R67, UR10, !P2 ;  /* 0x0000000a43007c0c */ /* 0x000fe2000d781270 */
[----:B------:R-:W-:Y:S01]  /*1e360*/  IMAD.X R75, R5, 0x1, R69, P3 ;  /* 0x00000001054b7824 */ /* 0x000fe200018e0645 */
[----:B------:R-:W-:Y:S01]  /*1e370*/  F2FP.SATFINITE.E4M3.F32.PACK_AB_MERGE_C R80, R36, R39, RZ ;  /* 0x000000272450723e */ /* 0x000fe200048070ff */
[----:B------:R-:W3:Y:S01]  /*1e380*/  LDCU UR10, c[0x0][0x398] ;  /* 0x00007300ff0a77ac */ /* 0x000ee20008000800 */
[----:B------:R-:W-:Y:S01]  /*1e390*/  SHF.R.S32.HI R5, RZ, 0x1f, R4 ;  /* 0x0000001fff057819 */ /* 0x000fe20000011404 */
[----:B------:R-:W3:Y:S01]  /*1e3a0*/  LDL.LU R39, [R1+0x518] ;  /* 0x0005180001277983 */ /* 0x000ee20000300800 */
[----:B----4-:R-:W-:-:S03]  /*1e3b0*/  F2FP.SATFINITE.E4M3.F32.PACK_AB_MERGE_C R81, R33, R32, RZ ;  /* 0x000000202151723e */ /* 0x010fc600048070ff */
[----:B------:R-:W4:Y:S01]  /*1e3c0*/  LDL.LU R36, [R1+0x51c] ;  /* 0x00051c0001247983 */ /* 0x000f220000300800 */
[----:B-1----:R-:W-:Y:S01]  /*1e3d0*/  IMAD.MOV.U32 R7, RZ, RZ, R77 ;  /* 0x000000ffff077224 */ /* 0x002fe200078e004d */
[----:B------:R-:W-:Y:S01]  /*1e3e0*/  IADD3 R6, P5, PT, R4, R0, RZ ;  /* 0x0000000004067210 */ /* 0x000fe20007fbe0ff */
[----:B------:R-:W-:Y:S01]  /*1e3f0*/  VIADD R73, R66, 0x47 ;  /* 0x0000004742497836 */ /* 0x000fe20000000000 */
[----:B------:R-:W3:Y:S02]  /*1e400*/  LDL.LU R32, [R1+0x318] ;  /* 0x0003180001207983 */ /* 0x000ee40000300800 */
[----:B------:R-:W-:Y:S02]  /*1e410*/  SHF.R.S32.HI R7, RZ, 0x8, R7 ;  /* 0x00000008ff077819 */ /* 0x000fe40000011407 */
[----:B------:R-:W3:Y:S04]  /*1e420*/  LDL.LU R33, [R1+0x31c] ;  /* 0x00031c0001217983 */ /* 0x000ee80000300800 */
[----:B------:R1:W-:Y:S02]  /*1e430*/  @P6 STG.E.U8 desc[UR22][R74.64], R7 ;  /* 0x000000074a006986 */ /* 0x0003e4000c101116 */
[----:B-1----:R-:W-:-:S05]  /*1e440*/  IMAD.X R7, R5, 0x1, R72, P5 ;  /* 0x0000000105077824 */ /* 0x002fca00028e0648 */
[----:B------:R1:W-:Y:S01]  /*1e450*/  @P4 STG.E.U8 desc[UR22][R6.64], R80 ;  /* 0x0000005006004986 */ /* 0x0003e2000c101116 */
[----:B------:R-:W-:Y:S01]  /*1e460*/  ISETP.GE.AND P4, PT, R73, UR4, PT ;  /* 0x0000000449007c0c */ /* 0x000fe2000bf86270 */
[----:B------:R-:W0:Y:S01]  /*1e470*/  LDCU UR4, c[0x0][0x39c] ;  /* 0x00007380ff0477ac */ /* 0x000e220008000800 */
[----:B--2---:R-:W-:Y:S02]  /*1e480*/  F2FP.SATFINITE.E4M3.F32.PACK_AB_MERGE_C R73, R31, R30, RZ ;  /* 0x0000001e1f49723e */ /* 0x004fe400048070ff */
[----:B------:R-:W2:Y:S04]  /*1e490*/  LDL.LU R30, [R1+0x118] ;  /* 0x00011800011e7983 */ /* 0x000ea80000300800 */
[----:B------:R-:W2:Y:S01]  /*1e4a0*/  LDL.LU R31, [R1+0x11c] ;  /* 0x00011c00011f7983 */ /* 0x000ea20000300800 */
[----:B------:R-:W-:-:S02]  /*1e4b0*/  ISETP.LT.AND P3, PT, R34, UR12, !P2 ;  /* 0x0000000c22007c0c */ /* 0x000fc4000d761270 */
[----:B------:R-:W-:Y:S01]  /*1e4c0*/  IADD3 R74, P6, PT, R4, R2, RZ ;  /* 0x00000002044a7210 */ /* 0x000fe20007fde0ff */
[----:B-1----:R-:W-:Y:S01]  /*1e4d0*/  VIADD R7, R66, 0x48 ;  /* 0x0000004842077836 */ /* 0x002fe20000000000 */
[----:B------:R-:W-:Y:S01]  /*1e4e0*/  ISETP.LT.AND P5, PT, R35, UR14, !P2 ;  /* 0x0000000e23007c0c */ /* 0x000fe2000d7a1270 */
[----:B------:R-:W1:Y:S02]  /*1e4f0*/  LDCU UR12, c[0x0][0x398] ;  /* 0x00007300ff0c77ac */ /* 0x000e640008000800 */
        /* <DEDUP_REMOVED lines=8> */
[----:B------:R-:W-:Y:S02]  /*1e580*/  F2FP.SATFINITE.E4M3.F32.PACK_AB_MERGE_C R78, R29, R28, RZ ;  /* 0x0000001c1d4e723e */ /* 0x000fe400048070ff */
[----:B------:R-:W-:Y:S01]  /*1e590*/  F2FP.SATFINITE.E4M3.F32.PACK_AB_MERGE_C R11, R11, R10, RZ ;  /* 0x0000000a0b0b723e */ /* 0x000fe200048070ff */
[----:B------:R-:W2:Y:S01]  /*1e5a0*/  LDCU UR16, c[0x0][0x398] ;  /* 0x00007300ff1077ac */ /* 0x000ea20008000800 */
[----:B------:R0:W-:Y:S01]  /*1e5b0*/  @P5 STG.E.U8 desc[UR22][R6.64], R73 ;  /* 0x0000004906005986 */ /* 0x0001e2000c101116 */
[----:B-1----:R-:W-:Y:S02]  /*1e5c0*/  F2FP.SATFINITE.E4M3.F32.PACK_AB_MERGE_C R75, R9, R8, RZ ;  /* 0x00000008094b723e */ /* 0x002fe400048070ff */
[C---:B------:R-:W-:Y:S01]  /*1e5d0*/  IADD3 R8, P6, PT, R4.reuse, R70, RZ ;  /* 0x0000004604087210 */ /* 0x040fe20007fde0ff */
[----:B------:R-:W-:Y:S01]  /*1e5e0*/  VIADD R4, R4, UR30 ;  /* 0x0000001e04047c36 */ /* 0x000fe20008000000 */
[----:B0-----:R-:W-:Y:S01]  /*1e5f0*/  ISETP.LT.AND P5, PT, R67, UR9, !P0 ;  /* 0x0000000943007c0c */ /* 0x001fe2000c7a1270 */
[----:B------:R-:W0:Y:S02]  /*1e600*/  LDCU UR9, c[0x0][0x398] ;  /* 0x00007300ff0977ac */ /* 0x000e240008000800 */
[----:B------:R-:W-:Y:S01]  /*1e610*/  IMAD.X R9, R5, 0x1, R69, P6 ;  /* 0x0000000105097824 */ /* 0x000fe200030e0645 */
[----:B------:R-:W-:-:S02]  /*1e620*/  SHF.R.S32.HI R5, RZ, 0x1f, R4 ;  /* 0x0000001fff057819 */ /* 0x000fc40000011404 */
[----:B------:R-:W-:Y:S02]  /*1e630*/  IADD3 R6, P6, PT, R4, R0, RZ ;  /* 0x0000000004067210 */ /* 0x000fe40007fde0ff */
[----:B------:R-:W-:Y:S01]  /*1e640*/  PRMT R74, R80, 0x9910, RZ ;  /* 0x00009910504a7816 */ /* 0x000fe200000000ff */
[----:B------:R1:W-:Y:S02]  /*1e650*/  @P2 STG.E.U8 desc[UR22][R8.64], R75 ;  /* 0x0000004b08002986 */ /* 0x0003e4000c101116 */
[----:B------:R-:W-:Y:S01]  /*1e660*/  IMAD.X R7, R5, 0x1, R72, P6 ;  /* 0x0000000105077824 */ /* 0x000fe200030e0648 */
[----:B------:R-:W-:Y:S01]  /*1e670*/  ISETP.LT.AND P2, PT, R34, UR6, !P0 ;  /* 0x0000000622007c0c */ /* 0x000fe2000c741270 */
[----:B------:R-:W0:Y:S01]  /*1e680*/  LDCU UR6, c[0x0][0x398] ;  /* 0x00007300ff0677ac */ /* 0x000e220008000800 */
[----:B-1----:R-:W-:Y:S02]  /*1e690*/  SHF.R.S32.HI R8, RZ, 0x8, R74 ;  /* 0x00000008ff087819 */ /* 0x002fe4000001144a */
[----:B------:R-:W-:-:S03]  /*1e6a0*/  PRMT R9, R81, 0x9910, RZ ;  /* 0x0000991051097816 */ /* 0x000fc600000000ff */
[----:B------:R1:W-:Y:S01]  /*1e6b0*/  @P5 STG.E.U8 desc[UR22][R6.64], R8 ;  /* 0x0000000806005986 */ /* 0x0003e2000c101116 */
[----:B------:R-:W-:Y:S02]  /*1e6c0*/  PRMT R74, R73, 0x9910, RZ ;  /* 0x00009910494a7816 */ /* 0x000fe400000000ff */
[----:B-1----:R-:W-:Y:S01]  /*1e6d0*/  IADD3 R8, P6, PT, R4, R2, RZ ;  /* 0x0000000204087210 */ /* 0x002fe20007fde0ff */
[----:B------:R-:W-:-:S04]  /*1e6e0*/  IMAD.MOV.U32 R6, RZ, RZ, R9 ;  /* 0x000000ffff067224 */ /* 0x000fc800078e0009 */
[----:B------:R-:W-:Y:S01]  /*1e6f0*/  IMAD.X R9, R5, 0x1, R71, P6 ;  /* 0x0000000105097824 */ /* 0x000fe200030e0647 */
[----:B------:R-:W-:-:S05]  /*1e700*/  SHF.R.S32.HI R73, RZ, 0x8, R6 ;  /* 0x00000008ff497819 */ /* 0x000fca0000011406 */
[----:B------:R1:W-:Y:S02]  /*1e710*/  @P2 STG.E.U8 desc[UR22][R8.64], R73 ;  /* 0x0000004908002986 */ /* 0x0003e4000c101116 */
[----:B-1----:R-:W-:Y:S02]  /*1e720*/  PRMT R73, R75, 0x9910, RZ ;  /* 0x000099104b497816 */ /* 0x002fe400000000ff */
[----:B--2---:R-:W-:Y:S02]  /*1e730*/  F2FP.SATFINITE.E4M3.F32.PACK_AB_MERGE_C R75, R31, R30, RZ ;  /* 0x0000001e1f4b723e */ /* 0x004fe400048070ff */
[----:B------:R-:W2:Y:S04]  /*1e740*/  LDL.LU R30, [R1+0x320] ;  /* 0x00032000011e7983 */ /* 0x000ea80000300800 */
[----:B------:R-:W2:Y:S04]  /*1e750*/  LDL.LU R31, [R1+0x324] ;  /* 0x00032400011f7983 */ /* 0x000ea80000300800 */
[----:B------:R-:W2:Y:S04]  /*1e760*/  LDL.LU R28, [R1+0x120] ;  /* 0x00012000011c7983 */ /* 0x000ea80000300800 */
[----:B------:R-:W2:Y:S01]  /*1e770*/  LDL.LU R29, [R1+0x124] ;  /* 0x00012400011d7983 */ /* 0x000ea20000300800 */
[----:B---3--:R-:W-:Y:S01]  /*1e780*/  ISETP.LT.AND P5, PT, R35, UR10, !P0 ;  /* 0x0000000a23007c0c */ /* 0x008fe2000c7a1270 */
[----:B------:R-:W-:Y:S01]  /*1e790*/  VIADD R7, R66, 0x49 ;  /* 0x0000004942077836 */ /* 0x000fe20000000000 */
[----:B------:R-:W-:Y:S01]  /*1e7a0*/  IADD3 R6, P6, PT, R4, R68, RZ ;  /* 0x0000004404067210 */ /* 0x000fe20007fde0ff */
[----:B------:R-:W1:Y:S01]  /*1e7b0*/  LDCU UR10, c[0x0][0x398] ;  /* 0x00007300ff0a77ac */ /* 0x000e620008000800 */
[----:B------:R-:W-:-:S02]  /*1e7c0*/  SHF.R.S32.HI R8, RZ, 0x8, R74 ;  /* 0x00000008ff087819 */ /* 0x000fc4000001144a */
[----:B------:R-:W-:Y:S01]  /*1e7d0*/  ISETP.GE.AND P2, PT, R7, UR4, PT ;  /* 0x0000000407007c0c */ /* 0x000fe2000bf46270 */
[----:B------:R-:W-:Y:S01]  /*1e7e0*/  IMAD.X R7, R5, 0x1, R3, P6 ;  /* 0x0000000105077824 */ /* 0x000fe200030e0603 */
[----:B0-----:R-:W-:Y:S01]  /*1e7f0*/  ISETP.LT.AND P0, PT, R37, UR9, !P0 ;  /* 0x0000000925007c0c */ /* 0x001fe2000c701270 */
[----:B------:R-:W0:Y:S04]  /*1e800*/  LDCU UR9, c[0x0][0x398] ;  /* 0x00007300ff0977ac */ /* 0x000e280008000800 */
[----:B------:R3:W-:Y:S01]  /*1e810*/  @P5 STG.E.U8 desc[UR22][R6.64], R8 ;  /* 0x0000000806005986 */ /* 0x0007e2000c101116 */
[----:B------:R-:W-:Y:S01]  /*1e820*/  ISETP.LT.AND P5, PT, R67, UR6, !P1 ;  /* 0x0000000643007c0c */ /* 0x000fe2000cfa1270 */
[----:B------:R-:W0:Y:S01]  /*1e830*/  LDCU UR4, c[0x0][0x39c] ;  /* 0x00007380ff0477ac */ /* 0x000e220008000800 */
[----:B------:R-:W-:-:S02]  /*1e840*/  SHF.R.S32.HI R73, RZ, 0x8, R73 ;  /* 0x00000008ff497819 */ /* 0x000fc40000011449 */
[----:B----4-:R-:W-:Y:S01]  /*1e850*/  F2FP.SATFINITE.E4M3.F32.PACK_AB_MERGE_C R77, R36, R39, RZ ;  /* 0x00000027244d723e */ /* 0x010fe200048070ff */
[----:B------:R-:W4:Y:S01]  /*1e860*/  LDCU UR6, c[0x0][0x398] ;  /* 0x00007300ff0677ac */ /* 0x000f220008000800 */
[C---:B---3--:R-:W-:Y:S01]  /*1e870*/  IADD3 R8, P6, PT, R4.reuse, R70, RZ ;  /* 0x0000004604087210 */ /* 0x048fe20007fde0ff */
[----:B------:R-:W-:-:S04]  /*1e880*/  VIADD R4, R4, UR30 ;  /* 0x0000001e04047c36 */ /* 0x000fc80008000000 */
[----:B------:R-:W-:Y:S01]  /*1e890*/  IMAD.X R9, R5, 0x1, R69, P6 ;  /* 0x0000000105097824 */ /* 0x000fe200030e0645 */
[----:B------:R-:W-:Y:S02]  /*1e8a0*/  SHF.R.S32.HI R74, RZ, 0x1f, R4 ;  /* 0x0000001fff4a7819 */ /* 0x000fe40000011404 */
[----:B------:R-:W-:-:S05]  /*1e8b0*/  IADD3 R6, P6, PT, R4, R0, RZ ;  /* 0x0000000004067210 */ /* 0x000fca0007fde0ff */
[----:B------:R-:W-:Y:S01]  /*1e8c0*/  IMAD.X R7, R74, 0x1, R72, P6 ;  /* 0x000000014a077824 */ /* 0x000fe200030e0648 */
[----:B------:R3:W-:Y:S01]  /*1e8d0*/  @P0 STG.E.U8 desc[UR22][R8.64], R73 ;  /* 0x0000004908000986 */ /* 0x0007e2000c101116 */
[----:B-1----:R-:W-:Y:S01]  /*1e8e0*/  ISETP.LT.AND P0, PT, R34, UR10, !P1 ;  /* 0x0000000a22007c0c */ /* 0x002fe2000cf01270 */
[----:B------:R-:W-:Y:S01]  /*1e8f0*/  VIADD R5, R66, 0x4a ;  /* 0x0000004a42057836 */ /* 0x000fe20000000000 */
[----:B------:R-:W-:Y:S01]  /*1e900*/  F2FP.SATFINITE.E4M3.F32.PACK_AB_MERGE_C R76, R33, R32, RZ ;  /* 0x00000020214c723e */ /* 0x000fe200048070ff */
[----:B------:R1:W-:Y:S01]  /*1e910*/  @P5 STG.E.U8 desc[UR22][R6.64], R77 ;  /* 0x0000004d06005986 */ /* 0x0003e2000c101116 */
[----:B0-----:R-:W-:Y:S01]  /*1e920*/  ISETP.LT.AND P5, PT, R35, UR9, !P1 ;  /* 0x0000000923007c0c */ /* 0x001fe2000cfa1270 */
[----:B------:R-:W0:Y:S01]  /*1e930*/  LDCU UR9, c[0x0][0x398] ;  /* 0x00007300ff0977ac */ /* 0x000e220008000800 */
[----:B---3--:R-:W-:Y:S01]  /*1e940*/  IADD3 R8, P6, PT, R4, R2, RZ ;  /* 0x0000000204087210 */ /* 0x008fe20007fde0ff */
[----:B------:R-:W3:Y:S01]  /*1e950*/  LDCU UR10, c[0x0][0x398] ;  /* 0x00007300ff0a77ac */ /* 0x000ee20008000800 */
[----:B------:R-:W2:Y:S03]  /*1e960*/  LDL.LU R32, [R1+0x528] ;  /* 0x0005280001207983 */ /* 0x000ea60000300800 */
[----:B------:R-:W-:Y:S01]  /*1e970*/  IMAD.X R9, R74, 0x1, R71, P6 ;  /* 0x000000014a097824 */ /* 0x000fe200030e0647 */
[----:B-1----:R-:W-:Y:S01]  /*1e980*/  IADD3 R6, P6, PT, R4, R68, RZ ;  /* 0x0000004404067210 */ /* 0x002fe20007fde0ff */
[----:B------:R-:W2:Y:S04]  /*1e990*/  LDL.LU R33, [R1+0x52c] ;  /* 0x00052c0001217983 */ /* 0x000ea80000300800 */
[----:B------:R-:W-:Y:S01]  /*1e9a0*/  IMAD.X R7, R74, 0x1, R3, P6 ;  /* 0x000000014a077824 */ /* 0x000fe200030e0603 */
[----:B------:R1:W-:Y:S01]  /*1e9b0*/  @P0 STG.E.U8 desc[UR22][R8.64], R76 ;  /* 0x0000004c08000986 */ /* 0x0003e2000c101116 */
[----:B------:R-:W-:Y:S01]  /*1e9c0*/  ISETP.GE.AND P0, PT, R5, UR4, PT ;  /* 0x0000000405007c0c */ /* 0x000fe2000bf06270 */
[----:B------:R-:W3:Y:S01]  /*1e9d0*/  LDCU UR4, c[0x0][0x398] ;  /* 0x00007300ff0477ac */ /* 0x000ee20008000800 */
[----:B----4-:R-:W-:Y:S01]  /*1e9e0*/  ISETP.LT.AND P1, PT, R37, UR6, !P1 ;  /* 0x0000000625007c0c */ /* 0x010fe2000cf21270 */
[C---:B------:R-:W-:Y:S01]  /*1e9f0*/  VIADD R5, R4.reuse, UR30 ;  /* 0x0000001e04057c36 */ /* 0x040fe20008000000 */
[----:B------:R4:W-:Y:S01]  /*1ea00*/  @P5 STG.E.U8 desc[UR22][R6.64], R75 ;  /* 0x0000004b06005986 */ /* 0x0009e2000c101116 */
[----:B0-----:R-:W-:Y:S01]  /*1ea10*/  ISETP.LT.AND P5, PT, R67, UR9, !P4 ;  /* 0x0000000943007c0c */ /* 0x001fe2000e7a1270 */
[----:B------:R-:W0:Y:S01]  /*1ea20*/  LDCU UR6, c[0x0][0x398] ;  /* 0x00007300ff0677ac */ /* 0x000e220008000800 */
[----:B-1----:R-:W-:Y:S01]  /*1ea30*/  IADD3 R8, P6, PT, R4, R70, RZ ;  /* 0x0000004604087210 */ /* 0x002fe20007fde0ff */
[----:B------:R-:W1:Y:S01]  /*1ea40*/  LDCU UR9, c[0x0][0x398] ;  /* 0x00007300ff0977ac */ /* 0x000e620008000800 */
[----:B------:R-:W-:-:S03]  /*1ea50*/  SHF.R.S32.HI R73, RZ, 0x1f, R5 ;  /* 0x0000001fff497819 */ /* 0x000fc60000011405 */
[----:B------:R-:W-:Y:S01]  /*1ea60*/  IMAD.X R9, R74, 0x1, R69, P6 ;  /* 0x000000014a097824 */ /* 0x000fe200030e0645 */
[----:B----4-:R-:W-:Y:S02]  /*1ea70*/  IADD3 R6, P6, PT, R5, R0, RZ ;  /* 0x0000000005067210 */ /* 0x010fe40007fde0ff */
[----:B------:R-:W-:-:S03]  /*1ea80*/  PRMT R4, R77, 0x9910, RZ ;  /* 0x000099104d047816 */ /* 0x000fc600000000ff */
[----:B------:R-:W-:Y:S01]  /*1ea90*/  IMAD.X R7, R73, 0x1, R72, P6 ;  /* 0x0000000149077824 */ /* 0x000fe200030e0648 */
[----:B------:R-:W-:Y:S01]  /*1eaa0*/  SHF.R.S32.HI R4, RZ, 0x8, R4 ;  /* 0x00000008ff047819 */ /* 0x000fe20000011404 */
[----:B------:R4:W-:Y:S01]  /*1eab0*/  @P1 STG.E.U8 desc[UR22][R8.64], R11 ;  /* 0x0000000b08001986 */ /* 0x0009e2000c101116 */
[----:B---3--:R-:W-:Y:S01]  /*1eac0*/  ISETP.LT.AND P1, PT, R35, UR10, !P4 ;  /* 0x0000000a23007c0c */ /* 0x008fe2000e721270 */
[----:B------:R-:W3:Y:S02]  /*1ead0*/  LDCU UR10, c[0x0][0x398] ;  /* 0x00007300ff0a77ac */ /* 0x000ee40008000800 */
[----:B------:R0:W-:Y:S01]  /*1eae0*/  @P5 STG.E.U8 desc[UR22][R6.64], R4 ;  /* 0x0000000406005986 */ /* 0x0001e2000c101116 */
[----:B------:R-:W-:Y:S01]  /*1eaf0*/  ISETP.LT.AND P5, PT, R34, UR4, !P4 ;  /* 0x0000000422007c0c */ /* 0x000fe2000e7a1270 */
[----:B------:R-:W1:Y:S01]  /*1eb00*/  LDCU UR4, c[0x0][0x39c] ;  /* 0x00007380ff0477ac */ /* 0x000e620008000800 */
[----:B----4-:R-:W-:Y:S02]  /*1eb10*/  IADD3 R8, P6, PT, R5, R2, RZ ;  /* 0x0000000205087210 */ /* 0x010fe40007fde0ff */
[----:B------:R-:W-:-:S03]  /*1eb20*/  PRMT R10, R76, 0x9910, RZ ;  /* 0x000099104c0a7816 */ /* 0x000fc600000000ff */
[----:B------:R-:W-:Y:S01]  /*1eb30*/  IMAD.X R9, R73, 0x1, R71, P6 ;  /* 0x0000000149097824 */ /* 0x000fe200030e0647 */
[----:B0-----:R-:W-:Y:S02]  /*1eb40*/  IADD3 R6, P6, PT, R5, R68, RZ ;  /* 0x0000004405067210 */ /* 0x001fe40007fde0ff */
[----:B------:R-:W-:Y:S02]  /*1eb50*/  PRMT R4, R75, 0x9910, RZ ;  /* 0x000099104b047816 */ /* 0x000fe400000000ff */
[----:B------:R-:W-:Y:S01]  /*1eb60*/  SHF.R.S32.HI R10, RZ, 0x8, R10 ;  /* 0x00000008ff0a7819 */ /* 0x000fe2000001140a */
[----:B------:R-:W-:Y:S01]  /*1eb70*/  IMAD.X R7, R73, 0x1, R3, P6 ;  /* 0x0000000149077824 */ /* 0x000fe200030e0603 */
[----:B------:R-:W-:Y:S02]  /*1eb80*/  SHF.R.S32.HI R4, RZ, 0x8, R4 ;  /* 0x00000008ff047819 */ /* 0x000fe40000011404 */
[----:B------:R-:W-:Y:S01]  /*1eb90*/  ISETP.LT.AND P4, PT, R37, UR6, !P4 ;  /* 0x0000000625007c0c */ /* 0x000fe2000e781270 */
[----:B------:R0:W-:Y:S01]  /*1eba0*/  @P5 STG.E.U8 desc[UR22][R8.64], R10 ;  /* 0x0000000a08005986 */ /* 0x0001e2000c101116 */
[----:B------:R-:W-:Y:S01]  /*1ebb0*/  PRMT R74, R11, 0x9910, RZ ;  /* 0x000099100b4a7816 */ /* 0x000fe200000000ff */
[----:B------:R-:W4:Y:S02]  /*1ebc0*/  LDCU UR6, c[0x0][0x39c] ;  /* 0x00007380ff0677ac */ /* 0x000f240008000800 */
[----:B------:R-:W-:Y:S01]  /*1ebd0*/  @P1 STG.E.U8 desc[UR22][R6.64], R4 ;  /* 0x0000000406001986 */ /* 0x000fe2000c101116 */
[----:B------:R-:W-:-:S02]  /*1ebe0*/  SHF.R.S32.HI R74, RZ, 0x8, R74 ;  /* 0x00000008ff4a7819 */ /* 0x000fc4000001144a */
[----:B0-----:R-:W-:-:S05]  /*1ebf0*/  IADD3 R10, P1, PT, R5, R70, RZ ;  /* 0x00000046050a7210 */ /* 0x001fca0007f3e0ff */
[----:B------:R-:W-:-:S05]  /*1ec00*/  IMAD.X R11, R73, 0x1, R69, P1 ;  /* 0x00000001490b7824 */ /* 0x000fca00008e0645 */
[----:B------:R0:W-:Y:S01]  /*1ec10*/  @P4 STG.E.U8 desc[UR22][R10.64], R74 ;  /* 0x0000004a0a004986 */ /* 0x0001e2000c101116 */
[----:B--2---:R-:W-:-:S03]  /*1ec20*/  F2FP.SATFINITE.E4M3.F32.PACK_AB_MERGE_C R75, R31, R30, RZ ;  /* 0x0000001e1f4b723e */ /* 0x004fc600048070ff */
[----:B------:R-:W2:Y:S04]  /*1ec30*/  LDL.LU R30, [R1+0x328] ;  /* 0x00032800011e7983 */ /* 0x000ea80000300800 */
[----:B------:R-:W2:Y:S01]  /*1ec40*/  LDL.LU R31, [R1+0x32c] ;  /* 0x00032c00011f7983 */ /* 0x000ea20000300800 */
[----:B0-----:R-:W-:-:S03]  /*1ec50*/  F2FP.SATFINITE.E4M3.F32.PACK_AB_MERGE_C R11, R29, R28, RZ ;  /* 0x0000001c1d0b723e */ /* 0x001fc600048070ff */
[----:B------:R-:W2:Y:S04]  /*1ec60*/  LDL.LU R28, [R1+0x128] ;  /* 0x00012800011c7983 */ /* 0x000ea80000300800 */
[----:B------:R-:W2:Y:S01]  /*1ec70*/  LDL.LU R29, [R1+0x12c] ;  /* 0x00012c00011d7983 */ /* 0x000ea20000300800 */
[----:B------:R-:W-:Y:S01]  /*1ec80*/  VIADD R4, R5, UR30 ;  /* 0x0000001e05047c36 */ /* 0x000fe20008000000 */
[----:B-1----:R-:W-:Y:S01]  /*1ec90*/  ISETP.LT.AND P5, PT, R67, UR9, !P3 ;  /* 0x0000000943007c0c */ /* 0x002fe2000dfa1270 */
[----:B------:R-:W-:Y:S01]  /*1eca0*/  VIADD R73, R66, 0x4b ;  /* 0x0000004b42497836 */ /* 0x000fe20000000000 */
[----:B------:R-:W-:Y:S01]  /*1ecb0*/  ISETP.LT.AND P6, PT, R34, UR12, !P3 ;  /* 0x0000000c22007c0c */ /* 0x000fe2000dfc1270 */
[----:B------:R-:W0:Y:S01]  /*1ecc0*/  LDCU UR9, c[0x0][0x398] ;  /* 0x00007300ff0977ac */ /* 0x000e220008000800 */
[----:B------:R-:W-:-:S02]  /*1ecd0*/  SHF.R.S32.HI R5, RZ, 0x1f, R4 ;  /* 0x0000001fff057819 */ /* 0x000fc40000011404 */
[C---:B------:R-:W-:Y:S01]  /*1ece0*/  IADD3 R8, P1, PT, R4.reuse, R0, RZ ;  /* 0x0000000004087210 */ /* 0x040fe20007f3e0ff */
[----:B------:R-:W1:Y:S04]  /*1ecf0*/  LDCU UR12, c[0x0][0x398] ;  /* 0x00007300ff0c77ac */ /* 0x000e680008000800 */
[----:B------:R-:W-:Y:S01]  /*1ed00*/  IMAD.X R9, R5, 0x1, R72, P1 ;  /* 0x0000000105097824 */ /* 0x000fe200008e0648 */
[----:B------:R-:W-:-:S05]  /*1ed10*/  IADD3 R6, P1, PT, R4, R2, RZ ;  /* 0x0000000204067210 */ /* 0x000fca0007f3e0ff */
[----:B------:R-:W-:Y:S01]  /*1ed20*/  IMAD.X R7, R5, 0x1, R71, P1 ;  /* 0x0000000105077824 */ /* 0x000fe200008e0647 */
[----:B------:R-:W-:Y:S01]  /*1ed30*/  ISETP.GE.AND P1, PT, R73, UR4, PT ;  /* 0x0000000449007c0c */ /* 0x000fe2000bf26270 */
[----:B------:R-:W0:Y:S01]  /*1ed40*/  LDCU UR4, c[0x0][0x398] ;  /* 0x00007300ff0477ac */ /* 0x000e220008000800 */
[----:B---3--:R-:W-:Y:S01]  /*1ed50*/  ISETP.LT.AND P4, PT, R35, UR10, !P3 ;  /* 0x0000000a23007c0c */ /* 0x008fe2000df81270 */
[----:B------:R3:W-:Y:S01]  /*1ed60*/  @P5 STG.E.U8 desc[UR22][R8.64], R78 ;  /* 0x0000004e08005986 */ /* 0x0007e2000c101116 */
[----:B------:R-:W-:Y:S01]  /*1ed70*/  ISETP.LT.AND P3, PT, R37, UR14, !P3 ;  /* 0x0000000e25007c0c */ /* 0x000fe2000df61270 */
[----:B------:R-:W0:Y:S02]  /*1ed80*/  LDCU UR10, c[0x0][0x398] ;  /* 0x00007300ff0a77ac */ /* 0x000e240008000800 */
[----:B------:R1:W-:Y:S01]  /*1ed90*/  @P6 STG.E.U8 desc[UR22][R6.64], R75 ;  /* 0x0000004b06006986 */ /* 0x0003e2000c101116 */
[----:B------:R-:W-:Y:S01]  /*1eda0*/  F2FP.SATFINITE.E4M3.F32.PACK_AB_MERGE_C R13, R13, R12, RZ ;  /* 0x0000000c0d0d723e */ /* 0x000fe200048070ff */
[----:B------:R-:W0:Y:S01]  /*1edb0*/  LDCU UR14, c[0x0][0x398] ;  /* 0x00007300ff0e77ac */ /* 0x000e220008000800 */
[----:B---3--:R-:W-:Y:S01]  /*1edc0*/  IADD3 R8, P5, PT, R4, R68, RZ ;  /* 0x0000004404087210 */ /* 0x008fe20007fbe0ff */
[----:B-1----:R-:W-:Y:S01]  /*1edd0*/  VIADD R7, R66, 0x4c ;  /* 0x0000004c42077836 */ /* 0x002fe20000000000 */
[----:B------:R-:W-:-:S03]  /*1ede0*/  IADD3 R6, P6, PT, R4, R70, RZ ;  /* 0x0000004604067210 */ /* 0x000fc60007fde0ff */
[----:B------:R-:W-:Y:S02]  /*1edf0*/  IMAD.X R9, R5, 0x1, R3, P5 ;  /* 0x0000000105097824 */ /* 0x000fe400028e0603 */
[----:B------:R-:W-:Y:S01]  /*1ee00*/  VIADD R4, R4, UR30 ;  /* 0x0000001e04047c36 */ /* 0x000fe20008000000 */
[----:B----4-:R-:W-:Y:S01]  /*1ee10*/  ISETP.GE.AND P5, PT, R7, UR6, PT ;  /* 0x0000000607007c0c */ /* 0x010fe2000bfa6270 */
[----:B------:R-:W-:Y:S01]  /*1ee20*/  IMAD.X R7, R5, 0x1, R69, P6 ;  /* 0x0000000105077824 */ /* 0x000fe200030e0645 */
[----:B------:R-:W1:Y:S01]  /*1ee30*/  LDCU UR6, c[0x0][0x398] ;  /* 0x00007300ff0677ac */ /* 0x000e620008000800 */
[----:B------:R3:W-:Y:S01]  /*1ee40*/  @P4 STG.E.U8 desc[UR22][R8.64], R11 ;  /* 0x0000000b08004986 */ /* 0x0007e2000c101116 */
[----:B------:R-:W-:Y:S02]  /*1ee50*/  SHF.R.S32.HI R12, RZ, 0x1f, R4 ;  /* 0x0000001fff0c7819 */ /* 0x000fe40000011404 */
[----:B0-----:R-:W-:Y:S01]  /*1ee60*/  ISETP.LT.AND P4, PT, R67, UR4, !P2 ;  /* 0x0000000443007c0c */ /* 0x001fe2000d781270 */
[----:B------:R0:W-:Y:S01]  /*1ee70*/  @P3 STG.E.U8 desc[UR22][R6.64], R13 ;  /* 0x0000000d06003986 */ /* 0x0001e2000c101116 */
[----:B------:R-:W-:Y:S01]  /*1ee80*/  ISETP.LT.AND P3, PT, R34, UR9, !P2 ;  /* 0x0000000922007c0c */ /* 0x000fe2000d761270 */
[----:B------:R-:W4:Y:S01]  /*1ee90*/  LDCU UR9, c[0x0][0x398] ;  /* 0x00007300ff0977ac */ /* 0x000f220008000800 */
[----:B------:R-:W-:-:S02]  /*1eea0*/  PRMT R10, R78, 0x9910, RZ ;  /* 0x000099104e0a7816 */ /* 0x000fc400000000ff */
        /* <DEDUP_REMOVED lines=9> */
[----:B------:R-:W-:Y:S01]  /*1ef40*/  @P3 STG.E.U8 desc[UR22][R6.64], R5 ;  /* 0x0000000506003986 */ /* 0x000fe2000c101116 */
[----:B-1----:R-:W-:Y:S01]  /*1ef50*/  ISETP.LT.AND P3, PT, R35, UR6, !P2 ;  /* 0x0000000623007c0c */ /* 0x002fe2000d761270 */
[----:B------:R-:W1:Y:S01]  /*1ef60*/  LDCU UR6, c[0x0][0x39c] ;  /* 0x00007380ff0677ac */ /* 0x000e620008000800 */
[----:B------:R-:W-:-:S02]  /*1ef70*/  PRMT R73, R11, 0x9910, RZ ;  /* 0x000099100b497816 */ /* 0x000fc400000000ff */
[----:B0-----:R-:W-:Y:S02]  /*1ef80*/  IADD3 R10, P6, PT, R4, R68, RZ ;  /* 0x00000044040a7210 */ /* 0x001fe40007fde0ff */
[----:B------:R-:W-:-:S03]  /*1ef90*/  SHF.R.S32.HI R73, RZ, 0x8, R73 ;  /* 0x00000008ff497819 */ /* 0x000fc60000011449 */
[----:B------:R-:W-:Y:S01]  /*1efa0*/  IMAD.X R11, R12, 0x1, R3, P6 ;  /* 0x000000010c0b7824 */ /* 0x000fe200030e0603 */
[----:B------:R-:W-:Y:S02]  /*1efb0*/  IADD3 R8, P6, PT, R4, R70, RZ ;  /* 0x0000004604087210 */ /* 0x000fe40007fde0ff */
[----:B------:R-:W-:Y:S02]  /*1efc0*/  F2FP.SATFINITE.E4M3.F32.PACK_AB_MERGE_C R74, R33, R32, RZ ;  /* 0x00000020214a723e */ /* 0x000fe400048070ff */
[----:B------:R-:W3:Y:S01]  /*1efd0*/  LDL.LU R32, [R1+0x530] ;  /* 0x0005300001207983 */ /* 0x000ee20000300800 */
[----:B------:R-:W-:-:S03]  /*1efe0*/  IMAD.X R9, R12, 0x1, R69, P6 ;  /* 0x000000010c097824 */ /* 0x000fc600030e0645 */
[----:B------:R-:W3:Y:S04]  /*1eff0*/  LDL.LU R33, [R1+0x534] ;  /* 0x0005340001217983 */ /* 0x000ee80000300800 */
[----:B------:R0:W-:Y:S01]  /*1f000*/  @P3 STG.E.U8 desc[UR22][R10.64], R73 ;  /* 0x000000490a003986 */ /* 0x0001e2000c101116 */
[----:B--2---:R-:W-:-:S03]  /*1f010*/  F2FP.SATFINITE.E4M3.F32.PACK_AB_MERGE_C R12, R31, R30, RZ ;  /* 0x0000001e1f0c723e */ /* 0x004fc600048070ff */
[----:B------:R-:W2:Y:S04]  /*1f020*/  LDL.LU R30, [R1+0x330] ;  /* 0x00033000011e7983 */ /* 0x000ea80000300800 */
[----:B------:R-:W2:Y:S01]  /*1f030*/  LDL.LU R31, [R1+0x334] ;  /* 0x00033400011f7983 */ /* 0x000ea20000300800 */
[----:B0-----:R-:W-:-:S03]  /*1f040*/  F2FP.SATFINITE.E4M3.F32.PACK_AB_MERGE_C R11, R29, R28, RZ ;  /* 0x0000001c1d0b723e */ /* 0x001fc600048070ff */
[----:B------:R-:W2:Y:S04]  /*1f050*/  LDL.LU R28, [R1+0x130] ;  /* 0x00013000011c7983 */ /* 0x000ea80000300800 */
[----:B------:R-:W2:Y:S01]  /*1f060*/  LDL.LU R29, [R1+0x134] ;  /* 0x00013400011d7983 */ /* 0x000ea20000300800 */
[----:B------:R-:W-:Y:S02]  /*1f070*/  PRMT R13, R13, 0x9910, RZ ;  /* 0x000099100d0d7816 */ /* 0x000fe400000000ff */
[----:B------:R-:W-:Y:S01]  /*1f080*/  ISETP.LT.AND P2, PT, R37, UR10, !P2 ;  /* 0x0000000a25007c0c */ /* 0x000fe2000d741270 */
[----:B------:R-:W-:Y:S01]  /*1f090*/  VIADD R5, R4, UR30 ;  /* 0x0000001e04057c36 */ /* 0x000fe20008000000 */
[----:B------:R-:W-:Y:S01]  /*1f0a0*/  ISETP.LT.AND P4, PT, R67, UR12, !P0 ;  /* 0x0000000c43007c0c */ /* 0x000fe2000c781270 */
[----:B------:R-:W-:Y:S01]  /*1f0b0*/  IMAD.MOV.U32 R4, RZ, RZ, R13 ;  /* 0x000000ffff047224 */ /* 0x000fe200078e000d */
[----:B------:R-:W0:Y:S01]  /*1f0c0*/  LDCU UR10, c[0x0][0x398] ;  /* 0x00007300ff0a77ac */ /* 0x000e220008000800 */
[----:B------:R-:W-:Y:S01]  /*1f0d0*/  F2FP.SATFINITE.E4M3.F32.PACK_AB_MERGE_C R14, R15, R14, RZ ;  /* 0x0000000e0f0e723e */ /* 0x000fe200048070ff */
[----:B------:R-:W2:Y:S01]  /*1f0e0*/  LDL.LU R41, [R1+0x538] ;  /* 0x0005380001297983 */ /* 0x000ea20000300800 */
[----:B------:R-:W-:Y:S01]  /*1f0f0*/  SHF.R.S32.HI R13, RZ, 0x1f, R5 ;  /* 0x0000001fff0d7819 */ /* 0x000fe20000011405 */
[----:B------:R-:W0:Y:S01]  /*1f100*/  LDCU UR12, c[0x0][0x398] ;  /* 0x00007300ff0c77ac */ /* 0x000e220008000800 */
[----:B------:R-:W-:Y:S01]  /*1f110*/  SHF.R.S32.HI R4, RZ, 0x8, R4 ;  /* 0x00000008ff047819 */ /* 0x000fe20000011404 */
[----:B------:R-:W2:Y:S01]  /*1f120*/  LDL.LU R38, [R1+0x53c] ;  /* 0x00053c0001267983 */ /* 0x000ea20000300800 */
[----:B------:R-:W-:-:S03]  /*1f130*/  IADD3 R6, P6, PT, R5, R0, RZ ;  /* 0x0000000005067210 */ /* 0x000fc60007fde0ff */
[----:B------:R0:W-:Y:S01]  /*1f140*/  @P2 STG.E.U8 desc[UR22][R8.64], R4 ;  /* 0x0000000408002986 */ /* 0x0001e2000c101116 */
[----:B----4-:R-:W-:Y:S01]  /*1f150*/  ISETP.LT.AND P2, PT, R34, UR9, !P0 ;  /* 0x0000000922007c0c */ /* 0x010fe2000c741270 */
[----:B------:R-:W-:Y:S01]  /*1f160*/  IMAD.X R7, R13, 0x1, R72, P6 ;  /* 0x000000010d077824 */ /* 0x000fe200030e0648 */
[----:B------:R-:W4:Y:S01]  /*1f170*/  LDCU UR9, c[0x0][0x398] ;  /* 0x00007300ff0977ac */ /* 0x000f220008000800 */
[----:B------:R-:W2:Y:S04]  /*1f180*/  LDL.LU R39, [R1+0x338] ;  /* 0x0003380001277983 */ /* 0x000ea80000300800 */
[----:B------:R1:W-:Y:S01]  /*1f190*/  @P4 STG.E.U8 desc[UR22][R6.64], R74 ;  /* 0x0000004a06004986 */ /* 0x0003e2000c101116 */
[----:B------:R-:W-:Y:S01]  /*1f1a0*/  ISETP.LT.AND P4, PT, R35, UR14, !P0 ;  /* 0x0000000e23007c0c */ /* 0x000fe2000c781270 */
[----:B------:R-:W2:Y:S01]  /*1f1b0*/  LDCU UR14, c[0x0][0x398] ;  /* 0x00007300ff0e77ac */ /* 0x000ea20008000800 */
[----:B0-----:R-:W-:Y:S01]  /*1f1c0*/  IADD3 R8, P6, PT, R5, R2, RZ ;  /* 0x0000000205087210 */ /* 0x001fe20007fde0ff */
[----:B------:R-:W-:Y:S01]  /*1f1d0*/  VIADD R4, R66, 0x4d ;  /* 0x0000004d42047836 */ /* 0x000fe20000000000 */
[----:B------:R-:W2:Y:S03]  /*1f1e0*/  LDL.LU R36, [R1+0x33c] ;  /* 0x00033c0001247983 */ /* 0x000ea60000300800 */
[----:B------:R-:W-:Y:S01]  /*1f1f0*/  IMAD.X R9, R13, 0x1, R71, P6 ;  /* 0x000000010d097824 */ /* 0x000fe200030e0647 */
[----:B------:R-:W-:-:S02]  /*1f200*/  ISETP.GE.AND P3, PT, R4, UR4, PT ;  /* 0x0000000404007c0c */ /* 0x000fc4000bf66270 */
[----:B-1----:R-:W-:Y:S01]  /*1f210*/  IADD3 R6, P6, PT, R5, R68, RZ ;  /* 0x0000004405067210 */ /* 0x002fe20007fde0ff */
[----:B------:R-:W-:Y:S01]  /*1f220*/  VIADD R4, R66, 0x4e ;  /* 0x0000004e42047836 */ /* 0x000fe20000000000 */
[----:B------:R0:W-:Y:S01]  /*1f230*/  @P2 STG.E.U8 desc[UR22][R8.64], R12 ;  /* 0x0000000c08002986 */ /* 0x0001e2000c101116 */
[----:B------:R-:W1:Y:S02]  /*1f240*/  LDCU UR4, c[0x0][0x398] ;  /* 0x00007300ff0477ac */ /* 0x000e640008000800 */
[----:B------:R-:W-:Y:S01]  /*1f250*/  IMAD.X R7, R13, 0x1, R3, P6 ;  /* 0x000000010d077824 */ /* 0x000fe200030e0603 */
[----:B------:R-:W-:Y:S01]  /*1f260*/  ISETP.GE.AND P2, PT, R4, UR6, PT ;  /* 0x0000000604007c0c */ /* 0x000fe2000bf46270 */
[----:B------:R-:W-:Y:S01]  /*1f270*/  VIADD R4, R5, UR30 ;  /* 0x0000001e05047c36 */ /* 0x000fe20008000000 */
[----:B----4-:R-:W-:Y:S01]  /*1f280*/  ISETP.LT.AND P0, PT, R37, UR9, !P0 ;  /* 0x0000000925007c0c */ /* 0x010fe2000c701270 */
[----:B------:R-:W4:Y:S01]  /*1f290*/  LDCU UR6, c[0x0][0x398] ;  /* 0x00007300ff0677ac */ /* 0x000f220008000800 */
[----:B------:R1:W-:Y:S01]  /*1f2a0*/  @P4 STG.E.U8 desc[UR22][R6.64], R11 ;  /* 0x0000000b06004986 */ /* 0x0003e2000c101116 */
[----:B------:R-:W-:-:S02]  /*1f2b0*/  ISETP.LT.AND P4, PT, R67, UR10, !P1 ;  /* 0x0000000a43007c0c */ /* 0x000fc4000cf81270 */
[----:B0-----:R-:W-:Y:S01]  /*1f2c0*/  IADD3 R8, P6, PT, R5, R70, RZ ;  /* 0x0000004605087210 */ /* 0x001fe20007fde0ff */
[----:B------:R-:W0:Y:S01]  /*1f2d0*/  LDCU UR9, c[0x0][0x398] ;  /* 0x00007300ff0977ac */ /* 0x000e220008000800 */
[----:B------:R-:W-:-:S03]  /*1f2e0*/  SHF.R.S32.HI R10, RZ, 0x1f, R4 ;  /* 0x0000001fff0a7819 */ /* 0x000fc60000011404 */
[----:B------:R-:W-:Y:S01]  /*1f2f0*/  IMAD.X R9, R13, 0x1, R69, P6 ;  /* 0x000000010d097824 */ /* 0x000fe200030e0645 */
[----:B------:R-:W-:Y:S01]  /*1f300*/  PRMT R5, R74, 0x9910, RZ ;  /* 0x000099104a057816 */ /* 0x000fe200000000ff */
[----:B------:R-:W0:Y:S01]  /*1f310*/  LDCU UR10, c[0x0][0x398] ;  /* 0x00007300ff0a77ac */ /* 0x000e220008000800 */
[----:B-1----:R-:W-:Y:S02]  /*1f320*/  IADD3 R6, P6, PT, R4, R0, RZ ;  /* 0x0000000004067210 */ /* 0x002fe40007fde0ff */
[----:B------:R-:W-:-:S03]  /*1f330*/  SHF.R.S32.HI R5, RZ, 0x8, R5 ;  /* 0x00000008ff057819 */ /* 0x000fc60000011405 */
[----:B------:R-:W-:Y:S01]  /*1f340*/  IMAD.X R7, R10, 0x1, R72, P6 ;  /* 0x000000010a077824 */ /* 0x000fe200030e0648 */
[----:B------:R1:W-:Y:S01]  /*1f350*/  @P0 STG.E.U8 desc[UR22][R8.64], R14 ;  /* 0x0000000e08000986 */ /* 0x0003e2000c101116 */
[----:B------:R-:W-:-:S03]  /*1f360*/  PRMT R12, R12, 0x9910, RZ ;  /* 0x000099100c0c7816 */ /* 0x000fc600000000ff */
[----:B------:R0:W-:Y:S01]  /*1f370*/  @P4 STG.E.U8 desc[UR22][R6.64], R5 ;  /* 0x0000000506004986 */ /* 0x0001e2000c101116 */
[----:B------:R-:W-:Y:S01]  /*1f380*/  ISETP.LT.AND P4, PT, R34, UR4, !P1 ;  /* 0x0000000422007c0c */ /* 0x000fe2000cf81270 */
[----:B------:R-:W2:Y:S01]  /*1f390*/  LDCU UR4, c[0x0][0x39c] ;  /* 0x00007380ff0477ac */ /* 0x000ea20008000800 */
[----:B-1----:R-:W-:Y:S02]  /*1f3a0*/  IADD3 R8, P6, PT, R4, R2, RZ ;  /* 0x0000000204087210 */ /* 0x002fe40007fde0ff */
[----:B0-----:R-:W-:Y:S01]  /*1f3b0*/  PRMT R5, R11, 0x9910, RZ ;  /* 0x000099100b057816 */ /* 0x001fe200000000ff */
[----:B------:R-:W-:Y:S02]  /*1f3c0*/  IMAD.MOV.U32 R11, RZ, RZ, R12 ;  /* 0x000000ffff0b7224 */ /* 0x000fe400078e000c */
[----:B------:R-:W-:-:S03]  /*1f3d0*/  IMAD.X R9, R10, 0x1, R71, P6 ;  /* 0x000000010a097824 */ /* 0x000fc600030e0647 */
[----:B------:R-:W-:-:S05]  /*1f3e0*/  SHF.R.S32.HI R11, RZ, 0x8, R11 ;  /* 0x00000008ff0b7819 */ /* 0x000fca000001140b */
[----:B------:R0:W-:Y:S02]  /*1f3f0*/  @P4 STG.E.U8 desc[UR22][R8.64], R11 ;  /* 0x0000000b08004986 */ /* 0x0001e4000c101116 */
[----:B0-----:R-:W-:Y:S02]  /*1f400*/  PRMT R11, R14, 0x9910, RZ ;  /* 0x000099100e0b7816 */ /* 0x001fe400000000ff */
[----:B---3--:R-:W-:Y:S02]  /*1f410*/  F2FP.SATFINITE.E4M3.F32.PACK_AB_MERGE_C R14, R33, R32, RZ ;  /* 0x00000020210e723e */ /* 0x008fe400048070ff */
[----:B------:R-:W3:Y:S04]  /*1f420*/  LDL.LU R32, [R1+0x540] ;  /* 0x0005400001207983 */ /* 0x000ee80000300800 */
[----:B------:R-:W3:Y:S01]  /*1f430*/  LDL.LU R33, [R1+0x544] ;  /* 0x0005440001217983 */ /* 0x000ee20000300800 */
[----:B--2---:R-:W-:-:S02]  /*1f440*/  F2FP.SATFINITE.E4M3.F32.PACK_AB_MERGE_C R12, R31, R30, RZ ;  /* 0x0000001e1f0c723e */ /* 0x004fc400048070ff */
[----:B------:R-:W-:Y:S02]  /*1f450*/  F2FP.SATFINITE.E4M3.F32.PACK_AB_MERGE_C R13, R29, R28, RZ ;  /* 0x0000001c1d0d723e */ /* 0x000fe400048070ff */
[----:B------:R-:W2:Y:S04]  /*1f460*/  LDL.LU R28, [R1+0x340] ;  /* 0x00034000011c7983 */ /* 0x000ea80000300800 */
[----:B------:R-:W2:Y:S04]  /*1f470*/  LDL.LU R29, [R1+0x344] ;  /* 0x00034400011d7983 */ /* 0x000ea80000300800 */
[----:B------:R-:W3:Y:S04]  /*1f480*/  LDL.LU R30, [R1+0x138] ;  /* 0x00013800011e7983 */ /* 0x000ee80000300800 */
[----:B------:R-:W3:Y:S01]  /*1f490*/  LDL.LU R31, [R1+0x13c] ;  /* 0x00013c00011f7983 */ /* 0x000ee20000300800 */
[----:B----4-:R-:W-:Y:S01]  /*1f4a0*/  ISETP.LT.AND P0, PT, R35, UR6, !P1 ;  /* 0x0000000623007c0c */ /* 0x010fe2000cf01270 */
[----:B------:R-:W0:Y:S01]  /*1f4b0*/  LDCU UR6, c[0x0][0x398] ;  /* 0x00007300ff0677ac */ /* 0x000e220008000800 */
[----:B------:R-:W-:-:S02]  /*1f4c0*/  IADD3 R6, P6, PT, R4, R68, RZ ;  /* 0x0000004404067210 */ /* 0x000fc40007fde0ff */
[----:B------:R-:W-:-:S03]  /*1f4d0*/  SHF.R.S32.HI R5, RZ, 0x8, R5 ;  /* 0x00000008ff057819 */ /* 0x000fc60000011405 */
[----:B------:R-:W-:Y:S01]  /*1f4e0*/  IMAD.X R7, R10, 0x1, R3, P6 ;  /* 0x000000010a077824 */ /* 0x000fe200030e0603 */
[----:B------:R-:W-:Y:S01]  /*1f4f0*/  ISETP.LT.AND P1, PT, R37, UR9, !P1 ;  /* 0x0000000925007c0c */ /* 0x000fe2000cf21270 */
[----:B------:R-:W1:Y:S01]  /*1f500*/  LDCU UR9, c[0x0][0x398] ;  /* 0x00007300ff0977ac */ /* 0x000e620008000800 */
[----:B------:R-:W-:-:S03]  /*1f510*/  IADD3 R8, P4, PT, R4, R70, RZ ;  /* 0x0000004604087210 */ /* 0x000fc60007f9e0ff */
[----:B------:R4:W-:Y:S01]  /*1f520*/  @P0 STG.E.U8 desc[UR22][R6.64], R5 ;  /* 0x0000000506000986 */ /* 0x0009e2000c101116 */
[----:B------:R-:W-:Y:S01]  /*1f530*/  ISETP.LT.AND P0, PT, R67, UR10, !P5 ;  /* 0x0000000a43007c0c */ /* 0x000fe2000ef01270 */
[----:B------:R-:W-:Y:S01]  /*1f540*/  IMAD.X R9, R10, 0x1, R69, P4 ;  /* 0x000000010a097824 */ /* 0x000fe200020e0645 */
[----:B------:R-:W-:Y:S01]  /*1f550*/  SHF.R.S32.HI R10, RZ, 0x8, R11 ;  /* 0x00000008ff0a7819 */ /* 0x000fe2000001140b */
[----:B------:R-:W0:Y:S01]  /*1f560*/  LDCU UR10, c[0x0][0x398] ;  /* 0x00007300ff0a77ac */ /* 0x000e220008000800 */
[----:B----4-:R-:W-:Y:S02]  /*1f570*/  VIADD R5, R4, UR30 ;  /* 0x0000001e04057c36 */ /* 0x010fe40008000000 */
[----:B------:R-:W-:-:S03]  /*1f580*/  VIADD R7, R66, 0x4f ;  /* 0x0000004f42077836 */ /* 0x000fc60000000000 */
[----:B------:R-:W-:Y:S02]  /*1f590*/  SHF.R.S32.HI R4, RZ, 0x1f, R5 ;  /* 0x0000001fff047819 */ /* 0x000fe40000011405 */
[----:B------:R-:W-:Y:S01]  /*1f5a0*/  IADD3 R6, P6, PT, R5, R0, RZ ;  /* 0x0000000005067210 */ /* 0x000fe20007fde0ff */
[----:B------:R4:W-:Y:S01]  /*1f5b0*/  @P1 STG.E.U8 desc[UR22][R8.64], R10 ;  /* 0x0000000a08001986 */ /* 0x0009e2000c101116 */
[----:B------:R-:W-:Y:S01]  /*1f5c0*/  ISETP.GE.AND P4, PT, R7, UR4, PT ;  /* 0x0000000407007c0c */ /* 0x000fe2000bf86270 */
[----:B------:R-:W1:Y:S02]  /*1f5d0*/  LDCU UR4, c[0x0][0x39c] ;  /* 0x00007380ff0477ac */ /* 0x000e640008000800 */
[----:B------:R-:W-:Y:S01]  /*1f5e0*/  IMAD.X R7, R4, 0x1, R72, P6 ;  /* 0x0000000104077824 */ /* 0x000fe200030e0648 */
[----:B------:R-:W-:Y:S01]  /*1f5f0*/  ISETP.LT.AND P1, PT, R34, UR12, !P5 ;  /* 0x0000000c22007c0c */ /* 0x000fe2000ef21270 */
[----:B------:R-:W1:Y:S01]  /*1f600*/  LDCU UR12, c[0x0][0x398] ;  /* 0x00007300ff0c77ac */ /* 0x000e620008000800 */
[----:B----4-:R-:W-:-:S02]  /*1f610*/  IADD3 R10, P6, PT, R5, R2, RZ ;  /* 0x00000002050a7210 */ /* 0x010fc40007fde0ff */
[----:B------:R4:W-:Y:S01]  /*1f620*/  @P0 STG.E.U8 desc[UR22][R6.64], R14 ;  /* 0x0000000e06000986 */ /* 0x0009e2000c101116 */
[----:B0-----:R-:W-:Y:S01]  /*1f630*/  ISETP.LT.AND P0, PT, R35, UR6, !P5 ;  /* 0x0000000623007c0c */ /* 0x001fe2000ef01270 */
[----:B------:R-:W0:Y:S01]  /*1f640*/  LDCU UR6, c[0x0][0x39c] ;  /* 0x00007380ff0677ac */ /* 0x000e220008000800 */
[C---:B------:R-:W-:Y:S01]  /*1f650*/  IMAD.X R11, R4.reuse, 0x1, R71, P6 ;  /* 0x00000001040b7824 */ /* 0x040fe200030e0647 */
[----:B------:R-:W-:Y:S02]  /*1f660*/  IADD3 R8, P6, PT, R5, R68, RZ ;  /* 0x0000004405087210 */ /* 0x000fe40007fde0ff */
[----:B------:R-:W-:Y:S01]  /*1f670*/  ISETP.LT.AND P5, PT, R37, UR14, !P5 ;  /* 0x0000000e25007c0c */ /* 0x000fe2000efa1270 */
[----:B------:R-:W0:Y:S02]  /*1f680*/  LDCU UR14, c[0x0][0x398] ;  /* 0x00007300ff0e77ac */ /* 0x000e240008000800 */
[----:B------:R-:W-:Y:S01]  /*1f690*/  IMAD.X R9, R4, 0x1, R3, P6 ;  /* 0x0000000104097824 */ /* 0x000fe200030e0603 */
[----:B----4-:R-:W-:-:S02]  /*1f6a0*/  IADD3 R6, P6, PT, R5, R70, RZ ;  /* 0x0000004605067210 */ /* 0x010fc40007fde0ff */
[----:B------:R-:W-:-:S03]  /*1f6b0*/  F2FP.SATFINITE.E4M3.F32.PACK_AB_MERGE_C R16, R17, R16, RZ ;  /* 0x000000101110723e */ /* 0x000fc600048070ff */
[----:B------:R-:W-:Y:S01]  /*1f6c0*/  IMAD.X R7, R4, 0x1, R69, P6 ;  /* 0x0000000104077824 */ /* 0x000fe200030e0645 */
[----:B------:R4:W-:Y:S01]  /*1f6d0*/  @P1 STG.E.U8 desc[UR22][R10.64], R12 ;  /* 0x0000000c0a001986 */ /* 0x0009e2000c101116 */
[----:B------:R-:W-:Y:S01]  /*1f6e0*/  VIADD R5, R5, UR30 ;  /* 0x0000001e05057c36 */ /* 0x000fe20008000000 */
[----:B------:R-:W-:Y:S02]  /*1f6f0*/  PRMT R14, R14, 0x9910, RZ ;  /* 0x000099100e0e7816 */ /* 0x000fe400000000ff */
[----:B------:R0:W-:Y:S01]  /*1f700*/  @P0 STG.E.U8 desc[UR22][R8.64], R13 ;  /* 0x0000000d08000986 */ /* 0x0001e2000c101116 */
[----:B-1----:R-:W-:Y:S01]  /*1f710*/  ISETP.LT.AND P0, PT, R67, UR9, !P3 ;  /* 0x0000000943007c0c */ /* 0x002fe2000df01270 */
[----:B------:R-:W1:Y:S02]  /*1f720*/  LDCU UR9, c[0x0][0x398] ;  /* 0x00007300ff0977ac */ /* 0x000e640008000800 */
[----:B------:R0:W-:Y:S01]  /*1f730*/  @P5 STG.E.U8 desc[UR22][R6.64], R16 ;  /* 0x0000001006005986 */ /* 0x0001e2000c101116 */
[----:B------:R-:W-:Y:S01]  /*1f740*/  ISETP.LT.AND P5, PT, R34, UR10, !P3 ;  /* 0x0000000a22007c0c */ /* 0x000fe2000dfa1270 */
[----:B------:R-:W1:Y:S01]  /*1f750*/  LDCU UR10, c[0x0][0x398] ;  /* 0x00007300ff0a77ac */ /* 0x000e620008000800 */
[----:B------:R-:W-:-:S02]  /*1f760*/  SHF.R.S32.HI R4, RZ, 0x1f, R5 ;  /* 0x0000001fff047819 */ /* 0x000fc40000011405 */
[----:B----4-:R-:W-:Y:S01]  /*1f770*/  PRMT R11, R12, 0x9910, RZ ;  /* 0x000099100c0b7816 */ /* 0x010fe200000000ff */
[----:B------:R-:W-:Y:S01]  /*1f780*/  IMAD.MOV.U32 R12, RZ, RZ, R14 ;  /* 0x000000ffff0c7224 */ /* 0x000fe200078e000e */
[C---:B0-----:R-:W-:Y:S02]  /*1f790*/  IADD3 R8, P1, PT, R5.reuse, R0, RZ ;  /* 0x0000000005087210 */ /* 0x041fe40007f3e0ff */
[----:B------:R-:W-:-:S03]  /*1f7a0*/  IADD3 R6, P6, PT, R5, R2, RZ ;  /* 0x0000000205067210 */ /* 0x000fc60007fde0ff */
[C---:B------:R-:W-:Y:S01]  /*1f7b0*/  IMAD.X R9, R4.reuse, 0x1, R72, P1 ;  /* 0x0000000104097824 */ /* 0x040fe200008e0648 */
[----:B------:R-:W-:Y:S02]  /*1f7c0*/  SHF.R.S32.HI R12, RZ, 0x8, R12 ;  /* 0x00000008ff0c7819 */ /* 0x000fe4000001140c */
[----:B------:R-:W-:Y:S01]  /*1f7d0*/  SHF.R.S32.HI R11, RZ, 0x8, R11 ;  /* 0x00000008ff0b7819 */ /* 0x000fe2000001140b */
[----:B------:R-:W-:Y:S01]  /*1f7e0*/  IMAD.X R7, R4, 0x1, R71, P6 ;  /* 0x0000000104077824 */ /* 0x000fe200030e0647 */
[----:B------:R-:W-:Y:S01]  /*1f7f0*/  ISETP.LT.AND P6, PT, R35, UR12, !P3 ;  /* 0x0000000c23007c0c */ /* 0x000fe2000dfc1270 */
[----:B------:R0:W-:Y:S01]  /*1f800*/  @P0 STG.E.U8 desc[UR22][R8.64], R12 ;  /* 0x0000000c08000986 */ /* 0x0001e2000c101116 */
[C---:B------:R-:W-:Y:S01]  /*1f810*/  VIADD R10, R66.reuse, 0x50 ;  /* 0x00000050420a7836 */ /* 0x040fe20000000000 */
[----:B------:R-:W-:Y:S01]  /*1f820*/  F2FP.SATFINITE.E4M3.F32.PACK_AB_MERGE_C R18, R19, R18, RZ ;  /* 0x000000121312723e */ /* 0x000fe200048070ff */
[----:B------:R-:W4:Y:S01]  /*1f830*/  LDCU UR12, c[0x0][0x398] ;  /* 0x00007300ff0c77ac */ /* 0x000f220008000800 */
[----:B------:R1:W-:Y:S01]  /*1f840*/  @P5 STG.E.U8 desc[UR22][R6.64], R11 ;  /* 0x0000000b06005986 */ /* 0x0003e2000c101116 */
[----:B0-----:R-:W-:Y:S01]  /*1f850*/  PRMT R8, R13, 0x9910, RZ ;  /* 0x000099100d087816 */ /* 0x001fe200000000ff */
[----:B-1----:R-:W-:Y:S01]  /*1f860*/  VIADD R7, R66, 0x51 ;  /* 0x0000005142077836 */ /* 0x002fe20000000000 */
        /* <DEDUP_REMOVED lines=12> */
[C---:B-1----:R-:W-:Y:S01]  /*1f930*/  IADD3 R6, P3, PT, R5.reuse, R70, RZ ;  /* 0x0000004605067210 */ /* 0x042fe20007f7e0ff */
[----:B------:R-:W-:Y:S01]  /*1f940*/  VIADD R5, R5, UR30 ;  /* 0x0000001e05057c36 */ /* 0x000fe20008000000 */
[----:B------:R-:W-:-:S03]  /*1f950*/  SHF.R.S32.HI R9, RZ, 0x8, R9 ;  /* 0x00000008ff097819 */ /* 0x000fc60000011409 */
[----:B------:R-:W-:Y:S01]  /*1f960*/  IMAD.X R7, R4, 0x1, R69, P3 ;  /* 0x0000000104077824 */ /* 0x000fe200018e0645 */
[----:B------:R-:W-:Y:S01]  /*1f970*/  ISETP.LT.AND P3, PT, R67, UR9, !P2 ;  /* 0x0000000943007c0c */ /* 0x000fe2000d761270 */
[----:B------:R-:W-:Y:S01]  /*1f980*/  VIADD R10, R66, 0x52 ;  /* 0x00000052420a7836 */ /* 0x000fe20000000000 */
[----:B------:R-:W-:Y:S01]  /*1f990*/  SHF.R.S32.HI R4, RZ, 0x1f, R5 ;  /* 0x0000001fff047819 */ /* 0x000fe20000011405 */
[----:B------:R-:W1:Y:S01]  /*1f9a0*/  LDCU UR9, c[0x0][0x398] ;  /* 0x00007300ff0977ac */ /* 0x000e620008000800 */
[----:B------:R-:W-:Y:S01]  /*1f9b0*/  IADD3 R8, P6, PT, R5, R0, RZ ;  /* 0x0000000005087210 */ /* 0x000fe20007fde0ff */
[----:B------:R0:W-:Y:S04]  /*1f9c0*/  @P5 STG.E.U8 desc[UR22][R6.64], R9 ;  /* 0x0000000906005986 */ /* 0x0001e8000c101116 */
[----:B0-----:R-:W-:-:S05]  /*1f9d0*/  IMAD.X R9, R4, 0x1, R72, P6 ;  /* 0x0000000104097824 */ /* 0x001fca00030e0648 */
[----:B------:R-:W-:Y:S01]  /*1f9e0*/  @P3 STG.E.U8 desc[UR22][R8.64], R11 ;  /* 0x0000000b08003986 */ /* 0x000fe2000c101116 */
        /* <DEDUP_REMOVED lines=8> */
[----:B------:R-:W-:Y:S01]  /*1fa70*/  ISETP.LT.AND P5, PT, R34, UR10, !P2 ;  /* 0x0000000a22007c0c */ /* 0x000fe2000d7a1270 */
[----:B------:R-:W0:Y:S01]  /*1fa80*/  LDCU UR10, c[0x0][0x398] ;  /* 0x00007300ff0a77ac */ /* 0x000e220008000800 */
[----:B------:R-:W-:Y:S02]  /*1fa90*/  IADD3 R6, P6, PT, R5, R2, RZ ;  /* 0x0000000205067210 */ /* 0x000fe40007fde0ff */
[----:B------:R-:W-:-:S03]  /*1faa0*/  F2FP.SATFINITE.E4M3.F32.PACK_AB_MERGE_C R12, R36, R39, RZ ;  /* 0x00000027240c723e */ /* 0x000fc600048070ff */
[----:B------:R-:W-:Y:S01]  /*1fab0*/  IMAD.X R7, R4, 0x1, R71, P6 ;  /* 0x0000000104077824 */ /* 0x000fe200030e0647 */
[----:B------:R-:W-:Y:S01]  /*1fac0*/  ISETP.LT.AND P6, PT, R35, UR6, !P2 ;  /* 0x0000000623007c0c */ /* 0x000fe2000d7c1270 */
[----:B------:R-:W0:Y:S04]  /*1fad0*/  LDCU UR6, c[0x0][0x398] ;  /* 0x00007300ff0677ac */ /* 0x000e280008000800 */
[----:B------:R4:W-:Y:S01]  /*1fae0*/  @P5 STG.E.U8 desc[UR22][R6.64], R12 ;  /* 0x0000000c06005986 */ /* 0x0009e2000c101116 */
[----:B-1----:R-:W-:Y:S01]  /*1faf0*/  ISETP.LT.AND P2, PT, R37, UR9, !P2 ;  /* 0x0000000925007c0c */ /* 0x002fe2000d741270 */
[----:B------:R-:W1:Y:S01]  /*1fb00*/  LDCU UR9, c[0x0][0x398] ;  /* 0x00007300ff0977ac */ /* 0x000e620008000800 */
[----:B----4-:R-:W-:-:S05]  /*1fb10*/  IADD3 R6, P5, PT, R5, R68, RZ ;  /* 0x0000004405067210 */ /* 0x010fca0007fbe0ff */
[----:B------:R-:W-:-:S05]  /*1fb20*/  IMAD.X R7, R4, 0x1, R3, P5 ;  /* 0x0000000104077824 */ /* 0x000fca00028e0603 */
[----:B------:R-:W-:Y:S01]  /*1fb30*/  @P6 STG.E.U8 desc[UR22][R6.64], R10 ;  /* 0x0000000a06006986 */ /* 0x000fe2000c101116 */
[----:B------:R-:W-:Y:S02]  /*1fb40*/  IADD3 R8, P6, PT, R5, R70, RZ ;  /* 0x0000004605087210 */ /* 0x000fe40007fde0ff */
[----:B------:R-:W-:-:S03]  /*1fb50*/  PRMT R11, R11, 0x9910, RZ ;  /* 0x000099100b0b7816 */ /* 0x000fc600000000ff */
[----:B------:R-:W-:-:S05]  /*1fb60*/  IMAD.X R9, R4, 0x1, R69, P6 ;  /* 0x0000000104097824 */ /* 0x000fca00030e0645 */
[----:B------:R4:W-:Y:S02]  /*1fb70*/  @P2 STG.E.U8 desc[UR22][R8.64], R18 ;  /* 0x0000001208002986 */ /* 0x0009e4000c101116 */
[----:B----4-:R-:W-:Y:S02]  /*1fb80*/  SHF.R.S32.HI R8, RZ, 0x8, R11 ;  /* 0x00000008ff087819 */ /* 0x010fe4000001140b */
[----:B--2---:R-:W-:Y:S02]  /*1fb90*/  F2FP.SATFINITE.E4M3.F32.PACK_AB_MERGE_C R14, R29, R28, RZ ;  /* 0x0000001c1d0e723e */ /* 0x004fe400048070ff */
[----:B---3--:R-:W-:Y:S02]  /*1fba0*/  F2FP.SATFINITE.E4M3.F32.PACK_AB_MERGE_C R11, R31, R30, RZ ;  /* 0x0000001e1f0b723e */ /* 0x008fe400048070ff */
[----:B------:R-:W2:Y:S04]  /*1fbb0*/  LDL.LU R30, [R1+0x348] ;  /* 0x00034800011e7983 */ /* 0x000ea80000300800 */
[----:B------:R-:W2:Y:S04]  /*1fbc0*/  LDL.LU R31, [R1+0x34c] ;  /* 0x00034c00011f7983 */ /* 0x000ea80000300800 */
[----:B------:R-:W3:Y:S04]  /*1fbd0*/  LDL.LU R28, [R1+0x148] ;  /* 0x00014800011c7983 */ /* 0x000ee80000300800 */
[----:B------:R-:W3:Y:S01]  /*1fbe0*/  LDL.LU R29, [R1+0x14c] ;  /* 0x00014c00011d7983 */ /* 0x000ee20000300800 */
[----:B------:R-:W-:Y:S01]  /*1fbf0*/  VIADD R5, R5, UR30 ;  /* 0x0000001e05057c36 */ /* 0x000fe20008000000 */
[----:B0-----:R-:W-:Y:S01]  /*1fc00*/  ISETP.LT.AND P5, PT, R67, UR10, !P4 ;  /* 0x0000000a43007c0c */ /* 0x001fe2000e7a1270 */
[----:B------:R-:W0:Y:S03]  /*1fc10*/  LDCU UR10, c[0x0][0x398] ;  /* 0x00007300ff0a77ac */ /* 0x000e260008000800 */
[----:B------:R-:W-:-:S02]  /*1fc20*/  SHF.R.S32.HI R4, RZ, 0x1f, R5 ;  /* 0x0000001fff047819 */ /* 0x000fc40000011405 */
[----:B------:R-:W-:Y:S02]  /*1fc30*/  IADD3 R6, P6, PT, R5, R0, RZ ;  /* 0x0000000005067210 */ /* 0x000fe40007fde0ff */
[----:B------:R-:W-:-:S03]  /*1fc40*/  PRMT R12, R12, 0x9910, RZ ;  /* 0x000099100c0c7816 */ /* 0x000fc600000000ff */
[----:B------:R-:W-:Y:S01]  /*1fc50*/  IMAD.X R7, R4, 0x1, R72, P6 ;  /* 0x0000000104077824 */ /* 0x000fe200030e0648 */
[----:B------:R-:W-:Y:S01]  /*1fc60*/  ISETP.LT.AND P2, PT, R34, UR4, !P4 ;  /* 0x0000000422007c0c */ /* 0x000fe2000e741270 */
[----:B------:R-:W4:Y:S03]  /*1fc70*/  LDCU UR4, c[0x0][0x39c] ;  /* 0x00007380ff0477ac */ /* 0x000f260008000800 */
        /* <DEDUP_REMOVED lines=13> */
[----:B-1----:R-:W-:Y:S01]  /*1fd50*/  ISETP.LT.AND P6, PT, R37, UR9, !P4 ;  /* 0x0000000925007c0c */ /* 0x002fe2000e7c1270 */
[----:B------:R-:W-:Y:S02]  /*1fd60*/  VIADD R10, R66, 0x53 ;  /* 0x00000053420a7836 */ /* 0x000fe40000000000 */
[----:B------:R0:W-:Y:S01]  /*1fd70*/  @P5 STG.E.U8 desc[UR22][R6.64], R8 ;  /* 0x0000000806005986 */ /* 0x0001e2000c101116 */
[----:B------:R-:W-:Y:S01]  /*1fd80*/  ISETP.LT.AND P4, PT, R67, UR10, !P1 ;  /* 0x0000000a43007c0c */ /* 0x000fe2000cf81270 */
[----:B------:R-:W1:Y:S01]  /*1fd90*/  LDCU UR9, c[0x0][0x398] ;  /* 0x00007300ff0977ac */ /* 0x000e620008000800 */
[----:B------:R-:W-:-:S02]  /*1fda0*/  F2FP.SATFINITE.E4M3.F32.PACK_AB_MERGE_C R13, R33, R32, RZ ;  /* 0x00000020210d723e */ /* 0x000fc400048070ff */
[----:B------:R-:W3:Y:S01]  /*1fdb0*/  LDL.LU R32, [R1+0x550] ;  /* 0x0005500001207983 */ /* 0x000ee20000300800 */
[----:B------:R-:W-:Y:S01]  /*1fdc0*/  F2FP.SATFINITE.E4M3.F32.PACK_AB_MERGE_C R20, R21, R20, RZ ;  /* 0x000000141514723e */ /* 0x000fe200048070ff */
[----:B------:R-:W1:Y:S02]  /*1fdd0*/  LDCU UR10, c[0x0][0x398] ;  /* 0x00007300ff0a77ac */ /* 0x000e640008000800 */
[----:B------:R-:W3:Y:S01]  /*1fde0*/  LDL.LU R33, [R1+0x554] ;  /* 0x0005540001217983 */ /* 0x000ee20000300800 */
[C---:B0-----:R-:W-:Y:S01]  /*1fdf0*/  IADD3 R8, P2, PT, R5.reuse, R70, RZ ;  /* 0x0000004605087210 */ /* 0x041fe20007f5e0ff */
[----:B------:R-:W-:Y:S02]  /*1fe00*/  IMAD.MOV.U32 R7, RZ, RZ, R18 ;  /* 0x000000ffff077224 */ /* 0x000fe400078e0012 */
[----:B------:R-:W-:Y:S02]  /*1fe10*/  VIADD R5, R5, UR30 ;  /* 0x0000001e05057c36 */ /* 0x000fe40008000000 */
[----:B------:R-:W-:Y:S01]  /*1fe20*/  IMAD.X R9, R4, 0x1, R69, P2 ;  /* 0x0000000104097824 */ /* 0x000fe200010e0645 */
[----:B------:R-:W-:-:S02]  /*1fe30*/  SHF.R.S32.HI R7, RZ, 0x8, R7 ;  /* 0x00000008ff077819 */ /* 0x000fc40000011407 */
[----:B------:R-:W-:Y:S02]  /*1fe40*/  SHF.R.S32.HI R4, RZ, 0x1f, R5 ;  /* 0x0000001fff047819 */ /* 0x000fe40000011405 */
[----:B------:R-:W-:Y:S01]  /*1fe50*/  IADD3 R6, P5, PT, R5, R0, RZ ;  /* 0x0000000005067210 */ /* 0x000fe20007fbe0ff */
[----:B------:R0:W-:Y:S04]  /*1fe60*/  @P6 STG.E.U8 desc[UR22][R8.64], R7 ;  /* 0x0000000708006986 */ /* 0x0001e8000c101116 */
[----:B0-----:R-:W-:-:S05]  /*1fe70*/  IMAD.X R7, R4, 0x1, R72, P5 ;  /* 0x0000000104077824 */ /* 0x001fca00028e0648 */
[----:B------:R2:W-:Y:S01]  /*1fe80*/  @P4 STG.E.U8 desc[UR22][R6.64], R13 ;  /* 0x0000000d06004986 */ /* 0x0005e2000c101116 */
[----:B----4-:R-:W-:Y:S01]  /*1fe90*/  ISETP.GE.AND P4, PT, R10, UR4, PT ;  /* 0x000000040a007c0c */ /* 0x010fe2000bf86270 */
[----:B------:R-:W0:Y:S01]  /*1fea0*/  LDCU UR4, c[0x0][0x398] ;  /* 0x00007300ff0477ac */ /* 0x000e220008000800 */
[----:B------:R-:W-:Y:S02]  /*1feb0*/  PRMT R10, R13, 0x9910, RZ ;  /* 0x000099100d0a7816 */ /* 0x000fe400000000ff */
        /* <DEDUP_REMOVED lines=8> */
[----:B------:R-:W-:Y:S01]  /*1ff40*/  ISETP.LT.AND P5, PT, R35, UR14, !P1 ;  /* 0x0000000e23007c0c */ /* 0x000fe2000cfa1270 */
[----:B------:R-:W-:Y:S01]  /*1ff50*/  VIADD R7, R66, 0x54 ;  /* 0x0000005442077836 */ /* 0x000fe20000000000 */
[----:B------:R-:W4:Y:S01]  /*1ff60*/  LDCU UR12, c[0x0][0x398] ;  /* 0x00007300ff0c77ac */ /* 0x000f220008000800 */
[----:B------:R-:W-:Y:S01]  /*1ff70*/  IMAD.X R9, R4, 0x1, R71, P6 ;  /* 0x0000000104097824 */ /* 0x000fe200030e0647 */
[----:B------:R-:W-:-:S02]  /*1ff80*/  IADD3 R6, P6, PT, R5, R68, RZ ;  /* 0x0000004405067210 */ /* 0x000fc40007fde0ff */
[----:B------:R-:W-:Y:S01]  /*1ff90*/  ISETP.LT.AND P1, PT, R37, UR16, !P1 ;  /* 0x0000001025007c0c */ /* 0x000fe2000cf21270 */
[----:B------:R-:W0:Y:S02]  /*1ffa0*/  LDCU UR14, c[0x0][0x398] ;  /* 0x00007300ff0e77ac */ /* 0x000e240008000800 */
[----:B------:R4:W-:Y:S01]  /*1ffb0*/  @P2 STG.E.U8 desc[UR22][R8.64], R15 ;  /* 0x0000000f08002986 */ /* 0x0009e2000c101116 */
[----:B------:R-:W-:Y:S01]  /*1ffc0*/  ISETP.GE.AND P2, PT, R7, UR6, PT ;  /* 0x0000000607007c0c */ /* 0x000fe2000bf46270 */
[----:B------:R-:W-:Y:S01]  /*1ffd0*/  IMAD.X R7, R4, 0x1, R3, P6 ;  /* 0x0000000104077824 */ /* 0x000fe200030e0603 */
[----:B------:R-:W0:Y:S04]  /*1ffe0*/  LDCU UR6, c[0x0][0x398] ;  /* 0x00007300ff0677ac */ /* 0x000e280008000800 */
[----:B------:R0:W-:Y:S01]  /*1fff0*/  @P5 STG.E.U8 desc[UR22][R6.64], R11 ;  /* 0x0000000b06005986 */ /* 0x0001e2000c101116 */
[----:B-1----:R-:W-:Y:S01]  /*20000*/  ISETP.LT.AND P5, PT, R67, UR9, !P0 ;  /* 0x0000000943007c0c */ /* 0x002fe2000c7a1270 */
[----:B------:R-:W1:Y:S01]  /*20010*/  LDCU UR9, c[0x0][0x398] ;  /* 0x00007300ff0977ac */ /* 0x000e620008000800 */
[C---:B----4-:R-:W-:Y:S01]  /*20020*/  IADD3 R8, P6, PT, R5.reuse, R70, RZ ;  /* 0x0000004605087210 */ /* 0x050fe20007fde0ff */
[----:B------:R-:W-:Y:S01]  /*20030*/  VIADD R5, R5, UR30 ;  /* 0x0000001e05057c36 */ /* 0x000fe20008000000 */
[----:B------:R-:W-:-:S02]  /*20040*/  F2FP.SATFINITE.E4M3.F32.PACK_AB_MERGE_C R22, R23, R22, RZ ;  /* 0x000000161716723e */ /* 0x000fc400048070ff */
[----:B------:R-:W-:Y:S01]  /*20050*/  F2FP.SATFINITE.E4M3.F32.PACK_AB_MERGE_C R24, R25, R24, RZ ;  /* 0x000000181918723e */ /* 0x000fe200048070ff */
[----:B------:R-:W-:Y:S01]  /*20060*/  IMAD.X R9, R4, 0x1, R69, P6 ;  /* 0x0000000104097824 */ /* 0x000fe200030e0645 */
[----:B------:R-:W-:Y:S01]  /*20070*/  SHF.R.S32.HI R4, RZ, 0x1f, R5 ;  /* 0x0000001fff047819 */ /* 0x000fe20000011405 */
[----:B------:R-:W-:Y:S01]  /*20080*/  VIADD R17, R66, 0x58 ;  /* 0x0000005842117836 */ /* 0x000fe20000000000 */
[----:B0-----:R-:W-:Y:S01]  /*20090*/  IADD3 R6, P6, PT, R5, R0, RZ ;  /* 0x0000000005067210 */ /* 0x001fe20007fde0ff */
[----:B------:R-:W0:Y:S01]  /*200a0*/  LDCU UR16, c[0x0][0x398] ;  /* 0x00007300ff1077ac */ /* 0x000e220008000800 */
[----:B------:R4:W-:Y:S03]  /*200b0*/  @P1 STG.E.U8 desc[UR22][R8.64], R20 ;  /* 0x0000001408001986 */ /* 0x0009e6000c101116 */
[----:B------:R-:W-:Y:S01]  /*200c0*/  IMAD.X R7, R4, 0x1, R72, P6 ;  /* 0x0000000104077824 */ /* 0x000fe200030e0648 */
[----:B------:R-:W-:Y:S01]  /*200d0*/  ISETP.LT.AND P1, PT, R34, UR4, !P0 ;  /* 0x0000000422007c0c */ /* 0x000fe2000c721270 */
[----:B------:R-:W0:Y:S01]  /*200e0*/  LDCU UR4, c[0x0][0x39c] ;  /* 0x00007380ff0477ac */ /* 0x000e220008000800 */
[----:B----4-:R-:W-:-:S02]  /*200f0*/  SHF.R.S32.HI R8, RZ, 0x8, R10 ;  /* 0x00000008ff087819 */ /* 0x010fc4000001140a */
[----:B------:R-:W-:-:S03]  /*20100*/  PRMT R9, R15, 0x9910, RZ ;  /* 0x000099100f097816 */ /* 0x000fc600000000ff */
[----:B------:R4:W-:Y:S01]  /*20110*/  @P5 STG.E.U8 desc[UR22][R6.64], R8 ;  /* 0x0000000806005986 */ /* 0x0009e2000c101116 */
[----:B------:R-:W-:Y:S01]  /*20120*/  ISETP.LT.AND P5, PT, R35, UR6, !P0 ;  /* 0x0000000623007c0c */ /* 0x000fe2000c7a1270 */
[----:B------:R-:W0:Y:S01]  /*20130*/  LDCU UR6, c[0x0][0x398] ;  /* 0x00007300ff0677ac */ /* 0x000e220008000800 */
[----:B------:R-:W-:Y:S02]  /*20140*/  PRMT R10, R11, 0x9910, RZ ;  /* 0x000099100b0a7816 */ /* 0x000fe400000000ff */
[----:B----4-:R-:W-:Y:S01]  /*20150*/  IADD3 R8, P6, PT, R5, R2, RZ ;  /* 0x0000000205087210 */ /* 0x010fe20007fde0ff */
[----:B------:R-:W-:-:S04]  /*20160*/  IMAD.MOV.U32 R7, RZ, RZ, R9 ;  /* 0x000000ffff077224 */ /* 0x000fc800078e0009 */
[----:B------:R-:W-:Y:S01]  /*20170*/  IMAD.X R9, R4, 0x1, R71, P6 ;  /* 0x0000000104097824 */ /* 0x000fe200030e0647 */
[----:B------:R-:W-:Y:S02]  /*20180*/  SHF.R.S32.HI R7, RZ, 0x8, R7 ;  /* 0x00000008ff077819 */ /* 0x000fe40000011407 */
[----:B------:R-:W-:-:S03]  /*20190*/  IADD3 R6, P6, PT, R5, R68, RZ ;  /* 0x0000004405067210 */ /* 0x000fc60007fde0ff */
[----:B------:R4:W-:Y:S01]  /*201a0*/  @P1 STG.E.U8 desc[UR22][R8.64], R7 ;  /* 0x0000000708001986 */ /* 0x0009e2000c101116 */
[----:B------:R-:W-:Y:S02]  /*201b0*/  PRMT R20, R20, 0x9910, RZ ;  /* 0x0000991014147816 */ /* 0x000fe400000000ff */
[----:B-1----:R-:W-:Y:S01]  /*201c0*/  ISETP.LT.AND P0, PT, R37, UR9, !P0 ;  /* 0x0000000925007c0c */ /* 0x002fe2000c701270 */
[----:B------:R-:W1:Y:S01]  /*201d0*/  LDCU UR9, c[0x0][0x398] ;  /* 0x00007300ff0977ac */ /* 0x000e620008000800 */
[----:B----4-:R-:W-:Y:S01]  /*201e0*/  IMAD.X R7, R4, 0x1, R3, P6 ;  /* 0x0000000104077824 */ /* 0x010fe200030e0603 */
[----:B------:R-:W-:-:S05]  /*201f0*/  SHF.R.S32.HI R8, RZ, 0x8, R10 ;  /* 0x00000008ff087819 */ /* 0x000fca000001140a */
[----:B------:R4:W-:Y:S01]  /*20200*/  @P5 STG.E.U8 desc[UR22][R6.64], R8 ;  /* 0x0000000806005986 */ /* 0x0009e2000c101116 */
[----:B------:R-:W-:Y:S01]  /*20210*/  ISETP.LT.AND P6, PT, R67, UR10, !P3 ;  /* 0x0000000a43007c0c */ /* 0x000fe2000dfc1270 */
[----:B------:R-:W0:Y:S01]  /*20220*/  LDCU UR10, c[0x0][0x398] ;  /* 0x00007300ff0a77ac */ /* 0x000e220008000800 */
[C---:B----4-:R-:W-:Y:S01]  /*20230*/  IADD3 R8, P1, PT, R5.reuse, R70, RZ ;  /* 0x0000004605087210 */ /* 0x050fe20007f3e0ff */
[----:B------:R-:W-:Y:S02]  /*20240*/  IMAD.MOV.U32 R6, RZ, RZ, R20 ;  /* 0x000000ffff067224 */ /* 0x000fe400078e0014 */
[----:B------:R-:W-:Y:S02]  /*20250*/  VIADD R5, R5, UR30 ;  /* 0x0000001e05057c36 */ /* 0x000fe40008000000 */
[----:B------:R-:W-:Y:S01]  /*20260*/  IMAD.X R9, R4, 0x1, R69, P1 ;  /* 0x0000000104097824 */ /* 0x000fe200008e0645 */
[----:B------:R-:W-:Y:S02]  /*20270*/  SHF.R.S32.HI R4, RZ, 0x8, R6 ;  /* 0x00000008ff047819 */ /* 0x000fe40000011406 */
[----:B------:R-:W-:-:S02]  /*20280*/  SHF.R.S32.HI R11, RZ, 0x1f, R5 ;  /* 0x0000001fff0b7819 */ /* 0x000fc40000011405 */
[----:B------:R-:W-:Y:S01]  /*20290*/  IADD3 R6, P1, PT, R5, R0, RZ ;  /* 0x0000000005067210 */ /* 0x000fe20007f3e0ff */
[----:B------:R4:W-:Y:S01]  /*202a0*/  @P0 STG.E.U8 desc[UR22][R8.64], R4 ;  /* 0x0000000408000986 */ /* 0x0009e2000c101116 */
[----:B------:R-:W-:Y:S01]  /*202b0*/  ISETP.LT.AND P0, PT, R35, UR12, !P3 ;  /* 0x0000000c23007c0c */ /* 0x000fe2000df01270 */
[----:B------:R-:W1:Y:S02]  /*202c0*/  LDCU UR12, c[0x0][0x398] ;  /* 0x00007300ff0c77ac */ /* 0x000e640008000800 */
[----:B------:R-:W-:Y:S01]  /*202d0*/  IMAD.X R7, R11, 0x1, R72, P1 ;  /* 0x000000010b077824 */ /* 0x000fe200008e0648 */
[----:B0-----:R-:W-:Y:S01]  /*202e0*/  ISETP.LT.AND P1, PT, R34, UR6, !P3 ;  /* 0x0000000622007c0c */ /* 0x001fe2000df21270 */
[----:B------:R-:W0:Y:S03]  /*202f0*/  LDCU UR6, c[0x0][0x398] ;  /* 0x00007300ff0677ac */ /* 0x000e260008000800 */
[----:B------:R1:W-:Y:S01]  /*20300*/  @P6 STG.E.U8 desc[UR22][R6.64], R14 ;  /* 0x0000000e06006986 */ /* 0x0003e2000c101116 */
[----:B----4-:R-:W-:Y:S01]  /*20310*/  IADD3 R8, P5, PT, R5, R2, RZ ;  /* 0x0000000205087210 */ /* 0x010fe20007fbe0ff */
[----:B------:R-:W-:-:S04]  /*20320*/  VIADD R4, R66, 0x55 ;  /* 0x0000005542047836 */ /* 0x000fc80000000000 */
[----:B------:R-:W-:Y:S01]  /*20330*/  IMAD.X R9, R11, 0x1, R71, P5 ;  /* 0x000000010b097824 */ /* 0x000fe200028e0647 */
[----:B-1----:R-:W-:-:S04]  /*20340*/  IADD3 R6, P6, PT, R5, R68, RZ ;  /* 0x0000004405067210 */ /* 0x002fc80007fde0ff */
[----:B------:R1:W-:Y:S01]  /*20350*/  @P1 STG.E.U8 desc[UR22][R8.64], R13 ;  /* 0x0000000d08001986 */ /* 0x0003e2000c101116 */
[----:B------:R-:W-:Y:S01]  /*20360*/  ISETP.LT.AND P3, PT, R37, UR9, !P3 ;  /* 0x0000000925007c0c */ /* 0x000fe2000df61270 */
[----:B------:R-:W4:Y:S01]  /*20370*/  LDCU UR9, c[0x0][0x398] ;  /* 0x00007300ff0977ac */ /* 0x000f220008000800 */
[----:B------:R-:W-:Y:S01]  /*20380*/  IMAD.X R7, R11, 0x1, R3, P6 ;  /* 0x000000010b077824 */ /* 0x000fe200030e0603 */
[----:B------:R-:W-:-:S04]  /*20390*/  ISETP.GE.AND P5, PT, R4, UR4, PT ;  /* 0x0000000404007c0c */ /* 0x000fc8000bfa6270 */
[----:B------:R0:W-:Y:S01]  /*203a0*/  @P0 STG.E.U8 desc[UR22][R6.64], R12 ;  /* 0x0000000c06000986 */ /* 0x0001e2000c101116 */
[----:B------:R-:W-:Y:S01]  /*203b0*/  VIADD R4, R5, UR30 ;  /* 0x0000001e05047c36 */ /* 0x000fe20008000000 */
[----:B------:R-:W-:Y:S01]  /*203c0*/  ISETP.LT.AND P6, PT, R67, UR10, !P4 ;  /* 0x0000000a43007c0c */ /* 0x000fe2000e7c1270 */
[----:B------:R-:W2:Y:S01]  /*203d0*/  LDCU UR4, c[0x0][0x39c] ;  /* 0x00007380ff0477ac */ /* 0x000ea20008000800 */
[----:B-1----:R-:W-:Y:S02]  /*203e0*/  IADD3 R8, P0, PT, R5, R70, RZ ;  /* 0x0000004605087210 */ /* 0x002fe40007f1e0ff */
[----:B------:R-:W-:Y:S01]  /*203f0*/  SHF.R.S32.HI R10, RZ, 0x1f, R4 ;  /* 0x0000001fff0a7819 */ /* 0x000fe20000011404 */
[----:B------:R-:W1:Y:S02]  /*20400*/  LDCU UR10, c[0x0][0x398] ;  /* 0x00007300ff0a77ac */ /* 0x000e640008000800 */
[----:B------:R-:W-:Y:S01]  /*20410*/  IMAD.X R9, R11, 0x1, R69, P0 ;  /* 0x000000010b097824 */ /* 0x000fe200000e0645 */
[----:B0-----:R-:W-:-:S02]  /*20420*/  PRMT R7, R14, 0x9910, RZ ;  /* 0x000099100e077816 */ /* 0x001fc400000000ff */
[----:B------:R-:W-:Y:S02]  /*20430*/  IADD3 R6, P1, PT, R4, R0, RZ ;  /* 0x0000000004067210 */ /* 0x000fe40007f3e0ff */
[----:B------:R0:W-:Y:S01]  /*20440*/  @P3 STG.E.U8 desc[UR22][R8.64], R22 ;  /* 0x0000001608003986 */ /* 0x0001e2000c101116 */
[----:B------:R-:W-:Y:S01]  /*20450*/  IMAD.MOV.U32 R5, RZ, RZ, R7 ;  /* 0x000000ffff057224 */ /* 0x000fe200078e0007 */
[----:B------:R-:W-:Y:S01]  /*20460*/  ISETP.LT.AND P3, PT, R34, UR6, !P4 ;  /* 0x0000000622007c0c */ /* 0x000fe2000e761270 */
[----:B------:R-:W-:Y:S01]  /*20470*/  IMAD.X R7, R10, 0x1, R72, P1 ;  /* 0x000000010a077824 */ /* 0x000fe200008e0648 */
[----:B------:R-:W-:Y:S01]  /*20480*/  PRMT R11, R13, 0x9910, RZ ;  /* 0x000099100d0b7816 */ /* 0x000fe200000000ff */
[----:B------:R-:W1:Y:S01]  /*20490*/  LDCU UR6, c[0x0][0x398] ;  /* 0x00007300ff0677ac */ /* 0x000e620008000800 */
[----:B------:R-:W-:Y:S02]  /*204a0*/  SHF.R.S32.HI R5, RZ, 0x8, R5 ;  /* 0x00000008ff057819 */ /* 0x000fe40000011405 */
[----:B0-----:R-:W-:-:S03]  /*204b0*/  IADD3 R8, P0, PT, R4, R2, RZ ;  /* 0x0000000204087210 */ /* 0x001fc60007f1e0ff */
[----:B------:R0:W-:Y:S01]  /*204c0*/  @P6 STG.E.U8 desc[UR22][R6.64], R5 ;  /* 0x0000000506006986 */ /* 0x0001e2000c101116 */
[----:B------:R-:W-:Y:S01]  /*204d0*/  SHF.R.S32.HI R11, RZ, 0x8, R11 ;  /* 0x00000008ff0b7819 */ /* 0x000fe2000001140b */
[----:B------:R-:W-:Y:S01]  /*204e0*/  IMAD.X R9, R10, 0x1, R71, P0 ;  /* 0x000000010a097824 */ /* 0x000fe200000e0647 */
[----:B0-----:R-:W-:-:S04]  /*204f0*/  IADD3 R6, P1, PT, R4, R68, RZ ;  /* 0x0000004404067210 */ /* 0x001fc80007f3e0ff */
[----:B------:R0:W-:Y:S01]  /*20500*/  @P3 STG.E.U8 desc[UR22][R8.64], R11 ;  /* 0x0000000b08003986 */ /* 0x0001e2000c101116 */
[----:B------:R-:W-:Y:S01]  /*20510*/  IMAD.X R7, R10, 0x1, R3, P1 ;  /* 0x000000010a077824 */ /* 0x000fe200008e0603 */
[----:B------:R-:W-:Y:S02]  /*20520*/  F2FP.SATFINITE.E4M3.F32.PACK_AB_MERGE_C R13, R33, R32, RZ ;  /* 0x00000020210d723e */ /* 0x000fe400048070ff */
[----:B------:R-:W4:Y:S01]  /*20530*/  LDL.LU R32, [R1+0x558] ;  /* 0x0005580001207983 */ /* 0x000f220000300800 */
[----:B------:R-:W-:-:S03]  /*20540*/  PRMT R5, R12, 0x9910, RZ ;  /* 0x000099100c057816 */ /* 0x000fc600000000ff */
[----:B------:R-:W4:Y:S01]  /*20550*/  LDL.LU R33, [R1+0x55c] ;  /* 0x00055c0001217983 */ /* 0x000f220000300800 */
[----:B0-----:R-:W-:Y:S02]  /*20560*/  IADD3 R8, P1, PT, R4, R70, RZ ;  /* 0x0000004604087210 */ /* 0x001fe40007f3e0ff */
[----:B------:R-:W-:-:S03]  /*20570*/  PRMT R11, R22, 0x9910, RZ ;  /* 0x00009910160b7816 */ /* 0x000fc600000000ff */
[----:B------:R-:W-:Y:S01]  /*20580*/  IMAD.X R9, R10, 0x1, R69, P1 ;  /* 0x000000010a097824 */ /* 0x000fe200008e0645 */
[----:B------:R-:W-:Y:S02]  /*20590*/  SHF.R.S32.HI R10, RZ, 0x8, R11 ;  /* 0x00000008ff0a7819 */ /* 0x000fe4000001140b */
        /* <DEDUP_REMOVED lines=8> */
[----:B------:R-:W-:Y:S02]  /*20620*/  SHF.R.S32.HI R5, RZ, 0x8, R5 ;  /* 0x00000008ff057819 */ /* 0x000fe40000011405 */
[----:B------:R-:W-:Y:S01]  /*20630*/  ISETP.LT.AND P4, PT, R37, UR14, !P4 ;  /* 0x0000000e25007c0c */ /* 0x000fe2000e781270 */
[----:B------:R-:W0:Y:S01]  /*20640*/  LDCU UR14, c[0x0][0x398] ;  /* 0x00007300ff0e77ac */ /* 0x000e220008000800 */
[----:B----4-:R-:W-:Y:S01]  /*20650*/  ISETP.LT.AND P0, PT, R67, UR9, !P2 ;  /* 0x0000000943007c0c */ /* 0x010fe2000d701270 */
[----:B------:R-:W4:Y:S06]  /*20660*/  LDCU UR9, c[0x0][0x398] ;  /* 0x00007300ff0977ac */ /* 0x000f2c0008000800 */
[----:B------:R0:W-:Y:S02]  /*20670*/  @P6 STG.E.U8 desc[UR22][R6.64], R5 ;  /* 0x0000000506006986 */ /* 0x0001e4000c101116 */
[----:B0-----:R-:W-:-:S02]  /*20680*/  VIADD R5, R4, UR30 ;  /* 0x0000001e04057c36 */ /* 0x001fc40008000000 */
[----:B------:R-:W-:-:S03]  /*20690*/  VIADD R7, R66, 0x56 ;  /* 0x0000005642077836 */ /* 0x000fc60000000000 */
[----:B------:R-:W-:Y:S02]  /*206a0*/  SHF.R.S32.HI R4, RZ, 0x1f, R5 ;  /* 0x0000001fff047819 */ /* 0x000fe40000011405 */
[----:B------:R-:W-:Y:S02]  /*206b0*/  IADD3 R6, P1, PT, R5, R0, RZ ;  /* 0x0000000005067210 */ /* 0x000fe40007f3e0ff */
[----:B------:R-:W-:Y:S01]  /*206c0*/  ISETP.GE.AND P3, PT, R7, UR4, PT ;  /* 0x0000000407007c0c */ /* 0x000fe2000bf66270 */
[----:B------:R-:W0:Y:S02]  /*206d0*/  LDCU UR4, c[0x0][0x398] ;  /* 0x00007300ff0477ac */ /* 0x000e240008000800 */
[----:B------:R-:W-:Y:S01]  /*206e0*/  IMAD.X R7, R4, 0x1, R72, P1 ;  /* 0x0000000104077824 */ /* 0x000fe200008e0648 */
[----:B------:R0:W-:Y:S01]  /*206f0*/  @P4 STG.E.U8 desc[UR22][R8.64], R10 ;  /* 0x0000000a08004986 */ /* 0x0001e2000c101116 */
[----:B-1----:R-:W-:Y:S01]  /*20700*/  ISETP.LT.AND P6, PT, R34, UR6, !P2 ;  /* 0x0000000622007c0c */ /* 0x002fe2000d7c1270 */
[----:B------:R-:W1:Y:S02]  /*20710*/  LDCU UR6, c[0x0][0x398] ;  /* 0x00007300ff0677ac */ /* 0x000e640008000800 */
[----:B------:R0:W-:Y:S01]  /*20720*/  @P0 STG.E.U8 desc[UR22][R6.64], R13 ;  /* 0x0000000d06000986 */ /* 0x0001e2000c101116 */
[----:B------:R-:W-:Y:S01]  /*20730*/  ISETP.LT.AND P4, PT, R35, UR10, !P2 ;  /* 0x0000000a23007c0c */ /* 0x000fe2000d781270 */
[----:B------:R-:W1:Y:S01]  /*20740*/  LDCU UR10, c[0x0][0x398] ;  /* 0x00007300ff0a77ac */ /* 0x000e620008000800 */
[----:B0-----:R-:W-:Y:S01]  /*20750*/  IADD3 R8, P0, PT, R5, R2, RZ ;  /* 0x0000000205087210 */ /* 0x001fe20007f1e0ff */
[----:B------:R-:W-:-:S04]  /*20760*/  VIADD R6, R66, 0x7f ;  /* 0x0000007f42067836 */ /* 0x000fc80000000000 */
[----:B------:R-:W-:Y:S01]  /*20770*/  IMAD.X R9, R4, 0x1, R71, P0 ;  /* 0x0000000104097824 */ /* 0x000fe200000e0647 */
[----:B------:R-:W-:Y:S02]  /*20780*/  ISETP.GE.AND P1, PT, R6, UR29, PT ;  /* 0x0000001d06007c0c */ /* 0x000fe4000bf26270 */
[----:B------:R-:W-:Y:S02]  /*20790*/  IADD3 R6, P0, PT, R5, R68, RZ ;  /* 0x0000004405067210 */ /* 0x000fe40007f1e0ff */
[----:B------:R-:W-:Y:S01]  /*207a0*/  ISETP.LT.AND P2, PT, R37, UR4, !P2 ;  /* 0x0000000425007c0c */ /* 0x000fe2000d741270 */
[----:B------:R0:W-:Y:S01]  /*207b0*/  @P6 STG.E.U8 desc[UR22][R8.64], R11 ;  /* 0x0000000b08006986 */ /* 0x0001e2000c101116 */
[----:B------:R-:W-:Y:S01]  /*207c0*/  VIADD R10, R66, 0x7e ;  /* 0x0000007e420a7836 */ /* 0x000fe20000000000 */
[----:B------:R-:W4:Y:S01]  /*207d0*/  LDCU UR4, c[0x0][0x398] ;  /* 0x00007300ff0477ac */ /* 0x000f220008000800 */
[----:B------:R-:W-:-:S05]  /*207e0*/  IMAD.X R7, R4, 0x1, R3, P0 ;  /* 0x0000000104077824 */ /* 0x000fca00000e0603 */
[----:B------:R4:W-:Y:S01]  /*207f0*/  @P4 STG.E.U8 desc[UR22][R6.64], R12 ;  /* 0x0000000c06004986 */ /* 0x0009e2000c101116 */
[----:B-1----:R-:W-:Y:S01]  /*20800*/  ISETP.LT.AND P4, PT, R67, UR6, !P5 ;  /* 0x0000000643007c0c */ /* 0x002fe2000ef81270 */
[----:B------:R-:W1:Y:S01]  /*20810*/  LDCU UR6, c[0x0][0x398] ;  /* 0x00007300ff0677ac */ /* 0x000e620008000800 */
[C---:B0-----:R-:W-:Y:S01]  /*20820*/  IADD3 R8, P6, PT, R5.reuse, R70, RZ ;  /* 0x0000004605087210 */ /* 0x041fe20007fde0ff */
[----:B------:R-:W-:Y:S01]  /*20830*/  VIADD R5, R5, UR30 ;  /* 0x0000001e05057c36 */ /* 0x000fe20008000000 */
[----:B------:R-:W-:-:S03]  /*20840*/  ISETP.GE.AND P0, PT, R10, UR27, PT ;  /* 0x0000001b0a007c0c */ /* 0x000fc6000bf06270 */
[----:B------:R-:W-:Y:S01]  /*20850*/  IMAD.X R9, R4, 0x1, R69, P6 ;  /* 0x0000000104097824 */ /* 0x000fe200030e0645 */
[----:B------:R-:W-:Y:S02]  /*20860*/  SHF.R.S32.HI R4, RZ, 0x1f, R5 ;  /* 0x0000001fff047819 */ /* 0x000fe40000011405 */
[----:B----4-:R-:W-:Y:S02]  /*20870*/  IADD3 R6, P6, PT, R5, R0, RZ ;  /* 0x0000000005067210 */ /* 0x010fe40007fde0ff */
[----:B------:R-:W-:Y:S01]  /*20880*/  PRMT R10, R13, 0x9910, RZ ;  /* 0x000099100d0a7816 */ /* 0x000fe200000000ff */
[----:B------:R0:W-:Y:S01]  /*20890*/  @P2 STG.E.U8 desc[UR22][R8.64], R24 ;  /* 0x0000001808002986 */ /* 0x0001e2000c101116 */
[----:B------:R-:W-:Y:S01]  /*208a0*/  PRMT R11, R11, 0x9910, RZ ;  /* 0x000099100b0b7816 */ /* 0x000fe200000000ff */
[----:B------:R-:W-:Y:S01]  /*208b0*/  IMAD.X R7, R4, 0x1, R72, P6 ;  /* 0x0000000104077824 */ /* 0x000fe200030e0648 */
[----:B------:R-:W-:Y:S01]  /*208c0*/  ISETP.LT.AND P2, PT, R34, UR9, !P5 ;  /* 0x0000000922007c0c */ /* 0x000fe2000ef41270 */
[----:B------:R-:W4:Y:S01]  /*208d0*/  LDCU UR9, c[0x0][0x398] ;  /* 0x00007300ff0977ac */ /* 0x000f220008000800 */
        /* <DEDUP_REMOVED lines=15> */
[----:B------:R-:W0:Y:S02]  /*209d0*/  LDCU UR6, c[0x0][0x398] ;  /* 0x00007300ff0677ac */ /* 0x000e240008000800 */
[----:B------:R1:W-:Y:S02]  /*209e0*/  @P6 STG.E.U8 desc[UR22][R6.64], R8 ;  /* 0x0000000806006986 */ /* 0x0003e4000c101116 */
[----:B-1----:R-:W-:Y:S01]  /*209f0*/  IADD3 R6, P2, PT, R5, R70, RZ ;  /* 0x0000004605067210 */ /* 0x002fe20007f5e0ff */
[----:B------:R-:W-:-:S02]  /*20a00*/  IMAD.MOV.U32 R8, RZ, RZ, R24 ;  /* 0x000000ffff087224 */ /* 0x000fc400078e0018 */
[----:B------:R-:W-:Y:S02]  /*20a10*/  VIADD R5, R5, UR30 ;  /* 0x0000001e05057c36 */ /* 0x000fe40008000000 */
[----:B------:R-:W-:Y:S01]  /*20a20*/  IMAD.X R7, R4, 0x1, R69, P2 ;  /* 0x0000000104077824 */ /* 0x000fe200010e0645 */
[----:B------:R-:W-:Y:S02]  /*20a30*/  SHF.R.S32.HI R4, RZ, 0x8, R8 ;  /* 0x00000008ff047819 */ /* 0x000fe40000011408 */
[----:B----4-:R-:W-:Y:S01]  /*20a40*/  ISETP.LT.AND P2, PT, R67, UR9, !P3 ;  /* 0x0000000943007c0c */ /* 0x010fe2000df41270 */
[----:B------:R-:W1:Y:S01]  /*20a50*/  LDCU UR9, c[0x0][0x398] ;  /* 0x00007300ff0977ac */ /* 0x000e620008000800 */
[----:B------:R-:W-:Y:S02]  /*20a60*/  SHF.R.S32.HI R12, RZ, 0x1f, R5 ;  /* 0x0000001fff0c7819 */ /* 0x000fe40000011405 */
[C---:B------:R-:W-:Y:S01]  /*20a70*/  IADD3 R10, P5, PT, R5.reuse, R0, RZ ;  /* 0x00000000050a7210 */ /* 0x040fe20007fbe0ff */
[----:B------:R4:W-:Y:S01]  /*20a80*/  @P4 STG.E.U8 desc[UR22][R6.64], R4 ;  /* 0x0000000406004986 */ /* 0x0009e2000c101116 */
[----:B------:R-:W-:-:S02]  /*20a90*/  IADD3 R8, P6, PT, R5, R2, RZ ;  /* 0x0000000205087210 */ /* 0x000fc40007fde0ff */
[----:B------:R-:W-:Y:S01]  /*20aa0*/  ISETP.LT.AND P4, PT, R34, UR10, !P3 ;  /* 0x0000000a22007c0c */ /* 0x000fe2000df81270 */
[C---:B------:R-:W-:Y:S01]  /*20ab0*/  IMAD.X R11, R12.reuse, 0x1, R72, P5 ;  /* 0x000000010c0b7824 */ /* 0x040fe200028e0648 */
[----:B------:R-:W-:Y:S01]  /*20ac0*/  ISETP.LT.AND P5, PT, R35, UR12, !P3 ;  /* 0x0000000c23007c0c */ /* 0x000fe2000dfa1270 */
[----:B------:R-:W-:Y:S01]  /*20ad0*/  IMAD.X R9, R12, 0x1, R71, P6 ;  /* 0x000000010c097824 */ /* 0x000fe200030e0647 */
[----:B------:R-:W-:Y:S01]  /*20ae0*/  F2FP.SATFINITE.E4M3.F32.PACK_AB_MERGE_C R26, R27, R26, RZ ;  /* 0x0000001a1b1a723e */ /* 0x000fe200048070ff */
[----:B------:R-:W0:Y:S01]  /*20af0*/  LDCU UR10, c[0x0][0x398] ;  /* 0x00007300ff0a77ac */ /* 0x000e220008000800 */
[----:B----4-:R-:W-:Y:S01]  /*20b00*/  IADD3 R6, P6, PT, R5, R68, RZ ;  /* 0x0000004405067210 */ /* 0x010fe20007fde0ff */
[----:B------:R-:W-:Y:S01]  /*20b10*/  VIADD R4, R66, 0x57 ;  /* 0x0000005742047836 */ /* 0x000fe20000000000 */
[----:B------:R-:W4:Y:S03]  /*20b20*/  LDCU UR12, c[0x0][0x398] ;  /* 0x00007300ff0c77ac */ /* 0x000f260008000800 */
[----:B------:R-:W-:Y:S01]  /*20b30*/  IMAD.X R7, R12, 0x1, R3, P6 ;  /* 0x000000010c077824 */ /* 0x000fe200030e0603 */
[----:B------:R-:W-:-:S05]  /*20b40*/  F2FP.SATFINITE.E4M3.F32.PACK_AB_MERGE_C R18, R33, R32, RZ ;  /* 0x000000202112723e */ /* 0x000fca00048070ff */
[----:B------:R0:W-:Y:S01]  /*20b50*/  @P2 STG.E.U8 desc[UR22][R10.64], R18 ;  /* 0x000000120a002986 */ /* 0x0001e2000c101116 */
[----:B------:R-:W-:Y:S01]  /*20b60*/  ISETP.GE.AND P2, PT, R4, UR4, PT ;  /* 0x0000000404007c0c */ /* 0x000fe2000bf46270 */
[----:B------:R-:W-:Y:S01]  /*20b70*/  VIADD R4, R5, UR30 ;  /* 0x0000001e05047c36 */ /* 0x000fe20008000000 */
[----:B------:R-:W1:Y:S04]  /*20b80*/  LDCU UR4, c[0x0][0x39c] ;  /* 0x00007380ff0477ac */ /* 0x000e680008000800 */
[----:B0-----:R-:W-:Y:S02]  /*20b90*/  IADD3 R10, P6, PT, R4, R68, RZ ;  /* 0x00000044040a7210 */ /* 0x001fe40007fde0ff */
[----:B--2---:R-:W-:Y:S02]  /*20ba0*/  F2FP.SATFINITE.E4M3.F32.PACK_AB_MERGE_C R14, R31, R30, RZ ;  /* 0x0000001e1f0e723e */ /* 0x004fe400048070ff */
[----:B---3--:R-:W-:-:S03]  /*20bb0*/  F2FP.SATFINITE.E4M3.F32.PACK_AB_MERGE_C R13, R29, R28, RZ ;  /* 0x0000001c1d0d723e */ /* 0x008fc600048070ff */
[----:B------:R0:W-:Y:S04]  /*20bc0*/  @P4 STG.E.U8 desc[UR22][R8.64], R14 ;  /* 0x0000000e08004986 */ /* 0x0001e8000c101116 */
[----:B------:R2:W-:Y:S01]  /*20bd0*/  @P5 STG.E.U8 desc[UR22][R6.64], R13 ;  /* 0x0000000d06005986 */ /* 0x0005e2000c101116 */
[----:B------:R-:W-:Y:S02]  /*20be0*/  IADD3 R20, P5, PT, R5, R70, RZ ;  /* 0x0000004605147210 */ /* 0x000fe40007fbe0ff */
[----:B0-----:R-:W-:Y:S02]  /*20bf0*/  IADD3 R8, P4, PT, R4, R0, RZ ;  /* 0x0000000004087210 */ /* 0x001fe40007f9e0ff */
[----:B--2---:R-:W-:Y:S01]  /*20c00*/  SHF.R.S32.HI R6, RZ, 0x1f, R4 ;  /* 0x0000001fff067819 */ /* 0x004fe20000011404 */
[----:B------:R0:W-:Y:S04]  /*20c10*/  STL [R1+0x660], R14 ;  /* 0x0006600e01007387 */ /* 0x0001e80000100800 */
[----:B------:R-:W-:Y:S01]  /*20c20*/  IMAD.X R9, R6, 0x1, R72, P4 ;  /* 0x0000000106097824 */ /* 0x000fe200020e0648 */
[----:B------:R-:W-:Y:S01]  /*20c30*/  STL [R1+0x65c], R13 ;  /* 0x00065c0d01007387 */ /* 0x000fe20000100800 */
[----:B------:R-:W-:-:S02]  /*20c40*/  IMAD.X R21, R12, 0x1, R69, P5 ;  /* 0x000000010c157824 */ /* 0x000fc400028e0645 */
[C---:B------:R-:W-:Y:S01]  /*20c50*/  VIADD R5, R4.reuse, UR30 ;  /* 0x0000001e04057c36 */ /* 0x040fe20008000000 */
[----:B------:R2:W-:Y:S01]  /*20c60*/  STL.64 [R1+0x648], R8 ;  /* 0x0006480801007387 */ /* 0x0005e20000100a00 */
[----:B0-----:R-:W-:Y:S01]  /*20c70*/  IADD3 R14, P5, PT, R4, R2, RZ ;  /* 0x00000002040e7210 */ /* 0x001fe20007fbe0ff */
[C---:B------:R-:W-:Y:S02]  /*20c80*/  IMAD.X R11, R6.reuse, 0x1, R3, P6 ;  /* 0x00000001060b7824 */ /* 0x040fe400030e0603 */
[----:B------:R-:W-:Y:S02]  /*20c90*/  SHF.R.S32.HI R7, RZ, 0x1f, R5 ;  /* 0x0000001fff077819 */ /* 0x000fe40000011405 */
[----:B------:R-:W-:Y:S01]  /*20ca0*/  IMAD.X R15, R6, 0x1, R71, P5 ;  /* 0x00000001060f7824 */ /* 0x000fe200028e0647 */
[----:B------:R-:W-:Y:S02]  /*20cb0*/  IADD3 R28, P5, PT, R5, R0, RZ ;  /* 0x00000000051c7210 */ /* 0x000fe40007fbe0ff */
[----:B--2---:R-:W-:-:S02]  /*20cc0*/  IADD3 R8, P4, PT, R4, R70, RZ ;  /* 0x0000004604087210 */ /* 0x004fc40007f9e0ff */
[----:B------:R-:W-:Y:S03]  /*20cd0*/  STL.64 [R1+0x640], R14 ;  /* 0x0006400e01007387 */ /* 0x000fe60000100a00 */
[----:B------:R-:W-:Y:S01]  /*20ce0*/  IMAD.X R9, R6, 0x1, R69, P4 ;  /* 0x0000000106097824 */ /* 0x000fe200020e0645 */
[----:B------:R-:W-:Y:S01]  /*20cf0*/  IADD3 R12, P4, PT, R5, R2, RZ ;  /* 0x00000002050c7210 */ /* 0x000fe20007f9e0ff */
[----:B------:R0:W-:Y:S01]  /*20d00*/  STL.64 [R1+0x638], R10 ;  /* 0x0006380a01007387 */ /* 0x0001e20000100a00 */
[----:B------:R-:W-:Y:S02]  /*20d10*/  IMAD.X R29, R7, 0x1, R72, P5 ;  /* 0x00000001071d7824 */ /* 0x000fe400028e0648 */
[----:B------:R-:W-:Y:S01]  /*20d20*/  VIADD R4, R5, UR30 ;  /* 0x0000001e05047c36 */ /* 0x000fe20008000000 */
[----:B------:R2:W-:Y:S01]  /*20d30*/  STL.64 [R1+0x630], R8 ;  /* 0x0006300801007387 */ /* 0x0005e20000100a00 */
[----:B------:R-:W-:-:S03]  /*20d40*/  IMAD.X R13, R7, 0x1, R71, P4 ;  /* 0x00000001070d7824 */ /* 0x000fc600020e0647 */
[----:B------:R-:W-:Y:S01]  /*20d50*/  STL.64 [R1+0x838], R28 ;  /* 0x0008381c01007387 */ /* 0x000fe20000100a00 */
[----:B0-----:R-:W-:-:S03]  /*20d60*/  IADD3 R10, P6, PT, R5, R68, RZ ;  /* 0x00000044050a7210 */ /* 0x001fc60007fde0ff */
[----:B------:R0:W-:Y:S01]  /*20d70*/  STL.64 [R1+0x620], R12 ;  /* 0x0006200c01007387 */ /* 0x0001e20000100a00 */
[----:B--2---:R-:W-:Y:S01]  /*20d80*/  IADD3 R8, P5, PT, R5, R70, RZ ;  /* 0x0000004605087210 */ /* 0x004fe20007fbe0ff */
[----:B------:R-:W-:Y:S01]  /*20d90*/  IMAD.X R11, R7, 0x1, R3, P6 ;  /* 0x00000001070b7824 */ /* 0x000fe200030e0603 */
[----:B------:R-:W-:-:S03]  /*20da0*/  SHF.R.S32.HI R6, RZ, 0x1f, R4 ;  /* 0x0000001fff067819 */ /* 0x000fc60000011404 */
[----:B------:R-:W-:Y:S01]  /*20db0*/  IMAD.X R9, R7, 0x1, R69, P5 ;  /* 0x0000000107097824 */ /* 0x000fe200028e0645 */
[----:B0-----:R-:W-:Y:S01]  /*20dc0*/  IADD3 R12, P4, PT, R4, R0, RZ ;  /* 0x00000000040c7210 */ /* 0x001fe20007f9e0ff */
[----:B------:R0:W-:Y:S04]  /*20dd0*/  STL.64 [R1+0x618], R10 ;  /* 0x0006180a01007387 */ /* 0x0001e80000100a00 */
[----:B------:R-:W-:Y:S01]  /*20de0*/  IMAD.X R13, R6, 0x1, R72, P4 ;  /* 0x00000001060d7824 */ /* 0x000fe200020e0648 */
[----:B------:R2:W-:Y:S01]  /*20df0*/  STL.64 [R1+0x610], R8 ;  /* 0x0006100801007387 */ /* 0x0005e20000100a00 */
[C---:B------:R-:W-:Y:S02]  /*20e00*/  IADD3 R30, P4, PT, R4.reuse, R70, RZ ;  /* 0x00000046041e7210 */ /* 0x040fe40007f9e0ff */
[----:B0-----:R-:W-:-:S03]  /*20e10*/  IADD3 R10, P5, PT, R4, R2, RZ ;  /* 0x00000002040a7210 */ /* 0x001fc60007fbe0ff */
[----:B------:R-:W-:Y:S01]  /*20e20*/  IMAD.X R31, R6, 0x1, R69, P4 ;  /* 0x00000001061f7824 */ /* 0x000fe200020e0645 */
[----:B--2---:R-:W-:Y:S01]  /*20e30*/  IADD3 R8, P6, PT, R4, R68, RZ ;  /* 0x0000004404087210 */ /* 0x004fe20007fde0ff */
[----:B------:R-:W-:Y:S02]  /*20e40*/  IMAD.X R11, R6, 0x1, R71, P5 ;  /* 0x00000001060b7824 */ /* 0x000fe400028e0647 */
[----:B------:R-:W-:Y:S02]  /*20e50*/  VIADD R5, R4, UR30 ;  /* 0x0000001e04057c36 */ /* 0x000fe40008000000 */
[----:B------:R-:W-:Y:S01]  /*20e60*/  IMAD.X R9, R6, 0x1, R3, P6 ;  /* 0x0000000106097824 */ /* 0x000fe200030e0603 */
[----:B------:R-:W-:Y:S02]  /*20e70*/  STL.64 [R1+0x608], R12 ;  /* 0x0006080c01007387 */ /* 0x000fe40000100a00 */
[----:B------:R-:W-:Y:S02]  /*20e80*/  SHF.R.S32.HI R7, RZ, 0x1f, R5 ;  /* 0x0000001fff077819 */ /* 0x000fe40000011405 */
[----:B------:R0:W-:Y:S04]  /*20e90*/  STL.64 [R1+0x600], R10 ;  /* 0x0006000a01007387 */ /* 0x0001e80000100a00 */
[----:B------:R-:W-:Y:S04]  /*20ea0*/  STL.64 [R1+0x828], R30 ;  /* 0x0008281e01007387 */ /* 0x000fe80000100a00 */
[----:B------:R2:W-:Y:S01]  /*20eb0*/  STL.64 [R1+0x558], R8 ;  /* 0x0005580801007387 */ /* 0x0005e20000100a00 */
[C---:B0-----:R-:W-:Y:S01]  /*20ec0*/  IADD3 R10, P5, PT, R5.reuse, R0, RZ ;  /* 0x00000000050a7210 */ /* 0x041fe20007fbe0ff */
[C---:B------:R-:W-:Y:S01]  /*20ed0*/  VIADD R4, R5.reuse, UR30 ;  /* 0x0000001e05047c36 */ /* 0x040fe20008000000 */
[----:B------:R-:W-:-:S02]  /*20ee0*/  IADD3 R12, P4, PT, R5, R2, RZ ;  /* 0x00000002050c7210 */ /* 0x000fc40007f9e0ff */
[----:B--2---:R-:W-:Y:S01]  /*20ef0*/  IADD3 R8, P6, PT, R5, R68, RZ ;  /* 0x0000004405087210 */ /* 0x004fe20007fde0ff */
[----:B------:R-:W-:-:S04]  /*20f00*/  IMAD.X R11, R7, 0x1, R72, P5 ;  /* 0x00000001070b7824 */ /* 0x000fc800028e0648 */
[C---:B------:R-:W-:Y:S01]  /*20f10*/  IMAD.X R9, R7.reuse, 0x1, R3, P6 ;  /* 0x0000000107097824 */ /* 0x040fe200030e0603 */
[----:B------:R0:W-:Y:S01]  /*20f20*/  STL.64 [R1+0x548], R10 ;  /* 0x0005480a01007387 */ /* 0x0001e20000100a00 */
[----:B------:R-:W-:Y:S01]  /*20f30*/  IMAD.X R13, R7, 0x1, R71, P4 ;  /* 0x00000001070d7824 */ /* 0x000fe200020e0647 */
[----:B------:R-:W-:Y:S02]  /*20f40*/  SHF.R.S32.HI R6, RZ, 0x1f, R4 ;  /* 0x0000001fff067819 */ /* 0x000fe40000011404 */
[----:B------:R2:W-:Y:S01]  /*20f50*/  STL.64 [R1+0x538], R8 ;  /* 0x0005380801007387 */ /* 0x0005e20000100a00 */
[----:B0-----:R-:W-:Y:S02]  /*20f60*/  IADD3 R10, P5, PT, R5, R70, RZ ;  /* 0x00000046050a7210 */ /* 0x001fe40007fbe0ff */
[----:B--2---:R-:W-:-:S03]  /*20f70*/  IADD3 R8, P4, PT, R4, R0, RZ ;  /* 0x0000000004087210 */ /* 0x004fc60007f9e0ff */
[----:B------:R-:W-:Y:S01]  /*20f80*/  IMAD.X R11, R7, 0x1, R69, P5 ;  /* 0x00000001070b7824 */ /* 0x000fe200028e0645 */
[----:B------:R0:W-:Y:S01]  /*20f90*/  STL.64 [R1+0x540], R12 ;  /* 0x0005400c01007387 */ /* 0x0001e20000100a00 */
[----:B------:R-:W-:-:S03]  /*20fa0*/  IMAD.X R9, R6, 0x1, R72, P4 ;  /* 0x0000000106097824 */ /* 0x000fc600020e0648 */
[----:B------:R2:W-:Y:S04]  /*20fb0*/  STL.64 [R1+0x530], R10 ;  /* 0x0005300a01007387 */ /* 0x0005e80000100a00 */
[----:B------:R3:W-:Y:S01]  /*20fc0*/  STL.64 [R1+0x528], R8 ;  /* 0x0005280801007387 */ /* 0x0007e20000100a00 */
[C---:B0-----:R-:W-:Y:S02]  /*20fd0*/  IADD3 R12, P5, PT, R4.reuse, R2, RZ ;  /* 0x00000002040c7210 */ /* 0x041fe40007fbe0ff */
[----:B--2---:R-:W-:-:S03]  /*20fe0*/  IADD3 R10, P6, PT, R4, R68, RZ ;  /* 0x00000044040a7210 */ /* 0x004fc60007fde0ff */
[----:B------:R-:W-:Y:S01]  /*20ff0*/  IMAD.X R13, R6, 0x1, R71, P5 ;  /* 0x00000001060d7824 */ /* 0x000fe200028e0647 */
[----:B---3--:R-:W-:Y:S01]  /*21000*/  IADD3 R8, P4, PT, R4, R70, RZ ;  /* 0x0000004604087210 */ /* 0x008fe20007f9e0ff */
[----:B------:R-:W-:Y:S02]  /*21010*/  IMAD.X R11, R6, 0x1, R3, P6 ;  /* 0x00000001060b7824 */ /* 0x000fe400030e0603 */
[----:B------:R-:W-:Y:S02]  /*21020*/  VIADD R5, R4, UR30 ;  /* 0x0000001e04057c36 */ /* 0x000fe40008000000 */
[----:B------:R-:W-:Y:S01]  /*21030*/  IMAD.X R9, R6, 0x1, R69, P4 ;  /* 0x0000000106097824 */ /* 0x000fe200020e0645 */
[----:B------:R0:W-:Y:S02]  /*21040*/  STL.64 [R1+0x520], R12 ;  /* 0x0005200c01007387 */ /* 0x0001e40000100a00 */
[----:B------:R-:W-:Y:S02]  /*21050*/  SHF.R.S32.HI R7, RZ, 0x1f, R5 ;  /* 0x0000001fff077819 */ /* 0x000fe40000011405 */
[----:B------:R-:W-:Y:S01]  /*21060*/  STL.64 [R1+0x518], R10 ;  /* 0x0005180a01007387 */ /* 0x000fe20000100a00 */
[----:B------:R-:W-:-:S03]  /*21070*/  IADD3 R32, P5, PT, R5, R0, RZ ;  /* 0x0000000005207210 */ /* 0x000fc60007fbe0ff */
[----:B------:R2:W-:Y:S02]  /*21080*/  STL.64 [R1+0x510], R8 ;  /* 0x0005100801007387 */ /* 0x0005e40000100a00 */
[----:B------:R-:W-:Y:S01]  /*21090*/  IMAD.X R33, R7, 0x1, R72, P5 ;  /* 0x0000000107217824 */ /* 0x000fe200028e0648 */
[C---:B0-----:R-:W-:Y:S01]  /*210a0*/  IADD3 R12, P4, PT, R5.reuse, R2, RZ ;  /* 0x00000002050c7210 */ /* 0x041fe20007f9e0ff */
[C---:B------:R-:W-:Y:S01]  /*210b0*/  VIADD R4, R5.reuse, UR30 ;  /* 0x0000001e05047c36 */ /* 0x040fe20008000000 */
[----:B--2---:R-:W-:Y:S02]  /*210c0*/  IADD3 R8, P6, PT, R5, R68, RZ ;  /* 0x0000004405087210 */ /* 0x004fe40007fde0ff */
[----:B------:R-:W-:Y:S03]  /*210d0*/  STL.64 [R1+0x818], R32 ;  /* 0x0008182001007387 */ /* 0x000fe60000100a00 */
[----:B------:R-:W-:Y:S01]  /*210e0*/  IMAD.X R9, R7, 0x1, R3, P6 ;  /* 0x0000000107097824 */ /* 0x000fe200030e0603 */
[----:B------:R-:W-:Y:S01]  /*210f0*/  IADD3 R10, P5, PT, R5, R70, RZ ;  /* 0x00000046050a7210 */ /* 0x000fe20007fbe0ff */
[----:B------:R-:W-:Y:S01]  /*21100*/  IMAD.X R13, R7, 0x1, R71, P4 ;  /* 0x00000001070d7824 */ /* 0x000fe200020e0647 */
[----:B------:R-:W-:-:S02]  /*21110*/  SHF.R.S32.HI R6, RZ, 0x1f, R4 ;  /* 0x0000001fff067819 */ /* 0x000fc40000011404 */
[----:B------:R0:W-:Y:S01]  /*21120*/  STL.64 [R1+0x4f8], R8 ;  /* 0x0004f80801007387 */ /* 0x0001e20000100a00 */
[----:B------:R-:W-:-:S03]  /*21130*/  IMAD.X R11, R7, 0x1, R69, P5 ;  /* 0x00000001070b7824 */ /* 0x000fc600028e0645 */
[----:B------:R2:W-:Y:S01]  /*21140*/  STL.64 [R1+0x500], R12 ;  /* 0x0005000c01007387 */ /* 0x0005e20000100a00 */
[----:B0-----:R-:W-:-:S03]  /*21150*/  IADD3 R8, P4, PT, R4, R0, RZ ;  /* 0x0000000004087210 */ /* 0x001fc60007f9e0ff */
[----:B------:R0:W-:Y:S02]  /*21160*/  STL.64 [R1+0x4f0], R10 ;  /* 0x0004f00a01007387 */ /* 0x0001e40000100a00 */
[----:B------:R-:W-:Y:S01]  /*21170*/  IMAD.X R9, R6, 0x1, R72, P4 ;  /* 0x0000000106097824 */ /* 0x000fe200020e0648 */
[----:B--2---:R-:W-:-:S04]  /*21180*/  IADD3 R12, P5, PT, R4, R2, RZ ;  /* 0x00000002040c7210 */ /* 0x004fc80007fbe0ff */
[----:B------:R2:W-:Y:S01]  /*21190*/  STL.64 [R1+0x4e8], R8 ;  /* 0x0004e80801007387 */ /* 0x0005e20000100a00 */
[----:B0-----:R-:W-:Y:S01]  /*211a0*/  IADD3 R10, P6, PT, R4, R68, RZ ;  /* 0x00000044040a7210 */ /* 0x001fe20007fde0ff */
[----:B------:R-:W-:Y:S02]  /*211b0*/  IMAD.X R13, R6, 0x1, R71, P5 ;  /* 0x00000001060d7824 */ /* 0x000fe400028e0647 */
[----:B------:R-:W-:Y:S02]  /*211c0*/  VIADD R5, R4, UR30 ;  /* 0x0000001e04057c36 */ /* 0x000fe40008000000 */
[----:B------:R-:W-:Y:S01]  /*211d0*/  IMAD.X R11, R6, 0x1, R3, P6 ;  /* 0x00000001060b7824 */ /* 0x000fe200030e0603 */
[----:B--2---:R-:W-:Y:S01]  /*211e0*/  IADD3 R8, P4, PT, R4, R70, RZ ;  /* 0x0000004604087210 */ /* 0x004fe20007f9e0ff */
[----:B------:R0:W-:Y:S04]  /*211f0*/  STL.64 [R1+0x4e0], R12 ;  /* 0x0004e00c01007387 */ /* 0x0001e80000100a00 */
[----:B------:R-:W-:Y:S01]  /*21200*/  IMAD.X R9, R6, 0x1, R69, P4 ;  /* 0x0000000106097824 */ /* 0x000fe200020e0645 */
[----:B------:R-:W-:Y:S01]  /*21210*/  STL.64 [R1+0x4d8], R10 ;  /* 0x0004d80a01007387 */ /* 0x000fe20000100a00 */
[----:B------:R-:W-:-:S02]  /*21220*/  SHF.R.S32.HI R7, RZ, 0x1f, R5 ;  /* 0x0000001fff077819 */ /* 0x000fc40000011405 */
[C---:B------:R-:W-:Y:S01]  /*21230*/  IADD3 R34, P5, PT, R5.reuse, R0, RZ ;  /* 0x0000000005227210 */ /* 0x040fe20007fbe0ff */
[----:B------:R2:W-:Y:S01]  /*21240*/  STL.64 [R1+0x4d0], R8 ;  /* 0x0004d00801007387 */ /* 0x0005e20000100a00 */
[C---:B------:R-:W-:Y:S01]  /*21250*/  VIADD R4, R5.reuse, UR30 ;  /* 0x0000001e05047c36 */ /* 0x040fe20008000000 */
[----:B0-----:R-:W-:Y:S02]  /*21260*/  IADD3 R12, P4, PT, R5, R2, RZ ;  /* 0x00000002050c7210 */ /* 0x001fe40007f9e0ff */
[----:B------:R-:W-:Y:S01]  /*21270*/  IMAD.X R35, R7, 0x1, R72, P5 ;  /* 0x0000000107237824 */ /* 0x000fe200028e0648 */
[----:B--2---:R-:W-:-:S04]  /*21280*/  IADD3 R8, P6, PT, R5, R68, RZ ;  /* 0x0000004405087210 */ /* 0x004fc80007fde0ff */
[----:B------:R-:W-:Y:S01]  /*21290*/  STL.64 [R1+0x800], R34 ;  /* 0x0008002201007387 */ /* 0x000fe20000100a00 */
[----:B------:R-:W-:Y:S01]  /*212a0*/  IMAD.X R9, R7, 0x1, R3, P6 ;  /* 0x0000000107097824 */ /* 0x000fe200030e0603 */
[----:B------:R-:W-:Y:S01]  /*212b0*/  IADD3 R10, P5, PT, R5, R70, RZ ;  /* 0x00000046050a7210 */ /* 0x000fe20007fbe0ff */
[C---:B------:R-:W-:Y:S01]  /*212c0*/  IMAD.X R13, R7.reuse, 0x1, R71, P4 ;  /* 0x00000001070d7824 */ /* 0x040fe200020e0647 */
[----:B------:R-:W-:Y:S02]  /*212d0*/  SHF.R.S32.HI R6, RZ, 0x1f, R4 ;  /* 0x0000001fff067819 */ /* 0x000fe40000011404 */
        /* <DEDUP_REMOVED lines=22> */
[----:B--2---:R-:W-:Y:S01]  /*21440*/  IADD3 R8, P6, PT, R5, R68, RZ ;  /* 0x0000004405087210 */ /* 0x004fe20007fde0ff */
[----:B------:R-:W-:Y:S04]  /*21450*/  STL [R1+0x808], R36 ;  /* 0x0008082401007387 */ /* 0x000fe80000100800 */
[----:B------:R-:W-:Y:S01]  /*21460*/  IMAD.X R9, R7, 0x1, R3, P6 ;  /* 0x0000000107097824 */ /* 0x000fe200030e0603 */
[----:B------:R-:W-:Y:S01]  /*21470*/  STL [R1+0x7f0], R37 ;  /* 0x0007f02501007387 */ /* 0x000fe20000100800 */
[----:B------:R-:W-:Y:S01]  /*21480*/  IADD3 R10, P5, PT, R5, R70, RZ ;  /* 0x00000046050a7210 */ /* 0x000fe20007fbe0ff */
[C---:B------:R-:W-:Y:S01]  /*21490*/  IMAD.X R13, R7.reuse, 0x1, R71, P4 ;  /* 0x00000001070d7824 */ /* 0x040fe200020e0647 */
[----:B------:R-:W-:Y:S01]  /*214a0*/  SHF.R.S32.HI R6, RZ, 0x1f, R4 ;  /* 0x0000001fff067819 */ /* 0x000fe20000011404 */
[----:B------:R0:W-:Y:S02]  /*214b0*/  STL.64 [R1+0x478], R8 ;  /* 0x0004780801007387 */ /* 0x0001e40000100a00 */
[----:B------:R-:W-:-:S02]  /*214c0*/  IMAD.X R11, R7, 0x1, R69, P5 ;  /* 0x00000001070b7824 */ /* 0x000fc400028e0645 */
        /* <DEDUP_REMOVED lines=32> */
[C---:B--2---:R-:W-:Y:S01]  /*216d0*/  IADD3 R12, P5, PT, R4.reuse, R2, RZ ;  /* 0x00000002040c7210 */ /* 0x044fe20007fbe0ff */
[----:B------:R-:W-:-:S03]  /*216e0*/  VIADD R5, R4, UR30 ;  /* 0x0000001e04057c36 */ /* 0x000fc60008000000 */
[----:B------:R2:W-:Y:S01]  /*216f0*/  STL.64 [R1+0x428], R8 ;  /* 0x0004280801007387 */ /* 0x0005e20000100a00 */
[----:B0-----:R-:W-:Y:S01]  /*21700*/  IADD3 R10, P6, PT, R4, R68, RZ ;  /* 0x00000044040a7210 */ /* 0x001fe20007fde0ff */
[C---:B------:R-:W-:Y:S01]  /*21710*/  IMAD.X R13, R6.reuse, 0x1, R71, P5 ;  /* 0x00000001060d7824 */ /* 0x040fe200028e0647 */
[----:B------:R-:W-:Y:S02]  /*21720*/  SHF.R.S32.HI R7, RZ, 0x1f, R5 ;  /* 0x0000001fff077819 */ /* 0x000fe40000011405 */
[----:B------:R-:W-:Y:S01]  /*21730*/  IADD3 R40, P5, PT, R5, R0, RZ ;  /* 0x0000000005287210 */ /* 0x000fe20007fbe0ff */
[----:B------:R-:W-:Y:S01]  /*21740*/  IMAD.X R11, R6, 0x1, R3, P6 ;  /* 0x00000001060b7824 */ /* 0x000fe200030e0603 */
[----:B--2---:R-:W-:Y:S01]  /*21750*/  IADD3 R8, P4, PT, R4, R70, RZ ;  /* 0x0000004604087210 */ /* 0x004fe20007f9e0ff */
[----:B------:R0:W-:Y:S04]  /*21760*/  STL.64 [R1+0x420], R12 ;  /* 0x0004200c01007387 */ /* 0x0001e80000100a00 */
[----:B------:R-:W-:Y:S01]  /*21770*/  IMAD.X R9, R6, 0x1, R69, P4 ;  /* 0x0000000106097824 */ /* 0x000fe200020e0645 */
[----:B------:R2:W-:Y:S01]  /*21780*/  STL.64 [R1+0x418], R10 ;  /* 0x0004180a01007387 */ /* 0x0005e20000100a00 */
[----:B------:R-:W-:-:S03]  /*21790*/  IMAD.X R41, R7, 0x1, R72, P5 ;  /* 0x0000000107297824 */ /* 0x000fc600028e0648 */
[----:B------:R3:W-:Y:S01]  /*217a0*/  STL.64 [R1+0x410], R8 ;  /* 0x0004100801007387 */ /* 0x0007e20000100a00 */
[C---:B0-----:R-:W-:Y:S02]  /*217b0*/  IADD3 R12, P6, PT, R5.reuse, R2, RZ ;  /* 0x00000002050c7210 */ /* 0x041fe40007fde0ff */
[----:B--2---:R-:W-:-:S03]  /*217c0*/  IADD3 R10, P4, PT, R5, R68, RZ ;  /* 0x00000044050a7210 */ /* 0x004fc60007f9e0ff */
[----:B------:R-:W-:Y:S01]  /*217d0*/  IMAD.X R13, R7, 0x1, R71, P6 ;  /* 0x00000001070d7824 */ /* 0x000fe200030e0647 */
[----:B---3--:R-:W-:Y:S01]  /*217e0*/  IADD3 R8, P5, PT, R5, R70, RZ ;  /* 0x0000004605087210 */ /* 0x008fe20007fbe0ff */
[----:B------:R-:W-:Y:S01]  /*217f0*/  IMAD.X R11, R7, 0x1, R3, P4 ;  /* 0x00000001070b7824 */ /* 0x000fe200020e0603 */
[----:B------:R-:W-:Y:S01]  /*21800*/  STL [R1+0x7e0], R40 ;  /* 0x0007e02801007387 */ /* 0x000fe20000100800 */
[----:B------:R-:W-:Y:S02]  /*21810*/  VIADD R4, R5, UR30 ;  /* 0x0000001e05047c36 */ /* 0x000fe40008000000 */
[----:B------:R-:W-:Y:S01]  /*21820*/  IMAD.X R9, R7, 0x1, R69, P5 ;  /* 0x0000000107097824 */ /* 0x000fe200028e0645 */
[----:B------:R-:W-:Y:S02]  /*21830*/  STL [R1+0x7c8], R41 ;  /* 0x0007c82901007387 */ /* 0x000fe40000100800 */
[----:B------:R-:W-:Y:S02]  /*21840*/  SHF.R.S32.HI R6, RZ, 0x1f, R4 ;  /* 0x0000001fff067819 */ /* 0x000fe40000011404 */
[----:B------:R0:W-:Y:S04]  /*21850*/  STL.64 [R1+0x400], R12 ;  /* 0x0004000c01007387 */ /* 0x0001e80000100a00 */
[----:B------:R-:W-:Y:S04]  /*21860*/  STL.64 [R1+0x358], R10 ;  /* 0x0003580a01007387 */ /* 0x000fe80000100a00 */
[----:B------:R2:W-:Y:S01]  /*21870*/  STL.64 [R1+0x350], R8 ;  /* 0x0003500801007387 */ /* 0x0005e20000100a00 */
[C---:B0-----:R-:W-:Y:S01]  /*21880*/  IADD3 R12, P4, PT, R4.reuse, R0, RZ ;  /* 0x00000000040c7210 */ /* 0x041fe20007f9e0ff */
[C---:B------:R-:W-:Y:S01]  /*21890*/  VIADD R5, R4.reuse, UR30 ;  /* 0x0000001e04057c36 */ /* 0x040fe20008000000 */
[----:B--2---:R-:W-:-:S03]  /*218a0*/  IADD3 R8, P5, PT, R4, R68, RZ ;  /* 0x0000004404087210 */ /* 0x004fc60007fbe0ff */
[C---:B------:R-:W-:Y:S02]  /*218b0*/  IMAD.X R13, R6.reuse, 0x1, R72, P4 ;  /* 0x00000001060d7824 */ /* 0x040fe400020e0648 */
[----:B------:R-:W-:-:S03]  /*218c0*/  IMAD.X R9, R6, 0x1, R3, P5 ;  /* 0x0000000106097824 */ /* 0x000fc600028e0603 */
[----:B------:R-:W-:Y:S01]  /*218d0*/  STL.64 [R1+0x348], R12 ;  /* 0x0003480c01007387 */ /* 0x000fe20000100a00 */
[C---:B------:R-:W-:Y:S02]  /*218e0*/  IADD3 R10, P6, PT, R4.reuse, R2, RZ ;  /* 0x00000002040a7210 */ /* 0x040fe40007fde0ff */
[----:B------:R-:W-:Y:S01]  /*218f0*/  SHF.R.S32.HI R7, RZ, 0x1f, R5 ;  /* 0x0000001fff077819 */ /* 0x000fe20000011405 */
[----:B------:R0:W-:Y:S01]  /*21900*/  STL.64 [R1+0x338], R8 ;  /* 0x0003380801007387 */ /* 0x0001e20000100a00 */
[----:B------:R-:W-:Y:S01]  /*21910*/  IADD3 R42, P4, PT, R4, R70, RZ ;  /* 0x00000046042a7210 */ /* 0x000fe20007f9e0ff */
[----:B------:R-:W-:Y:S01]  /*21920*/  IMAD.X R11, R6, 0x1, R71, P6 ;  /* 0x00000001060b7824 */ /* 0x000fe200030e0647 */
[----:B0-----:R-:W-:-:S04]  /*21930*/  IADD3 R8, P5, PT, R5, R0, RZ ;  /* 0x0000000005087210 */ /* 0x001fc80007fbe0ff */
[----:B------:R0:W-:Y:S01]  /*21940*/  STL.64 [R1+0x340], R10 ;  /* 0x0003400a01007387 */ /* 0x0001e20000100a00 */
[----:B------:R-:W-:Y:S01]  /*21950*/  IMAD.X R9, R7, 0x1, R72, P5 ;  /* 0x0000000107097824 */ /* 0x000fe200028e0648 */
[----:B------:R-:W-:Y:S01]  /*21960*/  IADD3 R12, P6, PT, R5, R2, RZ ;  /* 0x00000002050c7210 */ /* 0x000fe20007fde0ff */
[----:B------:R-:W-:-:S03]  /*21970*/  IMAD.X R43, R6, 0x1, R69, P4 ;  /* 0x00000001062b7824 */ /* 0x000fc600020e0645 */
        /* <DEDUP_REMOVED lines=8> */
[----:B------:R-:W-:Y:S01]  /*21a00*/  SHF.R.S32.HI R6, RZ, 0x1f, R4 ;  /* 0x0000001fff067819 */ /* 0x000fe20000011404 */
[----:B------:R2:W-:Y:S04]  /*21a10*/  STL.64 [R1+0x318], R10 ;  /* 0x0003180a01007387 */ /* 0x0005e80000100a00 */
[----:B------:R3:W-:Y:S01]  /*21a20*/  STL.64 [R1+0x310], R8 ;  /* 0x0003100801007387 */ /* 0x0007e20000100a00 */
[----:B0-----:R-:W-:-:S02]  /*21a30*/  IADD3 R12, P4, PT, R4, R0, RZ ;  /* 0x00000000040c7210 */ /* 0x001fc40007f9e0ff */
[----:B--2---:R-:W-:-:S03]  /*21a40*/  IADD3 R10, P6, PT, R4, R2, RZ ;  /* 0x00000002040a7210 */ /* 0x004fc60007fde0ff */
[----:B------:R-:W-:Y:S01]  /*21a50*/  IMAD.X R13, R6, 0x1, R72, P4 ;  /* 0x00000001060d7824 */ /* 0x000fe200020e0648 */
[----:B---3--:R-:W-:Y:S01]  /*21a60*/  IADD3 R8, P5, PT, R4, R68, RZ ;  /* 0x0000004404087210 */ /* 0x008fe20007fbe0ff */
[----:B------:R-:W-:Y:S01]  /*21a70*/  IMAD.X R11, R6, 0x1, R71, P6 ;  /* 0x00000001060b7824 */ /* 0x000fe200030e0647 */
[C---:B------:R-:W-:Y:S01]  /*21a80*/  IADD3 R44, P4, PT, R4.reuse, R70, RZ ;  /* 0x00000046042c7210 */ /* 0x040fe20007f9e0ff */
[----:B------:R-:W-:Y:S02]  /*21a90*/  VIADD R5, R4, UR30 ;  /* 0x0000001e04057c36 */ /* 0x000fe40008000000 */
[C---:B------:R-:W-:Y:S01]  /*21aa0*/  IMAD.X R9, R6.reuse, 0x1, R3, P5 ;  /* 0x0000000106097824 */ /* 0x040fe200028e0603 */
[----:B------:R-:W-:Y:S01]  /*21ab0*/  STL.64 [R1+0x308], R12 ;  /* 0x0003080c01007387 */ /* 0x000fe20000100a00 */
[----:B------:R-:W-:Y:S01]  /*21ac0*/  IMAD.X R45, R6, 0x1, R69, P4 ;  /* 0x00000001062d7824 */ /* 0x000fe200020e0645 */
[----:B------:R-:W-:Y:S02]  /*21ad0*/  SHF.R.S32.HI R7, RZ, 0x1f, R5 ;  /* 0x0000001fff077819 */ /* 0x000fe40000011405 */
[----:B------:R0:W-:Y:S04]  /*21ae0*/  STL.64 [R1+0x300], R10 ;  /* 0x0003000a01007387 */ /* 0x0001e80000100a00 */
[----:B------:R2:W-:Y:S01]  /*21af0*/  STL.64 [R1+0x2f8], R8 ;  /* 0x0002f80801007387 */ /* 0x0005e20000100a00 */
[C---:B------:R-:W-:Y:S01]  /*21b00*/  VIADD R4, R5.reuse, UR30 ;  /* 0x0000001e05047c36 */ /* 0x040fe20008000000 */
[----:B0-----:R-:W-:-:S02]  /*21b10*/  IADD3 R10, P5, PT, R5, R0, RZ ;  /* 0x00000000050a7210 */ /* 0x001fc40007fbe0ff */
[----:B--2---:R-:W-:-:S03]  /*21b20*/  IADD3 R8, P4, PT, R5, R68, RZ ;  /* 0x0000004405087210 */ /* 0x004fc60007f9e0ff */
[C---:B------:R-:W-:Y:S02]  /*21b30*/  IMAD.X R11, R7.reuse, 0x1, R72, P5 ;  /* 0x00000001070b7824 */ /* 0x040fe400028e0648 */
[----:B------:R-:W-:Y:S01]  /*21b40*/  IMAD.X R9, R7, 0x1, R3, P4 ;  /* 0x0000000107097824 */ /* 0x000fe200020e0603 */
[----:B------:R-:W-:Y:S02]  /*21b50*/  IADD3 R12, P6, PT, R5, R2, RZ ;  /* 0x00000002050c7210 */ /* 0x000fe40007fde0ff */
[----:B------:R0:W-:Y:S01]  /*21b60*/  STL.64 [R1+0x2e8], R10 ;  /* 0x0002e80a01007387 */ /* 0x0001e20000100a00 */
[----:B------:R-:W-:-:S03]  /*21b70*/  SHF.R.S32.HI R6, RZ, 0x1f, R4 ;  /* 0x0000001fff067819 */ /* 0x000fc60000011404 */
[----:B------:R2:W-:Y:S01]  /*21b80*/  STL.64 [R1+0x2d8], R8 ;  /* 0x0002d80801007387 */ /* 0x0005e20000100a00 */
[----:B------:R-:W-:Y:S01]  /*21b90*/  IMAD.X R13, R7, 0x1, R71, P6 ;  /* 0x00000001070d7824 */ /* 0x000fe200030e0647 */
[----:B0-----:R-:W-:Y:S02]  /*21ba0*/  IADD3 R10, P5, PT, R5, R70, RZ ;  /* 0x00000046050a7210 */ /* 0x001fe40007fbe0ff */
[----:B--2---:R-:W-:-:S03]  /*21bb0*/  IADD3 R8, P4, PT, R4, R0, RZ ;  /* 0x0000000004087210 */ /* 0x004fc60007f9e0ff */
[----:B------:R-:W-:Y:S01]  /*21bc0*/  IMAD.X R11, R7, 0x1, R69, P5 ;  /* 0x00000001070b7824 */ /* 0x000fe200028e0645 */
[----:B------:R0:W-:Y:S01]  /*21bd0*/  STL.64 [R1+0x2e0], R12 ;  /* 0x0002e00c01007387 */ /* 0x0001e20000100a00 */
[----:B------:R-:W-:-:S03]  /*21be0*/  IMAD.X R9, R6, 0x1, R72, P4 ;  /* 0x0000000106097824 */ /* 0x000fc600020e0648 */
[----:B------:R2:W-:Y:S01]  /*21bf0*/  STL.64 [R1+0x2d0], R10 ;  /* 0x0002d00a01007387 */ /* 0x0005e20000100a00 */
[----:B------:R-:W-:-:S03]  /*21c00*/  VIADD R5, R4, UR30 ;  /* 0x0000001e04057c36 */ /* 0x000fc60008000000 */
[----:B------:R3:W-:Y:S01]  /*21c10*/  STL.64 [R1+0x2c8], R8 ;  /* 0x0002c80801007387 */ /* 0x0007e20000100a00 */
[C---:B0-----:R-:W-:Y:S02]  /*21c20*/  IADD3 R12, P6, PT, R4.reuse, R2, RZ ;  /* 0x00000002040c7210 */ /* 0x041fe40007fde0ff */
[----:B--2---:R-:W-:-:S03]  /*21c30*/  IADD3 R10, P5, PT, R4, R68, RZ ;  /* 0x00000044040a7210 */ /* 0x004fc60007fbe0ff */
[----:B------:R-:W-:Y:S01]  /*21c40*/  IMAD.X R13, R6, 0x1, R71, P6 ;  /* 0x00000001060d7824 */ /* 0x000fe200030e0647 */
[----:B---3--:R-:W-:Y:S01]  /*21c50*/  IADD3 R8, P4, PT, R4, R70, RZ ;  /* 0x0000004604087210 */ /* 0x008fe20007f9e0ff */
[----:B------:R-:W-:Y:S01]  /*21c60*/  IMAD.X R11, R6, 0x1, R3, P5 ;  /* 0x00000001060b7824 */ /* 0x000fe200028e0603 */
[----:B------:R-:W-:-:S03]  /*21c70*/  SHF.R.S32.HI R7, RZ, 0x1f, R5 ;  /* 0x0000001fff077819 */ /* 0x000fc60000011405 */
[----:B------:R-:W-:Y:S01]  /*21c80*/  IMAD.X R9, R6, 0x1, R69, P4 ;  /* 0x0000000106097824 */ /* 0x000fe200020e0645 */
[----:B------:R-:W-:Y:S01]  /*21c90*/  IADD3 R46, P5, PT, R5, R0, RZ ;  /* 0x00000000052e7210 */ /* 0x000fe20007fbe0ff */
[----:B------:R0:W-:Y:S04]  /*21ca0*/  STL.64 [R1+0x2c0], R12 ;  /* 0x0002c00c01007387 */ /* 0x0001e80000100a00 */
[----:B------:R2:W-:Y:S01]  /*21cb0*/  STL.64 [R1+0x2b8], R10 ;  /* 0x0002b80a01007387 */ /* 0x0005e20000100a00 */
[----:B------:R-:W-:-:S03]  /*21cc0*/  IMAD.X R47, R7, 0x1, R72, P5 ;  /* 0x00000001072f7824 */ /* 0x000fc600028e0648 */
[----:B------:R3:W-:Y:S01]  /*21cd0*/  STL.64 [R1+0x2b0], R8 ;  /* 0x0002b00801007387 */ /* 0x0007e20000100a00 */
[C---:B0-----:R-:W-:Y:S02]  /*21ce0*/  IADD3 R12, P6, PT, R5.reuse, R2, RZ ;  /* 0x00000002050c7210 */ /* 0x041fe40007fde0ff */
[C---:B--2---:R-:W-:Y:S02]  /*21cf0*/  IADD3 R10, P5, PT, R5.reuse, R70, RZ ;  /* 0x00000046050a7210 */ /* 0x044fe40007fbe0ff */
[----:B---3--:R-:W-:Y:S01]  /*21d00*/  IADD3 R8, P4, PT, R5, R68, RZ ;  /* 0x0000004405087210 */ /* 0x008fe20007f9e0ff */
[----:B------:R-:W-:Y:S02]  /*21d10*/  IMAD.X R13, R7, 0x1, R71, P6 ;  /* 0x00000001070d7824 */ /* 0x000fe400030e0647 */
[----:B------:R-:W-:Y:S02]  /*21d20*/  VIADD R4, R5, UR30 ;  /* 0x0000001e05047c36 */ /* 0x000fe40008000000 */
[----:B------:R-:W-:-:S02]  /*21d30*/  IMAD.X R9, R7, 0x1, R3, P4 ;  /* 0x0000000107097824 */ /* 0x000fc400020e0603 */
[----:B------:R-:W-:Y:S01]  /*21d40*/  IMAD.X R11, R7, 0x1, R69, P5 ;  /* 0x00000001070b7824 */ /* 0x000fe200028e0645 */
[----:B------:R-:W-:Y:S02]  /*21d50*/  SHF.R.S32.HI R6, RZ, 0x1f, R4 ;  /* 0x0000001fff067819 */ /* 0x000fe40000011404 */
[----:B------:R0:W-:Y:S04]  /*21d60*/  STL.64 [R1+0x298], R8 ;  /* 0x0002980801007387 */ /* 0x0001e80000100a00 */
[----:B------:R-:W-:Y:S04]  /*21d70*/  STL.64 [R1+0x2a0], R12 ;  /* 0x0002a00c01007387 */ /* 0x000fe80000100a00 */
[----:B------:R2:W-:Y:S01]  /*21d80*/  STL.64 [R1+0x290], R10 ;  /* 0x0002900a01007387 */ /* 0x0005e20000100a00 */
[C---:B0-----:R-:W-:Y:S01]  /*21d90*/  IADD3 R8, P4, PT, R4.reuse, R0, RZ ;  /* 0x0000000004087210 */ /* 0x041fe20007f9e0ff */
[C---:B------:R-:W-:Y:S01]  /*21da0*/  VIADD R5, R4.reuse, UR30 ;  /* 0x0000001e04057c36 */ /* 0x040fe20008000000 */
[----:B--2---:R-:W-:-:S03]  /*21db0*/  IADD3 R10, P5, PT, R4, R68, RZ ;  /* 0x00000044040a7210 */ /* 0x004fc60007fbe0ff */
[----:B------:R-:W-:Y:S01]  /*21dc0*/  IMAD.X R9, R6, 0x1, R72, P4 ;  /* 0x0000000106097824 */ /* 0x000fe200020e0648 */
[----:B------:R-:W-:Y:S01]  /*21dd0*/  IADD3 R14, P6, PT, R4, R2, RZ ;  /* 0x00000002040e7210 */ /* 0x000fe20007fde0ff */
[----:B------:R-:W-:Y:S01]  /*21de0*/  IMAD.X R11, R6, 0x1, R3, P5 ;  /* 0x00000001060b7824 */ /* 0x000fe200028e0603 */
[----:B------:R-:W-:Y:S02]  /*21df0*/  IADD3 R12, P4, PT, R4, R70, RZ ;  /* 0x00000046040c7210 */ /* 0x000fe40007f9e0ff */
[----:B------:R0:W-:Y:S01]  /*21e00*/  STL.64 [R1+0x288], R8 ;  /* 0x0002880801007387 */ /* 0x0001e20000100a00 */
[----:B------:R-:W-:-:S03]  /*21e10*/  IMAD.X R15, R6, 0x1, R71, P6 ;  /* 0x00000001060f7824 */ /* 0x000fc600030e0647 */
[----:B------:R2:W-:Y:S01]  /*21e20*/  STL.64 [R1+0x278], R10 ;  /* 0x0002780a01007387 */ /* 0x0005e20000100a00 */
[----:B------:R-:W-:Y:S01]  /*21e30*/  IMAD.X R13, R6, 0x1, R69, P4 ;  /* 0x00000001060d7824 */ /* 0x000fe200020e0645 */
[----:B0-----:R-:W-:Y:S02]  /*21e40*/  SHF.R.S32.HI R8, RZ, 0x1f, R5 ;  /* 0x0000001fff087819 */ /* 0x001fe40000011405 */
[C---:B--2---:R-:W-:Y:S01]  /*21e50*/  IADD3 R10, P5, PT, R5.reuse, R0, RZ ;  /* 0x00000000050a7210 */ /* 0x044fe20007fbe0ff */
[----:B------:R-:W-:Y:S04]  /*21e60*/  STL.64 [R1+0x280], R14 ;  /* 0x0002800e01007387 */ /* 0x000fe80000100a00 */
[----:B------:R-:W-:Y:S01]  /*21e70*/  IMAD.X R11, R8, 0x1, R72, P5 ;  /* 0x00000001080b7824 */ /* 0x000fe200028e0648 */
[----:B------:R0:W-:Y:S04]  /*21e80*/  STL.64 [R1+0x270], R12 ;  /* 0x0002700c01007387 */ /* 0x0001e80000100a00 */
[----:B------:R2:W-:Y:S01]  /*21e90*/  STL.64 [R1+0x268], R10 ;  /* 0x0002680a01007387 */ /* 0x0005e20000100a00 */
[C---:B------:R-:W-:Y:S01]  /*21ea0*/  VIADD R4, R5.reuse, UR30 ;  /* 0x0000001e05047c36 */ /* 0x040fe20008000000 */
[----:B0-----:R-:W-:-:S02]  /*21eb0*/  IADD3 R12, P4, PT, R5, R68, RZ ;  /* 0x00000044050c7210 */ /* 0x001fc40007f9e0ff */
[----:B--2---:R-:W-:-:S03]  /*21ec0*/  IADD3 R10, P5, PT, R5, R70, RZ ;  /* 0x00000046050a7210 */ /* 0x004fc60007fbe0ff */
[C---:B------:R-:W-:Y:S01]  /*21ed0*/  IMAD.X R13, R8.reuse, 0x1, R3, P4 ;  /* 0x00000001080d7824 */ /* 0x040fe200020e0603 */
[----:B------:R-:W-:Y:S01]  /*21ee0*/  IADD3 R48, P6, PT, R5, R2, RZ ;  /* 0x0000000205307210 */ /* 0x000fe20007fde0ff */
[----:B------:R-:W-:-:S03]  /*21ef0*/  IMAD.X R11, R8, 0x1, R69, P5 ;  /* 0x00000001080b7824 */ /* 0x000fc600028e0645 */
[----:B------:R0:W-:Y:S01]  /*21f00*/  STL.64 [R1+0x258], R12 ;  /* 0x0002580c01007387 */ /* 0x0001e20000100a00 */
[----:B------:R-:W-:Y:S01]  /*21f10*/  SHF.R.S32.HI R7, RZ, 0x1f, R4 ;  /* 0x0000001fff077819 */ /* 0x000fe20000011404 */
[----:B------:R-:W-:Y:S02]  /*21f20*/  IMAD.X R49, R8, 0x1, R71, P6 ;  /* 0x0000000108317824 */ /* 0x000fe400030e0647 */
[----:B------:R2:W-:Y:S01]  /*21f30*/  STL.64 [R1+0x250], R10 ;  /* 0x0002500a01007387 */ /* 0x0005e20000100a00 */
[C---:B------:R-:W-:Y:S02]  /*21f40*/  IADD3 R50, P5, PT, R4.reuse, R68, RZ ;  /* 0x0000004404327210 */ /* 0x040fe40007fbe0ff */
[C---:B0-----:R-:W-:Y:S02]  /*21f50*/  IADD3 R12, P4, PT, R4.reuse, R0, RZ ;  /* 0x00000000040c7210 */ /* 0x041fe40007f9e0ff */
[----:B--2---:R-:W-:-:S03]  /*21f60*/  IADD3 R10, P6, PT, R4, R2, RZ ;  /* 0x00000002040a7210 */ /* 0x004fc60007fde0ff */
[C---:B------:R-:W-:Y:S02]  /*21f70*/  IMAD.X R13, R7.reuse, 0x1, R72, P4 ;  /* 0x00000001070d7824 */ /* 0x040fe400020e0648 */
[C---:B------:R-:W-:Y:S02]  /*21f80*/  VIADD R6, R4.reuse, UR30 ;  /* 0x0000001e04067c36 */ /* 0x040fe40008000000 */
[C---:B------:R-:W-:Y:S01]  /*21f90*/  IMAD.X R11, R7.reuse, 0x1, R71, P6 ;  /* 0x00000001070b7824 */ /* 0x040fe200030e0647 */
[----:B------:R0:W-:Y:S01]  /*21fa0*/  STL.64 [R1+0x248], R12 ;  /* 0x0002480c01007387 */ /* 0x0001e20000100a00 */
[----:B------:R-:W-:Y:S01]  /*21fb0*/  IMAD.X R51, R7, 0x1, R3, P5 ;  /* 0x0000000107337824 */ /* 0x000fe200028e0603 */
[----:B------:R-:W-:Y:S02]  /*21fc0*/  SHF.R.S32.HI R8, RZ, 0x1f, R6 ;  /* 0x0000001fff087819 */ /* 0x000fe40000011406 */
[----:B------:R2:W-:Y:S01]  /*21fd0*/  STL.64 [R1+0x240], R10 ;  /* 0x0002400a01007387 */ /* 0x0005e20000100a00 */
[----:B0-----:R-:W-:-:S02]  /*21fe0*/  IADD3 R12, P4, PT, R4, R70, RZ ;  /* 0x00000046040c7210 */ /* 0x001fc40007f9e0ff */
[----:B--2---:R-:W-:-:S03]  /*21ff0*/  IADD3 R10, P5, PT, R6, R0, RZ ;  /* 0x00000000060a7210 */ /* 0x004fc60007fbe0ff */
[----:B------:R-:W-:Y:S02]  /*22000*/  IMAD.X R13, R7, 0x1, R69, P4 ;  /* 0x00000001070d7824 */ /* 0x000fe400020e0645 */
[----:B------:R-:W-:-:S03]  /*22010*/  IMAD.X R11, R8, 0x1, R72, P5 ;  /* 0x00000001080b7824 */ /* 0x000fc600028e0648 */
[----:B------:R0:W-:Y:S01]  /*22020*/  STL.64 [R1+0x230], R12 ;  /* 0x0002300c01007387 */ /* 0x0001e20000100a00 */
[----:B------:R-:W-:-:S03]  /*22030*/  IADD3 R14, P6, PT, R6, R2, RZ ;  /* 0x00000002060e7210 */ /* 0x000fc60007fde0ff */
[----:B------:R2:W-:Y:S01]  /*22040*/  STL.64 [R1+0x228], R10 ;  /* 0x0002280a01007387 */ /* 0x0005e20000100a00 */
[C---:B------:R-:W-:Y:S01]  /*22050*/  VIADD R5, R6.reuse, UR30 ;  /* 0x0000001e06057c36 */ /* 0x040fe20008000000 */
[C---:B0-----:R-:W-:Y:S02]  /*22060*/  IADD3 R12, P4, PT, R6.reuse, R68, RZ ;  /* 0x00000044060c7210 */ /* 0x041fe40007f9e0ff */
[----:B--2---:R-:W-:-:S03]  /*22070*/  IADD3 R10, P5, PT, R6, R70, RZ ;  /* 0x00000046060a7210 */ /* 0x004fc60007fbe0ff */
[C---:B------:R-:W-:Y:S02]  /*22080*/  IMAD.X R13, R8.reuse, 0x1, R3, P4 ;  /* 0x00000001080d7824 */ /* 0x040fe400020e0603 */
[C---:B------:R-:W-:Y:S02]  /*22090*/  IMAD.X R15, R8.reuse, 0x1, R71, P6 ;  /* 0x00000001080f7824 */ /* 0x040fe400030e0647 */
[----:B------:R-:W-:Y:S01]  /*220a0*/  IMAD.X R11, R8, 0x1, R69, P5 ;  /* 0x00000001080b7824 */ /* 0x000fe200028e0645 */
[----:B------:R0:W-:Y:S01]  /*220b0*/  STL.64 [R1+0x218], R12 ;  /* 0x0002180c01007387 */ /* 0x0001e20000100a00 */
[----:B------:R-:W-:-:S03]  /*220c0*/  SHF.R.S32.HI R7, RZ, 0x1f, R5 ;  /* 0x0000001fff077819 */ /* 0x000fc60000011405 */
[----:B------:R-:W-:Y:S04]  /*220d0*/  STL.64 [R1+0x220], R14 ;  /* 0x0002200e01007387 */ /* 0x000fe80000100a00 */
[----:B------:R2:W-:Y:S01]  /*220e0*/  STL.64 [R1+0x210], R10 ;  /* 0x0002100a01007387 */ /* 0x0005e20000100a00 */
[C---:B0-----:R-:W-:Y:S01]  /*220f0*/  IADD3 R12, P4, PT, R5.reuse, R0, RZ ;  /* 0x00000000050c7210 */ /* 0x041fe20007f9e0ff */
[C---:B------:R-:W-:Y:S01]  /*22100*/  VIADD R4, R5.reuse, UR30 ;  /* 0x0000001e05047c36 */ /* 0x040fe20008000000 */
[C---:B------:R-:W-:Y:S02]  /*22110*/  IADD3 R52, P5, PT, R5.reuse, R68, RZ ;  /* 0x0000004405347210 */ /* 0x040fe40007fbe0ff */
        /* <DEDUP_REMOVED lines=9> */
[----:B------:R-:W-:Y:S02]  /*221b0*/  IMAD.X R13, R7, 0x1, R69, P4 ;  /* 0x00000001070d7824 */ /* 0x000fe400020e0645 */
[----:B------:R-:W-:-:S03]  /*221c0*/  IMAD.X R11, R8, 0x1, R72, P5 ;  /* 0x00000001080b7824 */ /* 0x000fc600028e0648 */
[----:B------:R-:W-:Y:S04]  /*221d0*/  STL.64 [R1+0x150], R12 ;  /* 0x0001500c01007387 */ /* 0x000fe80000100a00 */
[----:B------:R0:W-:Y:S01]  /*221e0*/  STL.64 [R1+0x148], R10 ;  /* 0x0001480a01007387 */ /* 0x0001e20000100a00 */
[C---:B------:R-:W-:Y:S01]  /*221f0*/  IADD3 R14, P6, PT, R4.reuse, R2, RZ ;  /* 0x00000002040e7210 */ /* 0x040fe20007fde0ff */
[C---:B------:R-:W-:Y:S01]  /*22200*/  VIADD R6, R4.reuse, UR30 ;  /* 0x0000001e04067c36 */ /* 0x040fe20008000000 */
[----:B0-----:R-:W-:-:S05]  /*22210*/  IADD3 R10, P5, PT, R4, R70, RZ ;  /* 0x00000046040a7210 */ /* 0x001fca0007fbe0ff */
        /* <DEDUP_REMOVED lines=8> */
[----:B------:R-:W-:Y:S02]  /*222a0*/  STL.64 [R1+0x138], R12 ;  /* 0x0001380c01007387 */ /* 0x000fe40000100a00 */
[----:B------:R-:W-:Y:S01]  /*222b0*/  IMAD.X R11, R7, 0x1, R72, P6 ;  /* 0x00000001070b7824 */ /* 0x000fe200030e0648 */
[----:B--2---:R-:W-:-:S04]  /*222c0*/  IADD3 R14, P5, PT, R6, R2, RZ ;  /* 0x00000002060e7210 */ /* 0x004fc80007fbe0ff */
[----:B------:R0:W-:Y:S01]  /*222d0*/  STL.64 [R1+0x128], R10 ;  /* 0x0001280a01007387 */ /* 0x0001e20000100a00 */
[C---:B------:R-:W-:Y:S02]  /*222e0*/  IMAD.X R15, R7.reuse, 0x1, R71, P5 ;  /* 0x00000001070f7824 */ /* 0x040fe400028e0647 */
[C---:B------:R-:W-:Y:S01]  /*222f0*/  VIADD R5, R6.reuse, UR30 ;  /* 0x0000001e06057c36 */ /* 0x040fe20008000000 */
[C---:B0-----:R-:W-:Y:S02]  /*22300*/  IADD3 R10, P6, PT, R6.reuse, R70, RZ ;  /* 0x00000046060a7210 */ /* 0x041fe40007fde0ff */
[----:B------:R-:W-:Y:S03]  /*22310*/  STL.64 [R1+0x120], R14 ;  /* 0x0001200e01007387 */ /* 0x000fe60000100a00 */
[----:B------:R-:W-:Y:S01]  /*22320*/  IMAD.X R11, R7, 0x1, R69, P6 ;  /* 0x00000001070b7824 */ /* 0x000fe200030e0645 */
[----:B------:R-:W-:-:S02]  /*22330*/  IADD3 R12, P4, PT, R6, R68, RZ ;  /* 0x00000044060c7210 */ /* 0x000fc40007f9e0ff */
[----:B------:R-:W-:Y:S02]  /*22340*/  SHF.R.S32.HI R6, RZ, 0x1f, R5 ;  /* 0x0000001fff067819 */ /* 0x000fe40000011405 */
[----:B------:R0:W-:Y:S01]  /*22350*/  STL.64 [R1+0x110], R10 ;  /* 0x0001100a01007387 */ /* 0x0001e20000100a00 */
[----:B------:R-:W-:Y:S02]  /*22360*/  IMAD.X R13, R7, 0x1, R3, P4 ;  /* 0x00000001070d7824 */ /* 0x000fe400020e0603 */
[C---:B------:R-:W-:Y:S01]  /*22370*/  VIADD R4, R5.reuse, UR30 ;  /* 0x0000001e05047c36 */ /* 0x040fe20008000000 */
[C---:B0-----:R-:W-:Y:S02]  /*22380*/  IADD3 R10, P6, PT, R5.reuse, R0, RZ ;  /* 0x00000000050a7210 */ /* 0x041fe40007fde0ff */
[----:B------:R-:W-:Y:S03]  /*22390*/  STL.64 [R1+0x118], R12 ;  /* 0x0001180c01007387 */ /* 0x000fe60000100a00 */
[----:B------:R-:W-:Y:S01]  /*223a0*/  IMAD.X R11, R6, 0x1, R72, P6 ;  /* 0x00000001060b7824 */ /* 0x000fe200030e0648 */
[----:B------:R-:W-:Y:S01]  /*223b0*/  IADD3 R22, P4, PT, R5, R68, RZ ;  /* 0x0000004405167210 */ /* 0x000fe20007f9e0ff */
[----:B------:R-:W-:-:S03]  /*223c0*/  VIADD R9, R4, UR30 ;  /* 0x0000001e04097c36 */ /* 0x000fc60008000000 */
[----:B------:R0:W-:Y:S01]  /*223d0*/  STL.64 [R1+0x108], R10 ;  /* 0x0001080a01007387 */ /* 0x0001e20000100a00 */
[----:B------:R-:W-:Y:S01]  /*223e0*/  VIADD R14, R9, UR30 ;  /* 0x0000001e090e7c36 */ /* 0x000fe20008000000 */
[C---:B------:R-:W-:Y:S01]  /*223f0*/  IADD3 R54, P5, PT, R5.reuse, R2, RZ ;  /* 0x0000000205367210 */ /* 0x040fe20007fbe0ff */
[----:B------:R-:W-:Y:S01]  /*22400*/  IMAD.X R23, R6, 0x1, R3, P4 ;  /* 0x0000000106177824 */ /* 0x000fe200020e0603 */
[----:B0-----:R-:W-:-:S05]  /*22410*/  IADD3 R10, P6, PT, R5, R70, RZ ;  /* 0x00000046050a7210 */ /* 0x001fca0007fde0ff */
[----:B------:R-:W-:Y:S01]  /*22420*/  IMAD.X R11, R6, 0x1, R69, P6 ;  /* 0x00000001060b7824 */ /* 0x000fe200030e0645 */
[----:B------:R-:W-:Y:S01]  /*22430*/  SHF.R.S32.HI R5, RZ, 0x1f, R4 ;  /* 0x0000001fff057819 */ /* 0x000fe20000011404 */
[----:B------:R-:W-:Y:S01]  /*22440*/  VIADD R13, R14, UR30 ;  /* 0x0000001e0e0d7c36 */ /* 0x000fe20008000000 */
[----:B------:R-:W-:Y:S01]  /*22450*/  IADD3 R24, P6, PT, R4, R0, RZ ;  /* 0x0000000004187210 */ /* 0x000fe20007fde0ff */
[----:B------:R-:W-:Y:S01]  /*22460*/  IMAD.X R55, R6, 0x1, R71, P5 ;  /* 0x0000000106377824 */ /* 0x000fe200028e0647 */
[----:B------:R-:W-:Y:S01]  /*22470*/  STL.64 [R1+0xf0], R10 ;  /* 0x0000f00a01007387 */ /* 0x000fe20000100a00 */
[----:B------:R-:W-:-:S03]  /*22480*/  VIADD R12, R13, UR30 ;  /* 0x0000001e0d0c7c36 */ /* 0x000fc60008000000 */
[----:B------:R0:W-:Y:S01]  /*22490*/  STL.64 [R1+0xf8], R22 ;  /* 0x0000f81601007387 */ /* 0x0001e20000100a00 */
[----:B------:R-:W-:Y:S01]  /*224a0*/  IMAD.X R25, R5, 0x1, R72, P6 ;  /* 0x0000000105197824 */ /* 0x000fe200030e0648 */
[C---:B------:R-:W-:Y:S02]  /*224b0*/  IADD3 R6, P6, PT, R4.reuse, R70, RZ ;  /* 0x0000004604067210 */ /* 0x040fe40007fde0ff */
[----:B0-----:R-:W-:Y:S01]  /*224c0*/  IADD3 R22, P5, PT, R4, R2, RZ ;  /* 0x0000000204167210 */ /* 0x001fe20007fbe0ff */
[----:B------:R-:W-:-:S04]  /*224d0*/  VIADD R11, R12, UR30 ;  /* 0x0000001e0c0b7c36 */ /* 0x000fc80008000000 */
[----:B------:R-:W-:Y:S01]  /*224e0*/  IMAD.X R23, R5, 0x1, R71, P5 ;  /* 0x0000000105177824 */ /* 0x000fe200028e0647 */
[----:B------:R-:W-:Y:S01]  /*224f0*/  STL.64 [R1+0xe8], R24 ;  /* 0x0000e81801007387 */ /* 0x000fe20000100a00 */
[----:B------:R-:W-:Y:S01]  /*22500*/  IADD3 R56, P4, PT, R4, R68, RZ ;  /* 0x0000004404387210 */ /* 0x000fe20007f9e0ff */
[----:B------:R-:W-:Y:S01]  /*22510*/  VIADD R10, R11, UR30 ;  /* 0x0000001e0b0a7c36 */ /* 0x000fe20008000000 */
[----:B------:R-:W-:Y:S01]  /*22520*/  SHF.R.S32.HI R4, RZ, 0x1f, R9 ;  /* 0x0000001fff047819 */ /* 0x000fe20000011409 */
[----:B------:R-:W-:Y:S01]  /*22530*/  IMAD.X R7, R5, 0x1, R69, P6 ;  /* 0x0000000105077824 */ /* 0x000fe200030e0645 */
[----:B------:R0:W-:Y:S01]  /*22540*/  STL.64 [R1+0xe0], R22 ;  /* 0x0000e01601007387 */ /* 0x0001e20000100a00 */
[----:B------:R-:W-:Y:S01]  /*22550*/  IADD3 R28, P5, PT, R9, R2, RZ ;  /* 0x00000002091c7210 */ /* 0x000fe20007fbe0ff */
[----:B------:R-:W-:Y:S02]  /*22560*/  VIADD R8, R10, UR30 ;  /* 0x0000001e0a087c36 */ /* 0x000fe40008000000 */
[----:B------:R-:W-:Y:S01]  /*22570*/  IMAD.X R57, R5, 0x1, R3, P4 ;  /* 0x0000000105397824 */ /* 0x000fe200020e0603 */
[----:B------:R2:W-:Y:S01]  /*22580*/  STL.64 [R1+0xd0], R6 ;  /* 0x0000d00601007387 */ /* 0x0005e20000100a00 */
[----:B------:R-:W-:Y:S01]  /*22590*/  IMAD.X R29, R4, 0x1, R71, P5 ;  /* 0x00000001041d7824 */ /* 0x000fe200028e0647 */
[----:B0-----:R-:W-:-:S02]  /*225a0*/  IADD3 R22, P6, PT, R9, R0, RZ ;  /* 0x0000000009167210 */ /* 0x001fc40007fde0ff */
[----:B------:R-:W-:-:S03]  /*225b0*/  IADD3 R24, P4, PT, R9, R68, RZ ;  /* 0x0000004409187210 */ /* 0x000fc60007f9e0ff */
[----:B------:R-:W-:Y:S02]  /*225c0*/  IMAD.X R23, R4, 0x1, R72, P6 ;  /* 0x0000000104177824 */ /* 0x000fe400030e0648 */
[----:B--2---:R-:W-:Y:S01]  /*225d0*/  VIADD R7, R8, UR30 ;  /* 0x0000001e08077c36 */ /* 0x004fe20008000000 */
[----:B------:R-:W-:Y:S01]  /*225e0*/  SHF.R.S32.HI R16, RZ, 0x1f, R14 ;  /* 0x0000001fff107819 */ /* 0x000fe2000001140e */
[----:B------:R-:W-:Y:S01]  /*225f0*/  IMAD.X R25, R4, 0x1, R3, P4 ;  /* 0x0000000104197824 */ /* 0x000fe200020e0603 */
[----:B------:R0:W-:Y:S01]  /*22600*/  STL.64 [R1+0xc8], R22 ;  /* 0x0000c81601007387 */ /* 0x0001e20000100a00 */
[----:B------:R-:W-:-:S03]  /*22610*/  VIADD R6, R7, UR30 ;  /* 0x0000001e07067c36 */ /* 0x000fc60008000000 */
[----:B------:R2:W-:Y:S01]  /*22620*/  STL.64 [R1+0xc0], R28 ;  /* 0x0000c01c01007387 */ /* 0x0005e20000100a00 */
[----:B------:R-:W-:Y:S01]  /*22630*/  VIADD R5, R6, UR30 ;  /* 0x0000001e06057c36 */ /* 0x000fe20008000000 */
[----:B0-----:R-:W-:Y:S02]  /*22640*/  IADD3 R22, P6, PT, R9, R70, RZ ;  /* 0x0000004609167210 */ /* 0x001fe40007fde0ff */
[----:B--2---:R-:W-:-:S03]  /*22650*/  IADD3 R28, P5, PT, R14, R0, RZ ;  /* 0x000000000e1c7210 */ /* 0x004fc60007fbe0ff */
[----:B------:R-:W-:Y:S01]  /*22660*/  IMAD.X R23, R4, 0x1, R69, P6 ;  /* 0x0000000104177824 */ /* 0x000fe200030e0645 */
[----:B------:R0:W-:Y:S01]  /*22670*/  STL.64 [R1+0xb8], R24 ;  /* 0x0000b81801007387 */ /* 0x0001e20000100a00 */
[----:B------:R-:W-:Y:S02]  /*22680*/  VIADD R4, R5, UR30 ;  /* 0x0000001e05047c36 */ /* 0x000fe40008000000 */
[----:B------:R-:W-:Y:S01]  /*22690*/  IMAD.X R29, R16, 0x1, R72, P5 ;  /* 0x00000001101d7824 */ /* 0x000fe200028e0648 */
[----:B------:R2:W-:Y:S01]  /*226a0*/  STL.64 [R1+0xb0], R22 ;  /* 0x0000b01601007387 */ /* 0x0005e20000100a00 */
[----:B------:R-:W-:Y:S01]  /*226b0*/  VIADD R9, R4, UR30 ;  /* 0x0000001e04097c36 */ /* 0x000fe20008000000 */
[C---:B0-----:R-:W-:Y:S02]  /*226c0*/  IADD3 R24, P6, PT, R14.reuse, R2, RZ ;  /* 0x000000020e187210 */ /* 0x041fe40007fde0ff */
[----:B------:R-:W-:Y:S01]  /*226d0*/  STL.64 [R1+0x98], R28 ;  /* 0x0000981c01007387 */ /* 0x000fe20000100a00 */
[----:B--2---:R-:W-:-:S02]  /*226e0*/  IADD3 R22, P4, PT, R14, R68, RZ ;  /* 0x000000440e167210 */ /* 0x004fc40007f9e0ff */
[----:B------:R-:W-:Y:S01]  /*226f0*/  IMAD.X R25, R16, 0x1, R71, P6 ;  /* 0x0000000110197824 */ /* 0x000fe200030e0647 */
[----:B------:R-:W2:Y:S01]  /*22700*/  LDL.LU R62, [R1+0x560] ;  /* 0x00056000013e7983 */ /* 0x000ea20000300800 */
[----:B------:R-:W-:-:S03]  /*22710*/  IADD3 R58, P5, PT, R14, R70, RZ ;  /* 0x000000460e3a7210 */ /* 0x000fc60007fbe0ff */
[----:B------:R-:W2:Y:S01]  /*22720*/  LDL.LU R63, [R1+0x564] ;  /* 0x00056400013f7983 */ /* 0x000ea20000300800 */
[----:B------:R-:W-:Y:S01]  /*22730*/  IMAD.X R23, R16, 0x1, R3, P4 ;  /* 0x0000000110177824 */ /* 0x000fe200020e0603 */
[----:B------:R-:W-:Y:S02]  /*22740*/  SHF.R.S32.HI R14, RZ, 0x1f, R9 ;  /* 0x0000001fff0e7819 */ /* 0x000fe40000011409 */
[----:B------:R0:W-:Y:S04]  /*22750*/  STL.64 [R1+0x90], R24 ;  /* 0x0000901801007387 */ /* 0x0001e80000100a00 */
[----:B------:R3:W-:Y:S01]  /*22760*/  STL.64 [R1+0x88], R22 ;  /* 0x0000881601007387 */ /* 0x0007e20000100a00 */
[C---:B0-----:R-:W-:Y:S02]  /*22770*/  IADD3 R24, P6, PT, R9.reuse, R0, RZ ;  /* 0x0000000009187210 */ /* 0x041fe40007fde0ff */
[----:B---3--:R-:W-:-:S03]  /*22780*/  IADD3 R22, P4, PT, R9, R2, RZ ;  /* 0x0000000209167210 */ /* 0x008fc60007f9e0ff */
[--C-:B------:R-:W-:Y:S01]  /*22790*/  IMAD.X R25, R14, 0x1, R72.reuse, P6 ;  /* 0x000000010e197824 */ /* 0x100fe200030e0648 */
[----:B------:R-:W-:Y:S01]  /*227a0*/  SHF.R.S32.HI R15, RZ, 0x1f, R13 ;  /* 0x0000001fff0f7819 */ /* 0x000fe2000001140d */
[----:B------:R-:W-:Y:S01]  /*227b0*/  IMAD.X R59, R16, 0x1, R69, P5 ;  /* 0x00000001103b7824 */ /* 0x000fe200028e0645 */
[----:B------:R-:W-:Y:S01]  /*227c0*/  IADD3 R28, P5, PT, R13, R0, RZ ;  /* 0x000000000d1c7210 */ /* 0x000fe20007fbe0ff */
[----:B------:R-:W-:Y:S01]  /*227d0*/  IMAD.X R23, R14, 0x1, R71, P4 ;  /* 0x000000010e177824 */ /* 0x000fe200020e0647 */
[----:B------:R0:W-:Y:S03]  /*227e0*/  STL.64 [R1+0xa8], R24 ;  /* 0x0000a81801007387 */ /* 0x0001e60000100a00 */
[----:B------:R-:W-:Y:S01]  /*227f0*/  IMAD.X R29, R15, 0x1, R72, P5 ;  /* 0x000000010f1d7824 */ /* 0x000fe200028e0648 */
[----:B------:R3:W-:Y:S01]  /*22800*/  STL.64 [R1+0xa0], R22 ;  /* 0x0000a01601007387 */ /* 0x0007e20000100a00 */
[----:B0-----:R-:W-:-:S02]  /*22810*/  IADD3 R24, P6, PT, R13, R2, RZ ;  /* 0x000000020d187210 */ /* 0x001fc40007fde0ff */
[----:B---3--:R-:W-:-:S03]  /*22820*/  IADD3 R22, P4, PT, R13, R68, RZ ;  /* 0x000000440d167210 */ /* 0x008fc60007f9e0ff */
[C---:B------:R-:W-:Y:S01]  /*22830*/  IMAD.X R25, R15.reuse, 0x1, R71, P6 ;  /* 0x000000010f197824 */ /* 0x040fe200030e0647 */
[----:B------:R0:W-:Y:S01]  /*22840*/  STL.64 [R1+0x70], R28 ;  /* 0x0000701c01007387 */ /* 0x0001e20000100a00 */
[----:B------:R-:W-:-:S03]  /*22850*/  IMAD.X R23, R15, 0x1, R3, P4 ;  /* 0x000000010f177824 */ /* 0x000fc600020e0603 */
[----:B------:R3:W-:Y:S04]  /*22860*/  STL.64 [R1+0x68], R24 ;  /* 0x0000681801007387 */ /* 0x0007e80000100a00 */
[----:B------:R1:W-:Y:S01]  /*22870*/  STL.64 [R1+0x60], R22 ;  /* 0x0000601601007387 */ /* 0x0003e20000100a00 */
[----:B0-----:R-:W-:Y:S02]  /*22880*/  IADD3 R28, P5, PT, R13, R70, RZ ;  /* 0x000000460d1c7210 */ /* 0x001fe40007fbe0ff */
[C---:B---3--:R-:W-:Y:S02]  /*22890*/  IADD3 R24, P6, PT, R9.reuse, R68, RZ ;  /* 0x0000004409187210 */ /* 0x048fe40007fde0ff */
[----:B-1----:R-:W-:-:S03]  /*228a0*/  IADD3 R22, P4, PT, R9, R70, RZ ;  /* 0x0000004609167210 */ /* 0x002fc60007f9e0ff */
[C---:B------:R-:W-:Y:S02]  /*228b0*/  IMAD.X R25, R14.reuse, 0x1, R3, P6 ;  /* 0x000000010e197824 */ /* 0x040fe400030e0603 */
[--C-:B------:R-:W-:Y:S01]  /*228c0*/  IMAD.X R29, R15, 0x1, R69.reuse, P5 ;  /* 0x000000010f1d7824 */ /* 0x100fe200028e0645 */
[----:B------:R-:W-:Y:S01]  /*228d0*/  SHF.R.S32.HI R13, RZ, 0x1f, R12 ;  /* 0x0000001fff0d7819 */ /* 0x000fe2000001140c */
[----:B------:R-:W-:Y:S01]  /*228e0*/  IMAD.X R23, R14, 0x1, R69, P4 ;  /* 0x000000010e177824 */ /* 0x000fe200020e0645 */
[----:B------:R0:W-:Y:S04]  /*228f0*/  STL.64 [R1+0x78], R24 ;  /* 0x0000781801007387 */ /* 0x0001e80000100a00 */
[----:B------:R-:W-:Y:S04]  /*22900*/  STL.64 [R1+0x50], R28 ;  /* 0x0000501c01007387 */ /* 0x000fe80000100a00 */
[----:B------:R1:W-:Y:S01]  /*22910*/  STL.64 [R1+0x58], R22 ;  /* 0x0000581601007387 */ /* 0x0003e20000100a00 */
[----:B0-----:R-:W-:-:S05]  /*22920*/  IADD3 R24, P6, PT, R12, R0, RZ ;  /* 0x000000000c187210 */ /* 0x001fca0007fde0ff */
[----:B------:R-:W-:Y:S01]  /*22930*/  IMAD.X R25, R13, 0x1, R72, P6 ;  /* 0x000000010d197824 */ /* 0x000fe200030e0648 */
[C---:B------:R-:W-:Y:S02]  /*22940*/  IADD3 R14, P6, PT, R12.reuse, R68, RZ ;  /* 0x000000440c0e7210 */ /* 0x040fe40007fde0ff */
[----:B-1----:R-:W-:-:S03]  /*22950*/  IADD3 R22, P5, PT, R12, R2, RZ ;  /* 0x000000020c167210 */ /* 0x002fc60007fbe0ff */
[C---:B------:R-:W-:Y:S02]  /*22960*/  IMAD.X R15, R13.reuse, 0x1, R3, P6 ;  /* 0x000000010d0f7824 */ /* 0x040fe400030e0603 */
[----:B------:R-:W-:Y:S01]  /*22970*/  IMAD.X R23, R13, 0x1, R71, P5 ;  /* 0x000000010d177824 */ /* 0x000fe200028e0647 */
[----:B------:R-:W-:Y:S01]  /*22980*/  STL.64 [R1+0x48], R24 ;  /* 0x0000481801007387 */ /* 0x000fe20000100a00 */
[----:B------:R-:W-:-:S03]  /*22990*/  IADD3 R16, P5, PT, R12, R70, RZ ;  /* 0x000000460c107210 */ /* 0x000fc60007fbe0ff */
[----:B------:R-:W-:Y:S01]  /*229a0*/  STL.64 [R1+0x40], R22 ;  /* 0x0000401601007387 */ /* 0x000fe20000100a00 */
[----:B------:R-:W-:-:S03]  /*229b0*/  SHF.R.S32.HI R9, RZ, 0x1f, R11 ;  /* 0x0000001fff097819 */ /* 0x000fc6000001140b */
[----:B------:R0:W-:Y:S01]  /*229c0*/  STL.64 [R1+0x38], R14 ;  /* 0x0000380e01007387 */ /* 0x0001e20000100a00 */
[----:B------:R-:W-:Y:S01]  /*229d0*/  ISETP.GE.AND P4, PT, R17, UR4, PT ;  /* 0x0000000411007c0c */ /* 0x000fe2000bf86270 */
[----:B------:R-:W-:Y:S01]  /*229e0*/  IMAD.X R17, R13, 0x1, R69, P5 ;  /* 0x000000010d117824 */ /* 0x000fe200028e0645 */
[C---:B------:R-:W-:Y:S01]  /*229f0*/  IADD3 R60, P5, PT, R11.reuse, R2, RZ ;  /* 0x000000020b3c7210 */ /* 0x040fe20007fbe0ff */
[----:B------:R-:W-:Y:S01]  /*22a00*/  IMAD.MOV.U32 R28, RZ, RZ, R20 ;  /* 0x000000ffff1c7224 */ /* 0x000fe200078e0014 */
[----:B------:R-:W1:Y:S01]  /*22a10*/  LDCU UR4, c[0x0][0x39c] ;  /* 0x00007380ff0477ac */ /* 0x000e620008000800 */
[----:B0-----:R-:W-:Y:S01]  /*22a20*/  IADD3 R14, P6, PT, R11, R0, RZ ;  /* 0x000000000b0e7210 */ /* 0x001fe20007fde0ff */
[----:B------:R-:W-:Y:S04]  /*22a30*/  STL.64 [R1+0x30], R16 ;  /* 0x0000301001007387 */ /* 0x000fe80000100a00 */
[----:B------:R-:W-:-:S02]  /*22a40*/  IMAD.X R15, R9, 0x1, R72, P6 ;  /* 0x00000001090f7824 */ /* 0x000fc400030e0648 */
[----:B------:R-:W-:-:S03]  /*22a50*/  IMAD.X R61, R9, 0x1, R71, P5 ;  /* 0x00000001093d7824 */ /* 0x000fc600028e0647 */
[----:B------:R0:W-:Y:S01]  /*22a60*/  STL.64 [R1+0x28], R14 ;  /* 0x0000280e01007387 */ /* 0x0001e20000100a00 */
[C---:B------:R-:W-:Y:S02]  /*22a70*/  IADD3 R12, P5, PT, R11.reuse, R70, RZ ;  /* 0x000000460b0c7210 */ /* 0x040fe40007fbe0ff */
[----:B0-----:R-:W-:-:S03]  /*22a80*/  IADD3 R14, P6, PT, R11, R68, RZ ;  /* 0x000000440b0e7210 */ /* 0x001fc60007fde0ff */
[C---:B------:R-:W-:Y:S02]  /*22a90*/  IMAD.X R13, R9.reuse, 0x1, R69, P5 ;  /* 0x00000001090d7824 */ /* 0x040fe400028e0645 */
[----:B------:R-:W-:-:S05]  /*22aa0*/  IMAD.X R15, R9, 0x1, R3, P6 ;  /* 0x00000001090f7824 */ /* 0x000fca00030e0603 */
[----:B------:R0:W-:Y:S04]  /*22ab0*/  STL.64 [R1+0x18], R14 ;  /* 0x0000180e01007387 */ /* 0x0001e80000100a00 */
[----:B------:R-:W3:Y:S04]  /*22ac0*/  LDL.LU R36, [R1+0x660] ;  /* 0x0006600001247983 */ /* 0x000ee80000300800 */
[----:B------:R0:W-:Y:S04]  /*22ad0*/  STL.64 [R1+0x10], R12 ;  /* 0x0000100c01007387 */ /* 0x0001e80000100a00 */
[----:B------:R-:W3:Y:S04]  /*22ae0*/  LDL.LU.64 R30, [R1+0x648] ;  /* 0x00064800011e7983 */ /* 0x000ee80000300a00 */
[----:B------:R-:W3:Y:S04]  /*22af0*/  LDL.LU.64 R38, [R1+0x640] ;  /* 0x0006400001267983 */ /* 0x000ee80000300a00 */
[----:B------:R-:W3:Y:S01]  /*22b00*/  LDL R37, [R1+0x70c] ;  /* 0x00070c0001257983 */ /* 0x000ee20000100800 */
[----:B------:R-:W-:-:S02]  /*22b10*/  SHF.R.S32.HI R11, RZ, 0x1f, R10 ;  /* 0x0000001fff0b7819 */ /* 0x000fc4000001140a */
[C---:B------:R-:W-:Y:S01]  /*22b20*/  IADD3 R64, P5, PT, R10.reuse, R2, RZ ;  /* 0x000000020a407210 */ /* 0x040fe20007fbe0ff */
[----:B------:R-:W-:Y:S01]  /*22b30*/  IMAD.MOV.U32 R33, RZ, RZ, R18 ;  /* 0x000000ffff217224 */ /* 0x000fe200078e0012 */
[----:B------:R-:W-:Y:S01]  /*22b40*/  SHF.R.S32.HI R9, RZ, 0x1f, R8 ;  /* 0x0000001fff097819 */ /* 0x000fe20000011408 */
[----:B------:R-:W-:Y:S01]  /*22b50*/  IMAD.MOV.U32 R29, RZ, RZ, R21 ;  /* 0x000000ffff1d7224 */ /* 0x000fe200078e0015 */
[----:B------:R-:W4:Y:S01]  /*22b60*/  LDL R41, [R1+0x708] ;  /* 0x0007080001297983 */ /* 0x000f220000100800 */
[----:B------:R-:W-:Y:S01]  /*22b70*/  IMAD.X R65, R11, 0x1, R71, P5 ;  /* 0x000000010b417824 */ /* 0x000fe200028e0647 */
[----:B------:R-:W-:-:S05]  /*22b80*/  IADD3 R90, P5, PT, R10, R70, RZ ;  /* 0x000000460a5a7210 */ /* 0x000fca0007fbe0ff */
[----:B------:R-:W-:Y:S01]  /*22b90*/  IMAD.X R91, R11, 0x1, R69, P5 ;  /* 0x000000010b5b7824 */ /* 0x000fe200028e0645 */
[----:B------:R-:W-:-:S05]  /*22ba0*/  IADD3 R86, P5, PT, R8, R2, RZ ;  /* 0x0000000208567210 */ /* 0x000fca0007fbe0ff */
[----:B------:R-:W-:Y:S01]  /*22bb0*/  IMAD.X R87, R9, 0x1, R71, P5 ;  /* 0x0000000109577824 */ /* 0x000fe200028e0647 */
[----:B------:R-:W-:-:S05]  /*22bc0*/  IADD3 R82, P5, PT, R8, R70, RZ ;  /* 0x0000004608527210 */ /* 0x000fca0007fbe0ff */
[----:B------:R-:W-:Y:S01]  /*22bd0*/  IMAD.X R83, R9, 0x1, R69, P5 ;  /* 0x0000000109537824 */ /* 0x000fe200028e0645 */
[----:B------:R-:W-:Y:S02]  /*22be0*/  IADD3 R78, P5, PT, R7, R2, RZ ;  /* 0x00000002074e7210 */ /* 0x000fe40007fbe0ff */
[----:B--2---:R-:W-:Y:S02]  /*22bf0*/  F2FP.SATFINITE.E4M3.F32.PACK_AB_MERGE_C R73, R63, R62, RZ ;  /* 0x0000003e3f49723e */ /* 0x004fe400048070ff */
[----:B------:R-:W-:-:S05]  /*22c00*/  IADD3 R62, P6, PT, R10, R0, RZ ;  /* 0x000000000a3e7210 */ /* 0x000fca0007fde0ff */
[----:B------:R-:W-:Y:S01]  /*22c10*/  IMAD.X R63, R11, 0x1, R72, P6 ;  /* 0x000000010b3f7824 */ /* 0x000fe200030e0648 */
[----:B------:R-:W-:-:S05]  /*22c20*/  IADD3 R92, P6, PT, R10, R68, RZ ;  /* 0x000000440a5c7210 */ /* 0x000fca0007fde0ff */
[----:B------:R-:W-:Y:S01]  /*22c30*/  IMAD.X R93, R11, 0x1, R3, P6 ;  /* 0x000000010b5d7824 */ /* 0x000fe200030e0603 */
[----:B------:R-:W-:-:S05]  /*22c40*/  IADD3 R88, P6, PT, R8, R0, RZ ;  /* 0x0000000008587210 */ /* 0x000fca0007fde0ff */
[----:B------:R-:W-:Y:S01]  /*22c50*/  IMAD.X R89, R9, 0x1, R72, P6 ;  /* 0x0000000109597824 */ /* 0x000fe200030e0648 */
[----:B------:R-:W-:Y:S02]  /*22c60*/  IADD3 R84, P6, PT, R8, R68, RZ ;  /* 0x0000004408547210 */ /* 0x000fe40007fde0ff */
[----:B------:R-:W-:-:S03]  /*22c70*/  SHF.R.S32.HI R8, RZ, 0x1f, R7 ;  /* 0x0000001fff087819 */ /* 0x000fc60000011407 */
[----:B------:R-:W-:Y:S01]  /*22c80*/  IMAD.X R85, R9, 0x1, R3, P6 ;  /* 0x0000000109557824 */ /* 0x000fe200030e0603 */
[C---:B------:R-:W-:Y:S01]  /*22c90*/  IADD3 R80, P6, PT, R7.reuse, R0, RZ ;  /* 0x0000000007507210 */ /* 0x040fe20007fde0ff */
[----:B------:R-:W-:Y:S01]  /*22ca0*/  IMAD.X R79, R8, 0x1, R71, P5 ;  /* 0x00000001084f7824 */ /* 0x000fe200028e0647 */
[----:B------:R-:W-:-:S03]  /*22cb0*/  IADD3 R74, P5, PT, R7, R70, RZ ;  /* 0x00000046074a7210 */ /* 0x000fc60007fbe0ff */
[C---:B------:R-:W-:Y:S01]  /*22cc0*/  IMAD.X R81, R8.reuse, 0x1, R72, P6 ;  /* 0x0000000108517824 */ /* 0x040fe200030e0648 */
[----:B------:R-:W-:Y:S01]  /*22cd0*/  IADD3 R76, P6, PT, R7, R68, RZ ;  /* 0x00000044074c7210 */ /* 0x000fe20007fde0ff */
[----:B------:R-:W-:Y:S01]  /*22ce0*/  IMAD.X R75, R8, 0x1, R69, P5 ;  /* 0x00000001084b7824 */ /* 0x000fe200028e0645 */
[----:B------:R-:W-:-:S03]  /*22cf0*/  SHF.R.S32.HI R7, RZ, 0x1f, R6 ;  /* 0x0000001fff077819 */ /* 0x000fc60000011406 */
[----:B------:R-:W-:Y:S01]  /*22d00*/  IMAD.X R77, R8, 0x1, R3, P6 ;  /* 0x00000001084d7824 */ /* 0x000fe200030e0603 */
[C---:B------:R-:W-:Y:S02]  /*22d10*/  IADD3 R24, P6, PT, R6.reuse, R0, RZ ;  /* 0x0000000006187210 */ /* 0x040fe40007fde0ff */
[----:B------:R-:W-:-:S03]  /*22d20*/  IADD3 R22, P5, PT, R6, R2, RZ ;  /* 0x0000000206167210 */ /* 0x000fc60007fbe0ff */
        /* <DEDUP_REMOVED lines=8> */
[----:B0-----:R-:W-:-:S03]  /*22db0*/  IADD3 R14, P5, PT, R5, R2, RZ ;  /* 0x00000002050e7210 */ /* 0x001fc60007fbe0ff */
        /* <DEDUP_REMOVED lines=10> */
[----:B------:R-:W-:Y:S01]  /*22e60*/  IADD3 R2, P6, PT, R4, R68, RZ ;  /* 0x0000004404027210 */ /* 0x000fe20007fde0ff */
[----:B------:R-:W-:Y:S01]  /*22e70*/  IMAD.X R7, R5, 0x1, R71, P5 ;  /* 0x0000000105077824 */ /* 0x000fe200028e0647 */
[----:B------:R-:W2:Y:S04]  /*22e80*/  LDL.LU R68, [R1+0x65c] ;  /* 0x00065c0001447983 */ /* 0x000ea80000300800 */
[----:B------:R-:W2:Y:S01]  /*22e90*/  LDL R71, [R1+0x710] ;  /* 0x0007100001477983 */ /* 0x000ea20000100800 */
[----:B------:R-:W-:-:S03]  /*22ea0*/  PRMT R0, R33, 0x9910, RZ ;  /* 0x0000991021007816 */ /* 0x000fc600000000ff */
[----:B------:R-:W2:Y:S04]  /*22eb0*/  LDL.LU.64 R34, [R1+0x638] ;  /* 0x0006380001227983 */ /* 0x000ea80000300a00 */
[----:B------:R-:W2:Y:S01]  /*22ec0*/  LDL.LU.64 R32, [R1+0x630] ;  /* 0x0006300001207983 */ /* 0x000ea20000300a00 */
[----:B---3--:R-:W-:Y:S01]  /*22ed0*/  ISETP.LT.AND P3, PT, R37, UR6, !P3 ;  /* 0x0000000625007c0c */ /* 0x008fe2000df61270 */
[----:B------:R-:W-:Y:S01]  /*22ee0*/  IMAD.X R3, R5, 0x1, R3, P6 ;  /* 0x0000000105037824 */ /* 0x000fe200030e0603 */
[----:B------:R-:W-:Y:S01]  /*22ef0*/  IADD3 R4, P5, PT, R4, R70, RZ ;  /* 0x0000004604047210 */ /* 0x000fe20007fbe0ff */
[----:B------:R-:W0:Y:S10]  /*22f00*/  LDCU UR6, c[0x0][0x39c] ;  /* 0x00007380ff0677ac */ /* 0x000e340008000800 */
[----:B------:R3:W-:Y:S04]  /*22f10*/  @P3 STG.E.U8 desc[UR22][R28.64], R26 ;  /* 0x0000001a1c003986 */ /* 0x0007e8000c101116 */
[----:B---3--:R-:W3:Y:S01]  /*22f20*/  LDL.LU.64 R28, [R1+0x838] ;  /* 0x00083800011c7983 */ /* 0x008ee20000300a00 */
[----:B------:R-:W-:Y:S01]  /*22f30*/  ISETP.LT.AND P6, PT, R67, UR9, !P2 ;  /* 0x0000000943007c0c */ /* 0x000fe2000d7c1270 */
[----:B------:R-:W0:Y:S01]  /*22f40*/  LDCU UR9, c[0x0][0x398] ;  /* 0x00007300ff0977ac */ /* 0x000e220008000800 */
[----:B------:R-:W-:Y:S01]  /*22f50*/  SHF.R.S32.HI R0, RZ, 0x8, R0 ;  /* 0x00000008ff007819 */ /* 0x000fe20000011400 */
[----:B------:R-:W-:Y:S01]  /*22f60*/  IMAD.X R5, R5, 0x1, R69, P5 ;  /* 0x0000000105057824 */ /* 0x000fe200028e0645 */
[----:B------:R-:W-:Y:S01]  /*22f70*/  PRMT R27, R36, 0x9910, RZ ;  /* 0x00009910241b7816 */ /* 0x000fe200000000ff */
[----:B------:R-:W3:Y:S01]  /*22f80*/  LDL.LU R70, [R1+0x360] ;  /* 0x0003600001467983 */ /* 0x000ee20000300800 */
[----:B----4-:R-:W-:Y:S01]  /*22f90*/  ISETP.LT.AND P3, PT, R41, UR12, !P2 ;  /* 0x0000000c29007c0c */ /* 0x010fe2000d761270 */
[----:B------:R-:W4:Y:S02]  /*22fa0*/  LDCU UR12, c[0x0][0x398] ;  /* 0x00007300ff0c77ac */ /* 0x000f240008000800 */
[----:B------:R-:W4:Y:S04]  /*22fb0*/  LDL.LU R72, [R1+0x364] ;  /* 0x0003640001487983 */ /* 0x000f280000300800 */
[----:B------:R0:W-:Y:S01]  /*22fc0*/  @P6 STG.E.U8 desc[UR22][R30.64], R0 ;  /* 0x000000001e006986 */ /* 0x0001e2000c101116 */
[----:B------:R-:W-:Y:S01]  /*22fd0*/  ISETP.LT.AND P6, PT, R37, UR14, !P2 ;  /* 0x0000000e25007c0c */ /* 0x000fe2000d7c1270 */
[----:B------:R-:W1:Y:S02]  /*22fe0*/  LDCU UR14, c[0x0][0x398] ;  /* 0x00007300ff0e77ac */ /* 0x000e640008000800 */
[----:B------:R-:W4:Y:S04]  /*22ff0*/  LDL.LU R40, [R1+0x160] ;  /* 0x0001600001287983 */ /* 0x000f280000300800 */
[----:B------:R-:W4:Y:S01]  /*23000*/  LDL.LU R36, [R1+0x164] ;  /* 0x0001640001247983 */ /* 0x000f220000300800 */
[----:B0-----:R-:W-:Y:S01]  /*23010*/  IMAD.MOV.U32 R0, RZ, RZ, R27 ;  /* 0x000000ffff007224 */ /* 0x001fe200078e001b */
[----:B------:R-:W-:-:S02]  /*23020*/  PRMT R27, R26, 0x9910, RZ ;  /* 0x000099101a1b7816 */ /* 0x000fc400000000ff */
[----:B------:R-:W4:Y:S02]  /*23030*/  LDL.LU.64 R30, [R1+0x620] ;  /* 0x00062000011e7983 */ /* 0x000f240000300a00 */
[----:B------:R-:W-:Y:S02]  /*23040*/  SHF.R.S32.HI R0, RZ, 0x8, R0 ;  /* 0x00000008ff007819 */ /* 0x000fe40000011400 */
[----:B--2---:R-:W-:Y:S01]  /*23050*/  ISETP.LT.AND P5, PT, R71, UR10, !P2 ;  /* 0x0000000a47007c0c */ /* 0x004fe2000d7a1270 */
[----:B------:R-:W0:Y:S01]  /*23060*/  LDCU UR10, c[0x0][0x398] ;  /* 0x00007300ff0a77ac */ /* 0x000e220008000800 */
[----:B------:R-:W-:Y:S02]  /*23070*/  PRMT R68, R68, 0x9910, RZ ;  /* 0x0000991044447816 */ /* 0x000fe400000000ff */
[----:B------:R-:W-:Y:S01]  /*23080*/  ISETP.LT.AND P2, PT, R67, UR9, !P4 ;  /* 0x0000000943007c0c */ /* 0x000fe2000e741270 */
[----:B------:R-:W2:Y:S02]  /*23090*/  LDCU UR9, c[0x0][0x398] ;  /* 0x00007300ff0977ac */ /* 0x000ea40008000800 */
[----:B------:R-:W-:-:S02]  /*230a0*/  IMAD.MOV.U32 R26, RZ, RZ, R68 ;  /* 0x000000ffff1a7224 */ /* 0x000fc400078e0044 */
[----:B------:R-:W2:Y:S04]  /*230b0*/  LDL.LU.64 R68, [R1+0x618] ;  /* 0x0006180001447983 */ /* 0x000ea80000300a00 */
[----:B------:R0:W-:Y:S01]  /*230c0*/  @P5 STG.E.U8 desc[UR22][R38.64], R0 ;  /* 0x0000000026005986 */ /* 0x0001e2000c101116 */
[----:B------:R-:W-:Y:S01]  /*230d0*/  SHF.R.S32.HI R26, RZ, 0x8, R26 ;  /* 0x00000008ff1a7819 */ /* 0x000fe2000001141a */
[----:B0-----:R-:W-:-:S04]  /*230e0*/  IMAD.MOV.U32 R0, RZ, RZ, R27 ;  /* 0x000000ffff007224 */ /* 0x001fc800078e001b */
[----:B------:R0:W-:Y:S01]  /*230f0*/  @P3 STG.E.U8 desc[UR22][R34.64], R26 ;  /* 0x0000001a22003986 */ /* 0x0001e2000c101116 */
[----:B------:R-:W-:-:S03]  /*23100*/  SHF.R.S32.HI R0, RZ, 0x8, R0 ;  /* 0x00000008ff007819 */ /* 0x000fc60000011400 */
[----:B------:R-:W2:Y:S04]  /*23110*/  LDL.LU.64 R38, [R1+0x610] ;  /* 0x0006100001267983 */ /* 0x000ea80000300a00 */
[----:B------:R1:W-:Y:S04]  /*23120*/  @P6 STG.E.U8 desc[UR22][R32.64], R0 ;  /* 0x0000000020006986 */ /* 0x0003e8000c101116 */
[----:B0-----:R-:W2:Y:S04]  /*23130*/  LDL.LU.64 R34, [R1+0x608] ;  /* 0x0006080001227983 */ /* 0x001ea80000300a00 */
[----:B-1----:R-:W2:Y:S04]  /*23140*/  LDL.LU.64 R32, [R1+0x600] ;  /* 0x0006000001207983 */ /* 0x002ea80000300a00 */
[----:B---3--:R0:W-:Y:S04]  /*23150*/  @P2 STG.E.U8 desc[UR22][R28.64], R73 ;  /* 0x000000491c002986 */ /* 0x0081e8000c101116 */
[----:B0-----:R-:W3:Y:S01]  /*23160*/  LDL.LU.64 R28, [R1+0x830] ;  /* 0x00083000011c7983 */ /* 0x001ee20000300a00 */
[----:B------:R-:W-:Y:S01]  /*23170*/  VIADD R0, R66, 0x59 ;  /* 0x0000005942007836 */ /* 0x000fe20000000000 */
[----:B------:R-:W-:Y:S01]  /*23180*/  ISETP.LT.AND P6, PT, R71, UR10, !P4 ;  /* 0x0000000a47007c0c */ /* 0x000fe2000e7c1270 */
[----:B------:R-:W0:Y:S01]  /*23190*/  LDCU UR10, c[0x0][0x398] ;  /* 0x00007300ff0a77ac */ /* 0x000e220008000800 */
[----:B------:R-:W-:-:S02]  /*231a0*/  ISETP.LT.AND P5, PT, R41, UR16, !P4 ;  /* 0x0000001029007c0c */ /* 0x000fc4000e7a1270 */
[----:B------:R-:W-:Y:S01]  /*231b0*/  ISETP.GE.AND P3, PT, R0, UR4, PT ;  /* 0x0000000400007c0c */ /* 0x000fe2000bf66270 */
[----:B------:R-:W1:Y:S01]  /*231c0*/  LDCU UR4, c[0x0][0x39c] ;  /* 0x00007380ff0477ac */ /* 0x000e620008000800 */
[----:B----4-:R-:W-:Y:S02]  /*231d0*/  ISETP.LT.AND P4, PT, R37, UR12, !P4 ;  /* 0x0000000c25007c0c */ /* 0x010fe4000e781270 */
[----:B------:R-:W-:Y:S02]  /*231e0*/  F2FP.SATFINITE.E4M3.F32.PACK_AB_MERGE_C R0, R72, R70, RZ ;  /* 0x000000464800723e */ /* 0x000fe400048070ff */
[----:B------:R-:W-:Y:S01]  /*231f0*/  F2FP.SATFINITE.E4M3.F32.PACK_AB_MERGE_C R27, R36, R40, RZ ;  /* 0x00000028241b723e */ /* 0x000fe200048070ff */
[----:B------:R-:W-:Y:S01]  /*23200*/  VIADD R26, R66, 0x5a ;  /* 0x0000005a421a7836 */ /* 0x000fe20000000000 */
[----:B------:R-:W4:Y:S01]  /*23210*/  LDCU UR12, c[0x0][0x398] ;  /* 0x00007300ff0c77ac */ /* 0x000f220008000800 */
[----:B------:R1:W-:Y:S03]  /*23220*/  @P6 STG.E.U8 desc[UR22][R30.64], R0 ;  /* 0x000000001e006986 */ /* 0x0003e6000c101116 */
[----:B------:R-:W-:Y:S01]  /*23230*/  ISETP.GE.AND P2, PT, R26, UR6, PT ;  /* 0x000000061a007c0c */ /* 0x000fe2000bf46270 */
[----:B------:R-:W2:Y:S01]  /*23240*/  LDCU UR6, c[0x0][0x398] ;  /* 0x00007300ff0677ac */ /* 0x000ea20008000800 */
[----:B0-----:R-:W-:-:S02]  /*23250*/  ISETP.LT.AND P6, PT, R71, UR10, !P3 ;  /* 0x0000000a47007c0c */ /* 0x001fc4000dfc1270 */
[----:B------:R-:W-:Y:S01]  /*23260*/  PRMT R26, R73, 0x9910, RZ ;  /* 0x00009910491a7816 */ /* 0x000fe200000000ff */
[----:B------:R-:W0:Y:S01]  /*23270*/  LDCU UR10, c[0x0][0x398] ;  /* 0x00007300ff0a77ac */ /* 0x000e220008000800 */
[----:B-1----:R-:W4:Y:S02]  /*23280*/  LDL.LU.64 R30, [R1+0x828] ;  /* 0x00082800011e7983 */ /* 0x002f240000300a00 */
[----:B------:R-:W-:Y:S01]  /*23290*/  SHF.R.S32.HI R26, RZ, 0x8, R26 ;  /* 0x00000008ff1a7819 */ /* 0x000fe2000001141a */
[----:B------:R-:W1:Y:S01]  /*232a0*/  LDCU UR16, c[0x0][0x398] ;  /* 0x00007300ff1077ac */ /* 0x000e620008000800 */
[----:B------:R-:W4:Y:S04]  /*232b0*/  LDL.LU.64 R72, [R1+0x558] ;  /* 0x0005580001487983 */ /* 0x000f280000300a00 */
[----:B--2---:R2:W-:Y:S01]  /*232c0*/  @P5 STG.E.U8 desc[UR22][R68.64], R27 ;  /* 0x0000001b44005986 */ /* 0x0045e2000c101116 */
[----:B------:R-:W-:Y:S01]  /*232d0*/  ISETP.LT.AND P5, PT, R67, UR9, !P3 ;  /* 0x0000000943007c0c */ /* 0x000fe2000dfa1270 */
[----:B------:R-:W0:Y:S01]  /*232e0*/  LDCU UR9, c[0x0][0x398] ;  /* 0x00007300ff0977ac */ /* 0x000e220008000800 */
[----:B---3--:R-:W-:-:S02]  /*232f0*/  F2FP.SATFINITE.E4M3.F32.PACK_AB_MERGE_C R28, R29, R28, RZ ;  /* 0x0000001c1d1c723e */ /* 0x008fc400048070ff */
[----:B------:R-:W-:Y:S01]  /*23300*/  PRMT R29, R0, 0x9910, RZ ;  /* 0x00009910001d7816 */ /* 0x000fe200000000ff */
[----:B------:R-:W-:Y:S02]  /*23310*/  VIADD R0, R66, 0x5b ;  /* 0x0000005b42007836 */ /* 0x000fe40000000000 */
[----:B------:R-:W-:Y:S03]  /*23320*/  @P4 STG.E.U8 desc[UR22][R38.64], R28 ;  /* 0x0000001c26004986 */ /* 0x000fe6000c101116 */
[----:B------:R-:W-:-:S03]  /*23330*/  ISETP.GE.AND P4, PT, R0, UR4, PT ;  /* 0x0000000400007c0c */ /* 0x000fc6000bf86270 */
[----:B------:R3:W-:Y:S01]  /*23340*/  @P5 STG.E.U8 desc[UR22][R34.64], R26 ;  /* 0x0000001a22005986 */ /* 0x0007e2000c101116 */
[----:B------:R-:W-:Y:S01]  /*23350*/  SHF.R.S32.HI R0, RZ, 0x8, R29 ;  /* 0x00000008ff007819 */ /* 0x000fe2000001141d */
[----:B------:R-:W0:Y:S02]  /*23360*/  LDCU UR4, c[0x0][0x39c] ;  /* 0x00007380ff0477ac */ /* 0x000e240008000800 */
[----:B------:R-:W4:Y:S04]  /*23370*/  LDL.LU R29, [R1+0x570] ;  /* 0x00057000011d7983 */ /* 0x000f280000300800 */
[----:B--2---:R-:W2:Y:S04]  /*23380*/  LDL.LU R68, [R1+0x574] ;  /* 0x0005740001447983 */ /* 0x004ea80000300800 */
[----:B------:R-:W2:Y:S04]  /*23390*/  LDL.LU R69, [R1+0x368] ;  /* 0x0003680001457983 */ /* 0x000ea80000300800 */
[----:B------:R-:W2:Y:S04]  /*233a0*/  LDL.LU R70, [R1+0x36c] ;  /* 0x00036c0001467983 */ /* 0x000ea80000300800 */
[----:B------:R-:W2:Y:S04]  /*233b0*/  LDL.LU R40, [R1+0x168] ;  /* 0x0001680001287983 */ /* 0x000ea80000300800 */
[----:B------:R-:W2:Y:S01]  /*233c0*/  LDL.LU R36, [R1+0x16c] ;  /* 0x00016c0001247983 */ /* 0x000ea20000300800 */
[----:B---3--:R-:W-:-:S03]  /*233d0*/  PRMT R26, R28, 0x9910, RZ ;  /* 0x000099101c1a7816 */ /* 0x008fc600000000ff */
[----:B------:R-:W3:Y:S04]  /*233e0*/  LDL.LU.64 R38, [R1+0x540] ;  /* 0x0005400001267983 */ /* 0x000ee80000300a00 */
[----:B------:R0:W-:Y:S04]  /*233f0*/  @P6 STG.E.U8 desc[UR22][R32.64], R0 ;  /* 0x0000000020006986 */ /* 0x0001e8000c101116 */
[----:B------:R-:W2:Y:S04]  /*23400*/  LDL.LU.64 R34, [R1+0x538] ;  /* 0x0005380001227983 */ /* 0x000ea80000300a00 */
[----:B0-----:R-:W2:Y:S01]  /*23410*/  LDL.LU.64 R32, [R1+0x530] ;  /* 0x0005300001207983 */ /* 0x001ea20000300a00 */
[----:B------:R-:W-:-:S03]  /*23420*/  PRMT R0, R27, 0x9910, RZ ;  /* 0x000099101b007816 */ /* 0x000fc600000000ff */
[----:B------:R-:W2:Y:S04]  /*23430*/  LDL.LU R27, [R1+0x56c] ;  /* 0x00056c00011b7983 */ /* 0x000ea80000300800 */
[----:B------:R-:W2:Y:S01]  /*23440*/  LDL.LU R28, [R1+0x568] ;  /* 0x00056800011c7983 */ /* 0x000ea20000300800 */
[----:B------:R-:W-:Y:S01]  /*23450*/  ISETP.LT.AND P5, PT, R41, UR6, !P3 ;  /* 0x0000000629007c0c */ /* 0x000fe2000dfa1270 */
[----:B------:R-:W0:Y:S01]  /*23460*/  LDCU UR6, c[0x0][0x398] ;  /* 0x00007300ff0677ac */ /* 0x000e220008000800 */
[----:B------:R-:W-:Y:S02]  /*23470*/  ISETP.LT.AND P6, PT, R37, UR9, !P3 ;  /* 0x0000000925007c0c */ /* 0x000fe4000dfc1270 */
[----:B------:R-:W-:Y:S01]  /*23480*/  SHF.R.S32.HI R0, RZ, 0x8, R0 ;  /* 0x00000008ff007819 */ /* 0x000fe20000011400 */
[----:B------:R-:W0:Y:S01]  /*23490*/  LDCU UR9, c[0x0][0x398] ;  /* 0x00007300ff0977ac */ /* 0x000e220008000800 */
[----:B------:R-:W-:-:S07]  /*234a0*/  SHF.R.S32.HI R26, RZ, 0x8, R26 ;  /* 0x00000008ff1a7819 */ /* 0x000fce000001141a */
[----:B----4-:R4:W-:Y:S04]  /*234b0*/  @P5 STG.E.U8 desc[UR22][R72.64], R0 ;  /* 0x0000000048005986 */ /* 0x0109e8000c101116 */
[----:B------:R0:W-:Y:S04]  /*234c0*/  @P6 STG.E.U8 desc[UR22][R30.64], R26 ;  /* 0x0000001a1e006986 */ /* 0x0001e8000c101116 */
[----:B----4-:R-:W4:Y:S04]  /*234d0*/  LDL.LU.64 R72, [R1+0x528] ;  /* 0x0005280001487983 */ /* 0x010f280000300a00 */
[----:B0-----:R-:W3:Y:S01]  /*234e0*/  LDL.LU.64 R30, [R1+0x820] ;  /* 0x00082000011e7983 */ /* 0x001ee20000300a00 */
[----:B--2---:R-:W-:-:S03]  /*234f0*/  F2FP.SATFINITE.E4M3.F32.PACK_AB_MERGE_C R28, R27, R28, RZ ;  /* 0x0000001c1b1c723e */ /* 0x004fc600048070ff */
[----:B------:R-:W2:Y:S01]  /*23500*/  LDL.LU.64 R26, [R1+0x548] ;  /* 0x00054800011a7983 */ /* 0x000ea20000300a00 */
[----:B------:R-:W-:Y:S01]  /*23510*/  ISETP.LT.AND P3, PT, R67, UR10, !P2 ;  /* 0x0000000a43007c0c */ /* 0x000fe2000d761270 */
[----:B------:R-:W0:Y:S01]  /*23520*/  LDCU UR10, c[0x0][0x398] ;  /* 0x00007300ff0a77ac */ /* 0x000e220008000800 */
[----:B------:R-:W-:Y:S02]  /*23530*/  ISETP.LT.AND P6, PT, R71, UR12, !P2 ;  /* 0x0000000c47007c0c */ /* 0x000fe4000d7c1270 */
[----:B------:R-:W-:Y:S01]  /*23540*/  F2FP.SATFINITE.E4M3.F32.PACK_AB_MERGE_C R29, R68, R29, RZ ;  /* 0x0000001d441d723e */ /* 0x000fe200048070ff */
[----:B------:R-:W0:Y:S01]  /*23550*/  LDCU UR12, c[0x0][0x398] ;  /* 0x00007300ff0c77ac */ /* 0x000e220008000800 */
[----:B---3--:R-:W-:-:S07]  /*23560*/  F2FP.SATFINITE.E4M3.F32.PACK_AB_MERGE_C R30, R31, R30, RZ ;  /* 0x0000001e1f1e723e */ /* 0x008fce00048070ff */
[----:B--2---:R2:W-:Y:S01]  /*23570*/  @P3 STG.E.U8 desc[UR22][R26.64], R28 ;  /* 0x0000001c1a003986 */ /* 0x0045e2000c101116 */
[----:B------:R-:W-:Y:S01]  /*23580*/  ISETP.LT.AND P3, PT, R41, UR6, !P2 ;  /* 0x0000000629007c0c */ /* 0x000fe2000d761270 */
[----:B------:R-:W-:Y:S01]  /*23590*/  VIADD R0, R66, 0x5c ;  /* 0x0000005c42007836 */ /* 0x000fe20000000000 */
[----:B------:R-:W-:Y:S01]  /*235a0*/  ISETP.LT.AND P2, PT, R37, UR9, !P2 ;  /* 0x0000000925007c0c */ /* 0x000fe2000d741270 */
[----:B------:R-:W3:Y:S01]  /*235b0*/  LDCU UR9, c[0x0][0x398] ;  /* 0x00007300ff0977ac */ /* 0x000ee20008000800 */
[----:B--2---:R-:W-:Y:S01]  /*235c0*/  F2FP.SATFINITE.E4M3.F32.PACK_AB_MERGE_C R27, R70, R69, RZ ;  /* 0x00000045461b723e */ /* 0x004fe200048070ff */
[----:B------:R-:W2:Y:S01]  /*235d0*/  LDCU UR6, c[0x0][0x39c] ;  /* 0x00007380ff0677ac */ /* 0x000ea20008000800 */
[----:B------:R-:W2:Y:S01]  /*235e0*/  LDL.LU.64 R68, [R1+0x520] ;  /* 0x0005200001447983 */ /* 0x000ea20000300a00 */
[----:B------:R-:W-:-:S03]  /*235f0*/  F2FP.SATFINITE.E4M3.F32.PACK_AB_MERGE_C R26, R36, R40, RZ ;  /* 0x00000028241a723e */ /* 0x000fc600048070ff */
[----:B------:R0:W-:Y:S04]  /*23600*/  @P6 STG.E.U8 desc[UR22][R38.64], R27 ;  /* 0x0000001b26006986 */ /* 0x0001e8000c101116 */
[----:B------:R1:W-:Y:S04]  /*23610*/  @P3 STG.E.U8 desc[UR22][R34.64], R26 ;  /* 0x0000001a22003986 */ /* 0x0003e8000c101116 */
[----:B------:R3:W-:Y:S04]  /*23620*/  @P2 STG.E.U8 desc[UR22][R32.64], R30 ;  /* 0x0000001e20002986 */ /* 0x0007e8000c101116 */
[----:B0-----:R-:W2:Y:S04]  /*23630*/  LDL.LU.64 R38, [R1+0x518] ;  /* 0x0005180001267983 */ /* 0x001ea80000300a00 */
[----:B-1----:R-:W2:Y:S04]  /*23640*/  LDL.LU.64 R34, [R1+0x510] ;  /* 0x0005100001227983 */ /* 0x002ea80000300a00 */
[----:B---3--:R-:W3:Y:S01]  /*23650*/  LDL.LU.64 R32, [R1+0x818] ;  /* 0x0008180001207983 */ /* 0x008ee20000300a00 */
[----:B------:R-:W-:Y:S01]  /*23660*/  ISETP.LT.AND P6, PT, R67, UR10, !P4 ;  /* 0x0000000a43007c0c */ /* 0x000fe2000e7c1270 */
[----:B------:R-:W0:Y:S01]  /*23670*/  LDCU UR10, c[0x0][0x398] ;  /* 0x00007300ff0a77ac */ /* 0x000e220008000800 */
[----:B------:R-:W-:-:S02]  /*23680*/  ISETP.GE.AND P5, PT, R0, UR4, PT ;  /* 0x0000000400007c0c */ /* 0x000fc4000bfa6270 */
[----:B------:R-:W-:Y:S01]  /*23690*/  PRMT R0, R28, 0x9910, RZ ;  /* 0x000099101c007816 */ /* 0x000fe200000000ff */
[----:B------:R-:W1:Y:S01]  /*236a0*/  LDCU UR4, c[0x0][0x39c] ;  /* 0x00007380ff0477ac */ /* 0x000e620008000800 */
[----:B------:R-:W-:Y:S01]  /*236b0*/  PRMT R27, R27, 0x9910, RZ ;  /* 0x000099101b1b7816 */ /* 0x000fe200000000ff */
[----:B------:R-:W3:Y:S01]  /*236c0*/  LDL.LU R28, [R1+0x370] ;  /* 0x00037000011c7983 */ /* 0x000ee20000300800 */
[----:B------:R-:W-:Y:S02]  /*236d0*/  SHF.R.S32.HI R0, RZ, 0x8, R0 ;  /* 0x00000008ff007819 */ /* 0x000fe40000011400 */
[----:B------:R-:W-:Y:S01]  /*236e0*/  ISETP.LT.AND P2, PT, R71, UR12, !P4 ;  /* 0x0000000c47007c0c */ /* 0x000fe2000e741270 */
[----:B------:R-:W3:Y:S01]  /*236f0*/  LDL.LU R70, [R1+0x374] ;  /* 0x0003740001467983 */ /* 0x000ee20000300800 */
[----:B------:R-:W-:Y:S01]  /*23700*/  PRMT R30, R30, 0x9910, RZ ;  /* 0x000099101e1e7816 */ /* 0x000fe200000000ff */
[----:B------:R-:W0:Y:S02]  /*23710*/  LDCU UR12, c[0x0][0x398] ;  /* 0x00007300ff0c77ac */ /* 0x000e240008000800 */
[----:B----4-:R4:W-:Y:S01]  /*23720*/  @P6 STG.E.U8 desc[UR22][R72.64], R0 ;  /* 0x0000000048006986 */ /* 0x0109e2000c101116 */
[----:B------:R-:W-:Y:S01]  /*23730*/  ISETP.LT.AND P3, PT, R41, UR9, !P4 ;  /* 0x0000000929007c0c */ /* 0x000fe2000e761270 */
[----:B------:R-:W0:Y:S01]  /*23740*/  LDCU UR9, c[0x0][0x398] ;  /* 0x00007300ff0977ac */ /* 0x000e220008000800 */
[----:B------:R-:W-:Y:S01]  /*23750*/  ISETP.LT.AND P4, PT, R37, UR14, !P4 ;  /* 0x0000000e25007c0c */ /* 0x000fe2000e781270 */
[----:B------:R-:W3:Y:S01]  /*23760*/  LDL.LU R40, [R1+0x170] ;  /* 0x0001700001287983 */ /* 0x000ee20000300800 */
[----:B----4-:R-:W-:Y:S01]  /*23770*/  IMAD.MOV.U32 R0, RZ, RZ, R27 ;  /* 0x000000ffff007224 */ /* 0x010fe200078e001b */
[----:B------:R-:W-:-:S02]  /*23780*/  PRMT R26, R26, 0x9910, RZ ;  /* 0x000099101a1a7816 */ /* 0x000fc400000000ff */
[----:B------:R-:W4:Y:S01]  /*23790*/  LDL.LU R36, [R1+0x174] ;  /* 0x0001740001247983 */ /* 0x000f220000300800 */
[----:B------:R-:W-:Y:S01]  /*237a0*/  ISETP.LT.AND P6, PT, R41, UR16, !P5 ;  /* 0x0000001029007c0c */ /* 0x000fe2000efc1270 */
[----:B------:R-:W0:Y:S01]  /*237b0*/  LDCU UR14, c[0x0][0x398] ;  /* 0x00007300ff0e77ac */ /* 0x000e220008000800 */
[----:B------:R-:W-:Y:S01]  /*237c0*/  SHF.R.S32.HI R0, RZ, 0x8, R0 ;  /* 0x00000008ff007819 */ /* 0x000fe20000011400 */
[----:B------:R-:W4:Y:S01]  /*237d0*/  LDL.LU.64 R72, [R1+0x4f8] ;  /* 0x0004f80001487983 */ /* 0x000f220000300a00 */
[----:B------:R-:W-:Y:S01]  /*237e0*/  SHF.R.S32.HI R26, RZ, 0x8, R26 ;  /* 0x00000008ff1a7819 */ /* 0x000fe2000001141a */
[----:B------:R-:W0:Y:S02]  /*237f0*/  LDCU UR16, c[0x0][0x398] ;  /* 0x00007300ff1077ac */ /* 0x000e240008000800 */
[----:B--2---:R2:W-:Y:S01]  /*23800*/  @P2 STG.E.U8 desc[UR22][R68.64], R0 ;  /* 0x0000000044002986 */ /* 0x0045e2000c101116 */
[----:B0-----:R-:W-:Y:S01]  /*23810*/  ISETP.LT.AND P2, PT, R67, UR10, !P5 ;  /* 0x0000000a43007c0c */ /* 0x001fe2000ef41270 */
[----:B------:R-:W0:Y:S01]  /*23820*/  LDCU UR10, c[0x0][0x398] ;  /* 0x00007300ff0a77ac */ /* 0x000e220008000800 */
[----:B--2---:R-:W-:-:S02]  /*23830*/  IMAD.MOV.U32 R0, RZ, RZ, R30 ;  /* 0x000000ffff007224 */ /* 0x004fc400078e001e */
[----:B------:R-:W2:Y:S03]  /*23840*/  LDL.LU.64 R30, [R1+0x500] ;  /* 0x00050000011e7983 */ /* 0x000ea60000300a00 */
[----:B------:R-:W-:Y:S01]  /*23850*/  SHF.R.S32.HI R0, RZ, 0x8, R0 ;  /* 0x00000008ff007819 */ /* 0x000fe20000011400 */
[----:B------:R-:W-:Y:S04]  /*23860*/  @P3 STG.E.U8 desc[UR22][R38.64], R26 ;  /* 0x0000001a26003986 */ /* 0x000fe8000c101116 */
[----:B------:R0:W-:Y:S04]  /*23870*/  @P4 STG.E.U8 desc[UR22][R34.64], R0 ;  /* 0x0000000022004986 */ /* 0x0001e8000c101116 */
[----:B---3--:R3:W-:Y:S04]  /*23880*/  @P2 STG.E.U8 desc[UR22][R32.64], R29 ;  /* 0x0000001d20002986 */ /* 0x0087e8000c101116 */
[----:B0-----:R-:W2:Y:S04]  /*23890*/  LDL.LU.64 R34, [R1+0x4f0] ;  /* 0x0004f00001227983 */ /* 0x001ea80000300a00 */
[----:B------:R-:W2:Y:S04]  /*238a0*/  LDL.LU.64 R68, [R1+0x4e8] ;  /* 0x0004e80001447983 */ /* 0x000ea80000300a00 */
[----:B------:R-:W2:Y:S04]  /*238b0*/  LDL.LU.64 R38, [R1+0x4e0] ;  /* 0x0004e00001267983 */ /* 0x000ea80000300a00 */
[----:B---3--:R-:W3:Y:S01]  /*238c0*/  LDL.LU.64 R32, [R1+0x810] ;  /* 0x0008100001207983 */ /* 0x008ee20000300a00 */
[----:B------:R-:W-:Y:S01]  /*238d0*/  ISETP.LT.AND P4, PT, R71, UR12, !P5 ;  /* 0x0000000c47007c0c */ /* 0x000fe2000ef81270 */
[----:B------:R-:W-:Y:S01]  /*238e0*/  VIADD R0, R66, 0x5d ;  /* 0x0000005d42007836 */ /* 0x000fe20000000000 */
[----:B------:R-:W0:Y:S04]  /*238f0*/  LDCU UR12, c[0x0][0x398] ;  /* 0x00007300ff0c77ac */ /* 0x000e280008000800 */
[----:B-1----:R-:W-:Y:S01]  /*23900*/  ISETP.GE.AND P3, PT, R0, UR4, PT ;  /* 0x0000000400007c0c */ /* 0x002fe2000bf66270 */
[----:B------:R-:W1:Y:S01]  /*23910*/  LDCU UR4, c[0x0][0x39c] ;  /* 0x00007380ff0477ac */ /* 0x000e620008000800 */
[----:B------:R-:W-:-:S02]  /*23920*/  F2FP.SATFINITE.E4M3.F32.PACK_AB_MERGE_C R0, R70, R28, RZ ;  /* 0x0000001c4600723e */ /* 0x000fc400048070ff */
[----:B----4-:R-:W-:Y:S02]  /*23930*/  F2FP.SATFINITE.E4M3.F32.PACK_AB_MERGE_C R27, R36, R40, RZ ;  /* 0x00000028241b723e */ /* 0x010fe400048070ff */
[----:B------:R-:W-:Y:S01]  /*23940*/  PRMT R28, R0, 0x9910, RZ ;  /* 0x00009910001c7816 */ /* 0x000fe200000000ff */
[----:B------:R-:W4:Y:S04]  /*23950*/  LDL.LU R36, [R1+0x578] ;  /* 0x0005780001247983 */ /* 0x000f280000300800 */
[----:B--2---:R2:W-:Y:S01]  /*23960*/  @P4 STG.E.U8 desc[UR22][R30.64], R0 ;  /* 0x000000001e004986 */ /* 0x0045e2000c101116 */
[----:B------:R-:W-:Y:S01]  /*23970*/  ISETP.LT.AND P4, PT, R37, UR9, !P5 ;  /* 0x0000000925007c0c */ /* 0x000fe2000ef81270 */
[C---:B------:R-:W-:Y:S01]  /*23980*/  VIADD R26, R66.reuse, 0x5e ;  /* 0x0000005e421a7836 */ /* 0x040fe20000000000 */
[----:B------:R-:W0:Y:S01]  /*23990*/  LDCU UR9, c[0x0][0x398] ;  /* 0x00007300ff0977ac */ /* 0x000e220008000800 */
[----:B------:R-:W-:Y:S01]  /*239a0*/  @P6 STG.E.U8 desc[UR22][R72.64], R27 ;  /* 0x0000001b48006986 */ /* 0x000fe2000c101116 */
[----:B--2---:R-:W-:-:S03]  /*239b0*/  VIADD R0, R66, 0x5f ;  /* 0x0000005f42007836 */ /* 0x004fc60000000000 */
[----:B------:R-:W2:Y:S01]  /*239c0*/  LDL.LU.64 R30, [R1+0x4d8] ;  /* 0x0004d800011e7983 */ /* 0x000ea20000300a00 */
[----:B---3--:R-:W-:-:S05]  /*239d0*/  F2FP.SATFINITE.E4M3.F32.PACK_AB_MERGE_C R32, R33, R32, RZ ;  /* 0x000000202120723e */ /* 0x008fca00048070ff */
[----:B------:R3:W-:Y:S01]  /*239e0*/  @P4 STG.E.U8 desc[UR22][R34.64], R32 ;  /* 0x0000002022004986 */ /* 0x0007e2000c101116 */
[----:B-1----:R-:W-:Y:S01]  /*239f0*/  ISETP.GE.AND P4, PT, R0, UR4, PT ;  /* 0x0000000400007c0c */ /* 0x002fe2000bf86270 */
[----:B------:R-:W1:Y:S01]  /*23a00*/  LDCU UR4, c[0x0][0x39c] ;  /* 0x00007380ff0477ac */ /* 0x000e620008000800 */
[----:B------:R-:W-:Y:S01]  /*23a10*/  SHF.R.S32.HI R0, RZ, 0x8, R28 ;  /* 0x00000008ff007819 */ /* 0x000fe2000001141c */
[----:B---3--:R-:W3:Y:S04]  /*23a20*/  LDL.LU.64 R34, [R1+0x4d0] ;  /* 0x0004d00001227983 */ /* 0x008ee80000300a00 */
[----:B------:R-:W4:Y:S01]  /*23a30*/  LDL.LU R28, [R1+0x57c] ;  /* 0x00057c00011c7983 */ /* 0x000f220000300800 */
[----:B------:R-:W-:Y:S01]  /*23a40*/  ISETP.GE.AND P2, PT, R26, UR6, PT ;  /* 0x000000061a007c0c */ /* 0x000fe2000bf46270 */
[----:B------:R-:W1:Y:S01]  /*23a50*/  LDCU UR6, c[0x0][0x398] ;  /* 0x00007300ff0677ac */ /* 0x000e620008000800 */
[----:B------:R-:W-:-:S02]  /*23a60*/  ISETP.LT.AND P5, PT, R67, UR10, !P3 ;  /* 0x0000000a43007c0c */ /* 0x000fc4000dfa1270 */
[----:B0-----:R-:W-:Y:S01]  /*23a70*/  ISETP.LT.AND P6, PT, R71, UR12, !P3 ;  /* 0x0000000c47007c0c */ /* 0x001fe2000dfc1270 */
[----:B------:R-:W0:Y:S01]  /*23a80*/  LDCU UR10, c[0x0][0x398] ;  /* 0x00007300ff0a77ac */ /* 0x000e220008000800 */
[----:B------:R-:W-:Y:S02]  /*23a90*/  PRMT R26, R29, 0x9910, RZ ;  /* 0x000099101d1a7816 */ /* 0x000fe400000000ff */
[----:B------:R-:W4:Y:S01]  /*23aa0*/  LDL.LU R29, [R1+0x584] ;  /* 0x00058400011d7983 */ /* 0x000f220000300800 */
[----:B------:R-:W0:Y:S01]  /*23ab0*/  LDCU UR12, c[0x0][0x398] ;  /* 0x00007300ff0c77ac */ /* 0x000e220008000800 */
[----:B------:R-:W-:Y:S02]  /*23ac0*/  SHF.R.S32.HI R26, RZ, 0x8, R26 ;  /* 0x00000008ff1a7819 */ /* 0x000fe4000001141a */
[----:B------:R-:W4:Y:S04]  /*23ad0*/  LDL.LU R73, [R1+0x378] ;  /* 0x0003780001497983 */ /* 0x000f280000300800 */
[----:B------:R0:W-:Y:S01]  /*23ae0*/  @P5 STG.E.U8 desc[UR22][R68.64], R26 ;  /* 0x0000001a44005986 */ /* 0x0001e2000c101116 */
[----:B-1----:R-:W-:-:S03]  /*23af0*/  ISETP.LT.AND P5, PT, R41, UR6, !P3 ;  /* 0x0000000629007c0c */ /* 0x002fc6000dfa1270 */
[----:B------:R1:W-:Y:S01]  /*23b00*/  @P6 STG.E.U8 desc[UR22][R38.64], R0 ;  /* 0x0000000026006986 */ /* 0x0003e2000c101116 */
[----:B------:R-:W-:Y:S01]  /*23b10*/  ISETP.LT.AND P6, PT, R37, UR9, !P3 ;  /* 0x0000000925007c0c */ /* 0x000fe2000dfc1270 */
[----:B------:R-:W2:Y:S02]  /*23b20*/  LDCU UR6, c[0x0][0x398] ;  /* 0x00007300ff0677ac */ /* 0x000ea40008000800 */
[----:B------:R-:W4:Y:S01]  /*23b30*/  LDL.LU R70, [R1+0x37c] ;  /* 0x00037c0001467983 */ /* 0x000f220000300800 */
[----:B------:R-:W2:Y:S01]  /*23b40*/  LDCU UR9, c[0x0][0x398] ;  /* 0x00007300ff0977ac */ /* 0x000ea20008000800 */
[----:B0-----:R-:W-:Y:S02]  /*23b50*/  PRMT R26, R32, 0x9910, RZ ;  /* 0x00009910201a7816 */ /* 0x001fe400000000ff */
[----:B------:R-:W4:Y:S01]  /*23b60*/  LDL.LU R72, [R1+0x178] ;  /* 0x0001780001487983 */ /* 0x000f220000300800 */
[----:B-1----:R-:W-:-:S03]  /*23b70*/  PRMT R0, R27, 0x9910, RZ ;  /* 0x000099101b007816 */ /* 0x002fc600000000ff */
[----:B------:R-:W4:Y:S01]  /*23b80*/  LDL.LU R40, [R1+0x17c] ;  /* 0x00017c0001287983 */ /* 0x000f220000300800 */
[----:B------:R-:W-:Y:S02]  /*23b90*/  SHF.R.S32.HI R26, RZ, 0x8, R26 ;  /* 0x00000008ff1a7819 */ /* 0x000fe4000001141a */
[----:B------:R-:W-:Y:S01]  /*23ba0*/  SHF.R.S32.HI R0, RZ, 0x8, R0 ;  /* 0x00000008ff007819 */ /* 0x000fe20000011400 */
[----:B------:R-:W4:Y:S04]  /*23bb0*/  LDL.LU.64 R68, [R1+0x4c0] ;  /* 0x0004c00001447983 */ /* 0x000f280000300a00 */
[----:B------:R-:W4:Y:S04]  /*23bc0*/  LDL.LU.64 R38, [R1+0x4b8] ;  /* 0x0004b80001267983 */ /* 0x000f280000300a00 */
[----:B------:R-:W4:Y:S04]  /*23bd0*/  LDL.LU R27, [R1+0x580] ;  /* 0x00058000011b7983 */ /* 0x000f280000300800 */
[----:B------:R-:W4:Y:S04]  /*23be0*/  LDL.LU.64 R32, [R1+0x4b0] ;  /* 0x0004b00001207983 */ /* 0x000f280000300a00 */
[----:B--2---:R0:W-:Y:S04]  /*23bf0*/  @P5 STG.E.U8 desc[UR22][R30.64], R0 ;  /* 0x000000001e005986 */ /* 0x0041e8000c101116 */
[----:B---3--:R1:W-:Y:S01]  /*23c00*/  @P6 STG.E.U8 desc[UR22][R34.64], R26 ;  /* 0x0000001a22006986 */ /* 0x0083e2000c101116 */
[----:B----4-:R-:W-:-:S03]  /*23c10*/  F2FP.SATFINITE.E4M3.F32.PACK_AB_MERGE_C R28, R28, R36, RZ ;  /* 0x000000241c1c723e */ /* 0x010fc600048070ff */
[----:B------:R-:W2:Y:S04]  /*23c20*/  LDL.LU R36, [R1+0x808] ;  /* 0x0008080001247983 */ /* 0x000ea80000300800 */
[----:B0-----:R-:W3:Y:S04]  /*23c30*/  LDL.LU.64 R30, [R1+0x4a8] ;  /* 0x0004a800011e7983 */ /* 0x001ee80000300a00 */
[----:B-1----:R-:W4:Y:S01]  /*23c40*/  LDL.LU.64 R34, [R1+0x800] ;  /* 0x0008000001227983 */ /* 0x002f220000300a00 */
[----:B------:R-:W-:Y:S01]  /*23c50*/  ISETP.LT.AND P3, PT, R67, UR10, !P2 ;  /* 0x0000000a43007c0c */ /* 0x000fe2000d761270 */
[----:B------:R-:W0:Y:S01]  /*23c60*/  LDCU UR10, c[0x0][0x398] ;  /* 0x00007300ff0a77ac */ /* 0x000e220008000800 */
[----:B------:R-:W-:Y:S01]  /*23c70*/  ISETP.LT.AND P6, PT, R71, UR12, !P2 ;  /* 0x0000000c47007c0c */ /* 0x000fe2000d7c1270 */
[----:B------:R-:W1:Y:S10]  /*23c80*/  LDCU UR12, c[0x0][0x398] ;  /* 0x00007300ff0c77ac */ /* 0x000e740008000800 */
[----:B----4-:R4:W-:Y:S04]  /*23c90*/  @P3 STG.E.U8 desc[UR22][R34.64], R28 ;  /* 0x0000001c22003986 */ /* 0x0109e8000c101116 */
[----:B----4-:R-:W4:Y:S01]  /*23ca0*/  LDL.LU.64 R34, [R1+0x7f8] ;  /* 0x0007f80001227983 */ /* 0x010f220000300a00 */
[----:B------:R-:W-:-:S02]  /*23cb0*/  ISETP.LT.AND P3, PT, R41, UR6, !P2 ;  /* 0x0000000629007c0c */ /* 0x000fc4000d761270 */
[----:B------:R-:W-:Y:S01]  /*23cc0*/  F2FP.SATFINITE.E4M3.F32.PACK_AB_MERGE_C R29, R29, R27, RZ ;  /* 0x0000001b1d1d723e */ /* 0x000fe200048070ff */
[----:B------:R-:W-:Y:S01]  /*23cd0*/  VIADD R0, R66, 0x60 ;  /* 0x0000006042007836 */ /* 0x000fe20000000000 */
[----:B------:R-:W-:Y:S01]  /*23ce0*/  ISETP.LT.AND P2, PT, R37, UR9, !P2 ;  /* 0x0000000925007c0c */ /* 0x000fe2000d741270 */
[----:B------:R-:W1:Y:S01]  /*23cf0*/  LDCU UR9, c[0x0][0x398] ;  /* 0x00007300ff0977ac */ /* 0x000e620008000800 */
[----:B------:R-:W-:Y:S02]  /*23d00*/  F2FP.SATFINITE.E4M3.F32.PACK_AB_MERGE_C R27, R70, R73, RZ ;  /* 0x00000049461b723e */ /* 0x000fe400048070ff */
[----:B------:R-:W-:Y:S01]  /*23d10*/  F2FP.SATFINITE.E4M3.F32.PACK_AB_MERGE_C R26, R40, R72, RZ ;  /* 0x00000048281a723e */ /* 0x000fe200048070ff */
[----:B------:R-:W1:Y:S01]  /*23d20*/  LDCU UR6, c[0x0][0x39c] ;  /* 0x00007380ff0677ac */ /* 0x000e620008000800 */
[----:B------:R-:W2:Y:S01]  /*23d30*/  LDL.LU.64 R72, [R1+0x4a0] ;  /* 0x0004a00001487983 */ /* 0x000ea20000300a00 */
[----:B------:R-:W-:-:S03]  /*23d40*/  ISETP.GE.AND P5, PT, R0, UR4, PT ;  /* 0x0000000400007c0c */ /* 0x000fc6000bfa6270 */
[----:B------:R3:W-:Y:S01]  /*23d50*/  @P6 STG.E.U8 desc[UR22][R68.64], R27 ;  /* 0x0000001b44006986 */ /* 0x0007e2000c101116 */
[----:B------:R-:W-:Y:S01]  /*23d60*/  PRMT R0, R28, 0x9910, RZ ;  /* 0x000099101c007816 */ /* 0x000fe200000000ff */
[----:B------:R-:W2:Y:S02]  /*23d70*/  LDCU UR4, c[0x0][0x39c] ;  /* 0x00007380ff0477ac */ /* 0x000ea40008000800 */
[----:B------:R1:W-:Y:S01]  /*23d80*/  @P3 STG.E.U8 desc[UR22][R38.64], R26 ;  /* 0x0000001a26003986 */ /* 0x0003e2000c101116 */
[----:B0-----:R-:W-:Y:S01]  /*23d90*/  ISETP.LT.AND P6, PT, R67, UR10, !P4 ;  /* 0x0000000a43007c0c */ /* 0x001fe2000e7c1270 */
[----:B------:R-:W0:Y:S02]  /*23da0*/  LDCU UR10, c[0x0][0x398] ;  /* 0x00007300ff0a77ac */ /* 0x000e240008000800 */
[----:B---3--:R-:W3:Y:S04]  /*23db0*/  LDL.LU.64 R68, [R1+0x498] ;  /* 0x0004980001447983 */ /* 0x008ee80000300a00 */
[----:B-1----:R-:W2:Y:S01]  /*23dc0*/  LDL.LU.64 R38, [R1+0x490] ;  /* 0x0004900001267983 */ /* 0x002ea20000300a00 */
[----:B------:R-:W-:Y:S01]  /*23dd0*/  ISETP.LT.AND P3, PT, R41, UR9, !P4 ;  /* 0x0000000929007c0c */ /* 0x000fe2000e761270 */
[----:B------:R-:W1:Y:S02]  /*23de0*/  LDCU UR9, c[0x0][0x398] ;  /* 0x00007300ff0977ac */ /* 0x000e640008000800 */
[----:B------:R-:W2:Y:S01]  /*23df0*/  LDL.LU R28, [R1+0x380] ;  /* 0x00038000011c7983 */ /* 0x000ea20000300800 */
[----:B----4-:R-:W-:-:S03]  /*23e00*/  F2FP.SATFINITE.E4M3.F32.PACK_AB_MERGE_C R34, R35, R34, RZ ;  /* 0x000000222322723e */ /* 0x010fc600048070ff */
[----:B------:R-:W4:Y:S04]  /*23e10*/  LDL.LU R35, [R1+0x384] ;  /* 0x0003840001237983 */ /* 0x000f280000300800 */
[----:B------:R0:W-:Y:S01]  /*23e20*/  @P2 STG.E.U8 desc[UR22][R32.64], R34 ;  /* 0x0000002220002986 */ /* 0x0001e2000c101116 */
[----:B------:R-:W-:Y:S01]  /*23e30*/  ISETP.LT.AND P2, PT, R71, UR12, !P4 ;  /* 0x0000000c47007c0c */ /* 0x000fe2000e741270 */
[----:B------:R-:W1:Y:S02]  /*23e40*/  LDCU UR12, c[0x0][0x398] ;  /* 0x00007300ff0c77ac */ /* 0x000e640008000800 */
[----:B------:R-:W4:Y:S01]  /*23e50*/  LDL.LU R70, [R1+0x180] ;  /* 0x0001800001467983 */ /* 0x000f220000300800 */
[----:B------:R-:W-:Y:S01]  /*23e60*/  ISETP.LT.AND P4, PT, R37, UR14, !P4 ;  /* 0x0000000e25007c0c */ /* 0x000fe2000e781270 */
[----:B------:R-:W1:Y:S02]  /*23e70*/  LDCU UR14, c[0x0][0x398] ;  /* 0x00007300ff0e77ac */ /* 0x000e640008000800 */
[----:B------:R-:W4:Y:S04]  /*23e80*/  LDL.LU R40, [R1+0x184] ;  /* 0x0001840001287983 */ /* 0x000f280000300800 */
[----:B0-----:R-:W4:Y:S04]  /*23e90*/  LDL.LU.64 R32, [R1+0x480] ;  /* 0x0004800001207983 */ /* 0x001f280000300a00 */
[----:B------:R-:W4:Y:S01]  /*23ea0*/  LDL.LU R37, [R1+0x7f0] ;  /* 0x0007f00001257983 */ /* 0x000f220000300800 */
[----:B------:R-:W-:-:S02]  /*23eb0*/  SHF.R.S32.HI R0, RZ, 0x8, R0 ;  /* 0x00000008ff007819 */ /* 0x000fc40000011400 */
[----:B------:R-:W-:-:S03]  /*23ec0*/  PRMT R27, R27, 0x9910, RZ ;  /* 0x000099101b1b7816 */ /* 0x000fc600000000ff */
[----:B------:R0:W-:Y:S01]  /*23ed0*/  @P6 STG.E.U8 desc[UR22][R30.64], R0 ;  /* 0x000000001e006986 */ /* 0x0001e2000c101116 */
[----:B------:R-:W-:Y:S01]  /*23ee0*/  PRMT R34, R34, 0x9910, RZ ;  /* 0x0000991022227816 */ /* 0x000fe200000000ff */
[----:B0-----:R-:W-:Y:S01]  /*23ef0*/  IMAD.MOV.U32 R0, RZ, RZ, R27 ;  /* 0x000000ffff007224 */ /* 0x001fe200078e001b */
[----:B------:R-:W-:Y:S01]  /*23f00*/  PRMT R26, R26, 0x9910, RZ ;  /* 0x000099101a1a7816 */ /* 0x000fe200000000ff */
[----:B------:R-:W4:Y:S03]  /*23f10*/  LDL.LU.64 R30, [R1+0x478] ;  /* 0x00047800011e7983 */ /* 0x000f260000300a00 */
[----:B------:R-:W-:-:S05]  /*23f20*/  SHF.R.S32.HI R0, RZ, 0x8, R0 ;  /* 0x00000008ff007819 */ /* 0x000fca0000011400 */
[----:B--2---:R0:W-:Y:S01]  /*23f30*/  @P2 STG.E.U8 desc[UR22][R72.64], R0 ;  /* 0x0000000048002986 */ /* 0x0041e2000c101116 */
[----:B------:R-:W-:Y:S01]  /*23f40*/  ISETP.LT.AND P2, PT, R67, UR10, !P5 ;  /* 0x0000000a43007c0c */ /* 0x000fe2000ef41270 */
[----:B------:R-:W2:Y:S01]  /*23f50*/  LDCU UR10, c[0x0][0x398] ;  /* 0x00007300ff0a77ac */ /* 0x000ea20008000800 */
[----:B------:R-:W-:Y:S01]  /*23f60*/  SHF.R.S32.HI R26, RZ, 0x8, R26 ;  /* 0x00000008ff1a7819 */ /* 0x000fe2000001141a */
[----:B0-----:R-:W-:Y:S02]  /*23f70*/  IMAD.MOV.U32 R0, RZ, RZ, R34 ;  /* 0x000000ffff007224 */ /* 0x001fe400078e0022 */
[----:B------:R-:W2:Y:S03]  /*23f80*/  LDL.LU R34, [R1+0x70c] ;  /* 0x00070c0001227983 */ /* 0x000ea60000300800 */
[----:B------:R-:W-:Y:S01]  /*23f90*/  SHF.R.S32.HI R0, RZ, 0x8, R0 ;  /* 0x00000008ff007819 */ /* 0x000fe20000011400 */
[----:B---3--:R-:W-:Y:S04]  /*23fa0*/  @P3 STG.E.U8 desc[UR22][R68.64], R26 ;  /* 0x0000001a44003986 */ /* 0x008fe8000c101116 */
[----:B------:R0:W-:Y:S04]  /*23fb0*/  @P4 STG.E.U8 desc[UR22][R38.64], R0 ;  /* 0x0000000026004986 */ /* 0x0001e8000c101116 */
[----:B0-----:R-:W3:Y:S04]  /*23fc0*/  LDL.LU.64 R38, [R1+0x470] ;  /* 0x0004700001267983 */ /* 0x001ee80000300a00 */
[----:B------:R-:W3:Y:S04]  /*23fd0*/  LDL.LU.64 R72, [R1+0x468] ;  /* 0x0004680001487983 */ /* 0x000ee80000300a00 */
[----:B------:R-:W3:Y:S04]  /*23fe0*/  LDL.LU.64 R68, [R1+0x460] ;  /* 0x0004600001447983 */ /* 0x000ee80000300a00 */
[----:B----4-:R0:W-:Y:S04]  /*23ff0*/  @P2 STG.E.U8 desc[UR22][R36.64], R29 ;  /* 0x0000001d24002986 */ /* 0x0101e8000c101116 */
[----:B0-----:R-:W4:Y:S01]  /*24000*/  LDL.LU.64 R36, [R1+0x7e8] ;  /* 0x0007e80001247983 */ /* 0x001f220000300a00 */
[----:B-1----:R-:W-:Y:S01]  /*24010*/  ISETP.LT.AND P4, PT, R71, UR12, !P5 ;  /* 0x0000000c47007c0c */ /* 0x002fe2000ef81270 */
[----:B------:R-:W-:Y:S01]  /*24020*/  VIADD R0, R66, 0x61 ;  /* 0x0000006142007836 */ /* 0x000fe20000000000 */
[----:B------:R-:W-:Y:S01]  /*24030*/  ISETP.LT.AND P6, PT, R41, UR16, !P5 ;  /* 0x0000001029007c0c */ /* 0x000fe2000efc1270 */
[----:B------:R-:W0:Y:S03]  /*24040*/  LDCU UR12, c[0x0][0x398] ;  /* 0x00007300ff0c77ac */ /* 0x000e260008000800 */
[----:B------:R-:W-:Y:S01]  /*24050*/  ISETP.GE.AND P3, PT, R0, UR4, PT ;  /* 0x0000000400007c0c */ /* 0x000fe2000bf66270 */
[----:B------:R-:W1:Y:S01]  /*24060*/  LDCU UR4, c[0x0][0x39c] ;  /* 0x00007380ff0477ac */ /* 0x000e620008000800 */
[----:B------:R-:W-:-:S02]  /*24070*/  F2FP.SATFINITE.E4M3.F32.PACK_AB_MERGE_C R0, R35, R28, RZ ;  /* 0x0000001c2300723e */ /* 0x000fc400048070ff */
[----:B------:R-:W-:Y:S01]  /*24080*/  F2FP.SATFINITE.E4M3.F32.PACK_AB_MERGE_C R27, R40, R70, RZ ;  /* 0x00000046281b723e */ /* 0x000fe200048070ff */
[----:B------:R-:W-:Y:S01]  /*24090*/  VIADD R26, R66, 0x62 ;  /* 0x00000062421a7836 */ /* 0x000fe20000000000 */
[----:B------:R-:W-:Y:S01]  /*240a0*/  PRMT R28, R0, 0x9910, RZ ;  /* 0x00009910001c7816 */ /* 0x000fe200000000ff */
[----:B------:R0:W-:Y:S01]  /*240b0*/  @P4 STG.E.U8 desc[UR22][R32.64], R0 ;  /* 0x0000000020004986 */ /* 0x0001e2000c101116 */
[----:B------:R-:W1:Y:S03]  /*240c0*/  LDCU UR16, c[0x0][0x398] ;  /* 0x00007300ff1077ac */ /* 0x000e660008000800 */
[----:B------:R-:W-:Y:S04]  /*240d0*/  @P6 STG.E.U8 desc[UR22][R30.64], R27 ;  /* 0x0000001b1e006986 */ /* 0x000fe8000c101116 */
[----:B------:R-:W3:Y:S01]  /*240e0*/  LDL.LU R40, [R1+0x588] ;  /* 0x0005880001287983 */ /* 0x000ee20000300800 */
[----:B0-----:R-:W-:-:S03]  /*240f0*/  VIADD R0, R66, 0x63 ;  /* 0x0000006342007836 */ /* 0x001fc60000000000 */
[----:B------:R-:W3:Y:S01]  /*24100*/  LDL.LU.64 R32, [R1+0x458] ;  /* 0x0004580001207983 */ /* 0x000ee20000300a00 */
[----:B--2---:R-:W-:Y:S01]  /*24110*/  ISETP.LT.AND P4, PT, R34, UR9, !P5 ;  /* 0x0000000922007c0c */ /* 0x004fe2000ef81270 */
[----:B------:R-:W0:Y:S01]  /*24120*/  LDCU UR9, c[0x0][0x398] ;  /* 0x00007300ff0977ac */ /* 0x000e220008000800 */
[----:B----4-:R-:W-:-:S11]  /*24130*/  F2FP.SATFINITE.E4M3.F32.PACK_AB_MERGE_C R36, R37, R36, RZ ;  /* 0x000000242524723e */ /* 0x010fd600048070ff */
[----:B---3--:R2:W-:Y:S01]  /*24140*/  @P4 STG.E.U8 desc[UR22][R38.64], R36 ;  /* 0x0000002426004986 */ /* 0x0085e2000c101116 */
[----:B-1----:R-:W-:Y:S01]  /*24150*/  ISETP.GE.AND P4, PT, R0, UR4, PT ;  /* 0x0000000400007c0c */ /* 0x002fe2000bf86270 */
[----:B------:R-:W1:Y:S01]  /*24160*/  LDCU UR4, c[0x0][0x39c] ;  /* 0x00007380ff0477ac */ /* 0x000e620008000800 */
[----:B------:R-:W-:Y:S01]  /*24170*/  SHF.R.S32.HI R0, RZ, 0x8, R28 ;  /* 0x00000008ff007819 */ /* 0x000fe2000001141c */
[----:B--2---:R-:W2:Y:S04]  /*24180*/  LDL.LU.64 R38, [R1+0x450] ;  /* 0x0004500001267983 */ /* 0x004ea80000300a00 */
[----:B------:R-:W3:Y:S01]  /*24190*/  LDL.LU R28, [R1+0x58c] ;  /* 0x00058c00011c7983 */ /* 0x000ee20000300800 */
[----:B------:R-:W-:Y:S01]  /*241a0*/  ISETP.GE.AND P2, PT, R26, UR6, PT ;  /* 0x000000061a007c0c */ /* 0x000fe2000bf46270 */
[----:B------:R-:W4:Y:S01]  /*241b0*/  LDCU UR6, c[0x0][0x398] ;  /* 0x00007300ff0677ac */ /* 0x000f220008000800 */
[----:B------:R-:W-:-:S02]  /*241c0*/  ISETP.LT.AND P5, PT, R67, UR10, !P3 ;  /* 0x0000000a43007c0c */ /* 0x000fc4000dfa1270 */
[----:B------:R-:W-:Y:S01]  /*241d0*/  ISETP.LT.AND P6, PT, R71, UR12, !P3 ;  /* 0x0000000c47007c0c */ /* 0x000fe2000dfc1270 */
[----:B------:R-:W0:Y:S01]  /*241e0*/  LDCU UR10, c[0x0][0x398] ;  /* 0x00007300ff0a77ac */ /* 0x000e220008000800 */
[----:B------:R-:W-:Y:S02]  /*241f0*/  PRMT R26, R29, 0x9910, RZ ;  /* 0x000099101d1a7816 */ /* 0x000fe400000000ff */
[----:B------:R-:W3:Y:S01]  /*24200*/  LDL.LU R29, [R1+0x594] ;  /* 0x00059400011d7983 */ /* 0x000ee20000300800 */
[----:B------:R-:W1:Y:S01]  /*24210*/  LDCU UR12, c[0x0][0x398] ;  /* 0x00007300ff0c77ac */ /* 0x000e620008000800 */
[----:B------:R-:W-:Y:S02]  /*24220*/  SHF.R.S32.HI R26, RZ, 0x8, R26 ;  /* 0x00000008ff1a7819 */ /* 0x000fe4000001141a */
[----:B------:R-:W3:Y:S04]  /*24230*/  LDL.LU R35, [R1+0x388] ;  /* 0x0003880001237983 */ /* 0x000ee80000300800 */
[----:B------:R1:W-:Y:S01]  /*24240*/  @P5 STG.E.U8 desc[UR22][R72.64], R26 ;  /* 0x0000001a48005986 */ /* 0x0003e2000c101116 */
[----:B----4-:R-:W-:-:S03]  /*24250*/  ISETP.LT.AND P5, PT, R41, UR6, !P3 ;  /* 0x0000000629007c0c */ /* 0x010fc6000dfa1270 */
[----:B------:R4:W-:Y:S01]  /*24260*/  @P6 STG.E.U8 desc[UR22][R68.64], R0 ;  /* 0x0000000044006986 */ /* 0x0009e2000c101116 */
[----:B0-----:R-:W-:Y:S01]  /*24270*/  ISETP.LT.AND P6, PT, R34, UR9, !P3 ;  /* 0x0000000922007c0c */ /* 0x001fe2000dfc1270 */
[----:B------:R-:W0:Y:S02]  /*24280*/  LDCU UR6, c[0x0][0x398] ;  /* 0x00007300ff0677ac */ /* 0x000e240008000800 */
[----:B------:R-:W3:Y:S01]  /*24290*/  LDL.LU R30, [R1+0x38c] ;  /* 0x00038c00011e7983 */ /* 0x000ee20000300800 */
[----:B------:R-:W0:Y:S01]  /*242a0*/  LDCU UR9, c[0x0][0x398] ;  /* 0x00007300ff0977ac */ /* 0x000e220008000800 */
[----:B-1----:R-:W-:Y:S02]  /*242b0*/  PRMT R26, R36, 0x9910, RZ ;  /* 0x00009910241a7816 */ /* 0x002fe400000000ff */
[----:B------:R-:W3:Y:S01]  /*242c0*/  LDL.LU R31, [R1+0x188] ;  /* 0x00018800011f7983 */ /* 0x000ee20000300800 */
[----:B----4-:R-:W-:-:S03]  /*242d0*/  PRMT R0, R27, 0x9910, RZ ;  /* 0x000099101b007816 */ /* 0x010fc600000000ff */
[----:B------:R-:W4:Y:S01]  /*242e0*/  LDL.LU R70, [R1+0x18c] ;  /* 0x00018c0001467983 */ /* 0x000f220000300800 */
[----:B------:R-:W-:Y:S02]  /*242f0*/  SHF.R.S32.HI R26, RZ, 0x8, R26 ;  /* 0x00000008ff1a7819 */ /* 0x000fe4000001141a */
[----:B------:R-:W-:Y:S01]  /*24300*/  SHF.R.S32.HI R0, RZ, 0x8, R0 ;  /* 0x00000008ff007819 */ /* 0x000fe20000011400 */
[----:B------:R-:W4:Y:S04]  /*24310*/  LDL.LU.64 R72, [R1+0x440] ;  /* 0x0004400001487983 */ /* 0x000f280000300a00 */
[----:B------:R-:W4:Y:S04]  /*24320*/  LDL.LU.64 R68, [R1+0x438] ;  /* 0x0004380001447983 */ /* 0x000f280000300a00 */
[----:B------:R-:W4:Y:S04]  /*24330*/  LDL.LU R27, [R1+0x590] ;  /* 0x00059000011b7983 */ /* 0x000f280000300800 */
[----:B------:R-:W4:Y:S04]  /*24340*/  LDL.LU.64 R36, [R1+0x430] ;  /* 0x0004300001247983 */ /* 0x000f280000300a00 */
[----:B------:R1:W-:Y:S04]  /*24350*/  @P5 STG.E.U8 desc[UR22][R32.64], R0 ;  /* 0x0000000020005986 */ /* 0x0003e8000c101116 */
[----:B--2---:R2:W-:Y:S01]  /*24360*/  @P6 STG.E.U8 desc[UR22][R38.64], R26 ;  /* 0x0000001a26006986 */ /* 0x0045e2000c101116 */
[----:B---3--:R-:W-:-:S03]  /*24370*/  F2FP.SATFINITE.E4M3.F32.PACK_AB_MERGE_C R28, R28, R40, RZ ;  /* 0x000000281c1c723e */ /* 0x008fc600048070ff */
[----:B------:R-:W3:Y:S04]  /*24380*/  LDL.LU R40, [R1+0x7e0] ;  /* 0x0007e00001287983 */ /* 0x000ee80000300800 */
[----:B-1----:R-:W3:Y:S04]  /*24390*/  LDL.LU.64 R32, [R1+0x428] ;  /* 0x0004280001207983 */ /* 0x002ee80000300a00 */
[----:B--2---:R-:W2:Y:S01]  /*243a0*/  LDL.LU.64 R38, [R1+0x7d8] ;  /* 0x0007d80001267983 */ /* 0x004ea20000300a00 */
[----:B------:R-:W-:Y:S01]  /*243b0*/  ISETP.LT.AND P3, PT, R67, UR10, !P2 ;  /* 0x0000000a43007c0c */ /* 0x000fe2000d761270 */
[----:B------:R-:W1:-:S12]  /*243c0*/  LDCU UR10, c[0x0][0x398] ;  /* 0x00007300ff0a77ac */ /* 0x000e580008000800 */
[----:B--2---:R2:W-:Y:S04]  /*243d0*/  @P3 STG.E.U8 desc[UR22][R38.64], R28 ;  /* 0x0000001c26003986 */ /* 0x0045e8000c101116 */
[----:B--2---:R-:W2:Y:S01]  /*243e0*/  LDL.LU.64 R38, [R1+0x7d0] ;  /* 0x0007d00001267983 */ /* 0x004ea20000300a00 */
[----:B0-----:R-:W-:Y:S02]  /*243f0*/  ISETP.LT.AND P3, PT, R41, UR6, !P2 ;  /* 0x0000000629007c0c */ /* 0x001fe4000d761270 */
[----:B----4-:R-:W-:Y:S01]  /*24400*/  F2FP.SATFINITE.E4M3.F32.PACK_AB_MERGE_C R29, R29, R27, RZ ;  /* 0x0000001b1d1d723e */ /* 0x010fe200048070ff */
[----:B------:R-:W4:Y:S01]  /*24410*/  LDL.LU R41, [R1+0x7c8] ;  /* 0x0007c80001297983 */ /* 0x000f220000300800 */
[----:B------:R-:W-:Y:S01]  /*24420*/  F2FP.SATFINITE.E4M3.F32.PACK_AB_MERGE_C R27, R30, R35, RZ ;  /* 0x000000231e1b723e */ /* 0x000fe200048070ff */
[----:B------:R-:W-:Y:S01]  /*24430*/  VIADD R0, R66, 0x64 ;  /* 0x0000006442007836 */ /* 0x000fe20000000000 */
[----:B------:R-:W-:Y:S01]  /*24440*/  F2FP.SATFINITE.E4M3.F32.PACK_AB_MERGE_C R26, R70, R31, RZ ;  /* 0x0000001f461a723e */ /* 0x000fe200048070ff */
[----:B------:R-:W0:Y:S01]  /*24450*/  LDCU UR6, c[0x0][0x39c] ;  /* 0x00007380ff0677ac */ /* 0x000e220008000800 */
[----:B------:R-:W-:Y:S01]  /*24460*/  ISETP.LT.AND P6, PT, R71, UR12, !P2 ;  /* 0x0000000c47007c0c */ /* 0x000fe2000d7c1270 */
[----:B------:R-:W3:Y:S01]  /*24470*/  LDL.LU.64 R30, [R1+0x420] ;  /* 0x00042000011e7983 */ /* 0x000ee20000300a00 */
[----:B------:R-:W0:Y:S11]  /*24480*/  LDCU UR12, c[0x0][0x398] ;  /* 0x00007300ff0c77ac */ /* 0x000e360008000800 */
[----:B------:R0:W-:Y:S04]  /*24490*/  @P6 STG.E.U8 desc[UR22][R72.64], R27 ;  /* 0x0000001b48006986 */ /* 0x0001e8000c101116 */
[----:B------:R0:W-:Y:S01]  /*244a0*/  @P3 STG.E.U8 desc[UR22][R68.64], R26 ;  /* 0x0000001a44003986 */ /* 0x0001e2000c101116 */
[----:B--2---:R-:W-:-:S03]  /*244b0*/  F2FP.SATFINITE.E4M3.F32.PACK_AB_MERGE_C R38, R39, R38, RZ ;  /* 0x000000262726723e */ /* 0x004fc600048070ff */
[----:B------:R-:W2:Y:S04]  /*244c0*/  LDL.LU R39, [R1+0x708] ;  /* 0x0007080001277983 */ /* 0x000ea80000300800 */
[----:B0-----:R-:W4:Y:S04]  /*244d0*/  LDL.LU.64 R72, [R1+0x418] ;  /* 0x0004180001487983 */ /* 0x001f280000300a00 */
[----:B------:R-:W4:Y:S01]  /*244e0*/  LDL.LU.64 R68, [R1+0x410] ;  /* 0x0004100001447983 */ /* 0x000f220000300a00 */
[----:B------:R-:W-:Y:S01]  /*244f0*/  ISETP.LT.AND P2, PT, R34, UR9, !P2 ;  /* 0x0000000922007c0c */ /* 0x000fe2000d741270 */
[----:B------:R-:W2:Y:S01]  /*24500*/  LDCU UR9, c[0x0][0x398] ;  /* 0x00007300ff0977ac */ /* 0x000ea20008000800 */
[----:B-1----:R-:W-:-:S02]  /*24510*/  ISETP.LT.AND P6, PT, R67, UR10, !P4 ;  /* 0x0000000a43007c0c */ /* 0x002fc4000e7c1270 */
[----:B------:R-:W-:Y:S01]  /*24520*/  ISETP.GE.AND P5, PT, R0, UR4, PT ;  /* 0x0000000400007c0c */ /* 0x000fe2000bfa6270 */
[----:B------:R-:W0:Y:S01]  /*24530*/  LDCU UR10, c[0x0][0x398] ;  /* 0x00007300ff0a77ac */ /* 0x000e220008000800 */
[----:B------:R-:W-:Y:S02]  /*24540*/  PRMT R0, R28, 0x9910, RZ ;  /* 0x000099101c007816 */ /* 0x000fe400000000ff */
[----:B------:R-:W-:Y:S01]  /*24550*/  PRMT R27, R27, 0x9910, RZ ;  /* 0x000099101b1b7816 */ /* 0x000fe200000000ff */
[----:B------:R-:W4:Y:S01]  /*24560*/  LDL.LU R28, [R1+0x394] ;  /* 0x00039400011c7983 */ /* 0x000f220000300800 */
[----:B------:R-:W-:Y:S01]  /*24570*/  SHF.R.S32.HI R0, RZ, 0x8, R0 ;  /* 0x00000008ff007819 */ /* 0x000fe20000011400 */
[----:B------:R-:W1:Y:S02]  /*24580*/  LDCU UR4, c[0x0][0x39c] ;  /* 0x00007380ff0477ac */ /* 0x000e640008000800 */
[----:B------:R-:W-:Y:S01]  /*24590*/  @P2 STG.E.U8 desc[UR22][R36.64], R38 ;  /* 0x0000002624002986 */ /* 0x000fe2000c101116 */
[----:B------:R-:W-:Y:S01]  /*245a0*/  ISETP.LT.AND P2, PT, R71, UR12, !P4 ;  /* 0x0000000c47007c0c */ /* 0x000fe2000e741270 */
[----:B------:R-:W0:Y:S02]  /*245b0*/  LDCU UR12, c[0x0][0x398] ;  /* 0x00007300ff0c77ac */ /* 0x000e240008000800 */
[----:B---3--:R3:W-:Y:S01]  /*245c0*/  @P6 STG.E.U8 desc[UR22][R32.64], R0 ;  /* 0x0000000020006986 */ /* 0x0087e2000c101116 */
[----:B------:R-:W-:-:S03]  /*245d0*/  PRMT R26, R26, 0x9910, RZ ;  /* 0x000099101a1a7816 */ /* 0x000fc600000000ff */
[----:B------:R-:W4:Y:S01]  /*245e0*/  LDL.LU R35, [R1+0x190] ;  /* 0x0001900001237983 */ /* 0x000f220000300800 */
[----:B---3--:R-:W-:Y:S01]  /*245f0*/  IMAD.MOV.U32 R0, RZ, RZ, R27 ;  /* 0x000000ffff007224 */ /* 0x008fe200078e001b */
[----:B------:R-:W-:Y:S02]  /*24600*/  PRMT R38, R38, 0x9910, RZ ;  /* 0x0000991026267816 */ /* 0x000fe400000000ff */
[----:B------:R-:W3:Y:S02]  /*24610*/  LDL.LU R70, [R1+0x194] ;  /* 0x0001940001467983 */ /* 0x000ee40000300800 */
[----:B------:R-:W-:Y:S02]  /*24620*/  SHF.R.S32.HI R0, RZ, 0x8, R0 ;  /* 0x00000008ff007819 */ /* 0x000fe40000011400 */
[----:B------:R-:W3:Y:S04]  /*24630*/  LDL.LU.64 R36, [R1+0x400] ;  /* 0x0004000001247983 */ /* 0x000ee80000300a00 */
[----:B------:R1:W-:Y:S01]  /*24640*/  @P2 STG.E.U8 desc[UR22][R30.64], R0 ;  /* 0x000000001e002986 */ /* 0x0003e2000c101116 */
[----:B0-----:R-:W-:Y:S01]  /*24650*/  ISETP.LT.AND P2, PT, R67, UR10, !P5 ;  /* 0x0000000a43007c0c */ /* 0x001fe2000ef41270 */
[----:B------:R-:W0:Y:S01]  /*24660*/  LDCU UR10, c[0x0][0x398] ;  /* 0x00007300ff0a77ac */ /* 0x000e220008000800 */
[----:B------:R-:W-:Y:S01]  /*24670*/  SHF.R.S32.HI R26, RZ, 0x8, R26 ;  /* 0x00000008ff1a7819 */ /* 0x000fe2000001141a */
[----:B------:R-:W3:Y:S04]  /*24680*/  LDL.LU.64 R32, [R1+0x358] ;  /* 0x0003580001207983 */ /* 0x000ee80000300a00 */
[----:B------:R-:W3:Y:S01]  /*24690*/  LDL.LU R27, [R1+0x390] ;  /* 0x00039000011b7983 */ /* 0x000ee20000300800 */
[----:B-1----:R-:W-:-:S03]  /*246a0*/  IMAD.MOV.U32 R0, RZ, RZ, R38 ;  /* 0x000000ffff007224 */ /* 0x002fc600078e0026 */
[----:B------:R-:W3:Y:S02]  /*246b0*/  LDL.LU.64 R30, [R1+0x350] ;  /* 0x00035000011e7983 */ /* 0x000ee40000300a00 */
[----:B------:R-:W-:Y:S02]  /*246c0*/  SHF.R.S32.HI R0, RZ, 0x8, R0 ;  /* 0x00000008ff007819 */ /* 0x000fe40000011400 */
[C---:B--2---:R-:W-:Y:S01]  /*246d0*/  ISETP.LT.AND P3, PT, R39.reuse, UR9, !P4 ;  /* 0x0000000927007c0c */ /* 0x044fe2000e761270 */
[----:B------:R-:W1:Y:S01]  /*246e0*/  LDCU UR9, c[0x0][0x398] ;  /* 0x00007300ff0977ac */ /* 0x000e620008000800 */
[----:B------:R-:W-:Y:S02]  /*246f0*/  ISETP.LT.AND P4, PT, R34, UR14, !P4 ;  /* 0x0000000e22007c0c */ /* 0x000fe4000e781270 */
[----:B------:R-:W-:Y:S01]  /*24700*/  ISETP.LT.AND P6, PT, R39, UR16, !P5 ;  /* 0x0000001027007c0c */ /* 0x000fe2000efc1270 */
[----:B------:R-:W2:Y:S01]  /*24710*/  LDCU UR14, c[0x0][0x398] ;  /* 0x00007300ff0e77ac */ /* 0x000ea20008000800 */
[----:B------:R-:W0:Y:S07]  /*24720*/  LDCU UR16, c[0x0][0x398] ;  /* 0x00007300ff1077ac */ /* 0x000e2e0008000800 */
[----:B----4-:R4:W-:Y:S04]  /*24730*/  @P3 STG.E.U8 desc[UR22][R72.64], R26 ;  /* 0x0000001a48003986 */ /* 0x0109e8000c101116 */
[----:B------:R0:W-:Y:S04]  /*24740*/  @P4 STG.E.U8 desc[UR22][R68.64], R0 ;  /* 0x0000000044004986 */ /* 0x0001e8000c101116 */
[----:B------:R1:W-:Y:S04]  /*24750*/  @P2 STG.E.U8 desc[UR22][R40.64], R29 ;  /* 0x0000001d28002986 */ /* 0x0003e8000c101116 */
[----:B----4-:R-:W4:Y:S04]  /*24760*/  LDL.LU.64 R72, [R1+0x348] ;  /* 0x0003480001487983 */ /* 0x010f280000300a00 */
[----:B0-----:R-:W2:Y:S04]  /*24770*/  LDL.LU.64 R68, [R1+0x340] ;  /* 0x0003400001447983 */ /* 0x001ea80000300a00 */
[----:B-1----:R-:W2:Y:S01]  /*24780*/  LDL.LU.64 R40, [R1+0x7c0] ;  /* 0x0007c00001287983 */ /* 0x002ea20000300a00 */
[----:B------:R-:W-:Y:S01]  /*24790*/  ISETP.LT.AND P4, PT, R71, UR12, !P5 ;  /* 0x0000000c47007c0c */ /* 0x000fe2000ef81270 */
[----:B------:R-:W0:Y:S01]  /*247a0*/  LDCU UR12, c[0x0][0x398] ;  /* 0x00007300ff0c77ac */ /* 0x000e220008000800 */
[----:B------:R-:W-:-:S02]  /*247b0*/  VIADD R0, R66, 0x65 ;  /* 0x0000006542007836 */ /* 0x000fc40000000000 */
[----:B------:R-:W-:-:S03]  /*247c0*/  VIADD R26, R66, 0x66 ;  /* 0x00000066421a7836 */ /* 0x000fc60000000000 */
[----:B------:R-:W-:Y:S01]  /*247d0*/  ISETP.GE.AND P3, PT, R0, UR4, PT ;  /* 0x0000000400007c0c */ /* 0x000fe2000bf66270 */
[----:B------:R-:W1:Y:S01]  /*247e0*/  LDCU UR4, c[0x0][0x39c] ;  /* 0x00007380ff0477ac */ /* 0x000e620008000800 */
[----:B------:R-:W-:Y:S02]  /*247f0*/  ISETP.GE.AND P2, PT, R26, UR6, PT ;  /* 0x000000061a007c0c */ /* 0x000fe4000bf46270 */
[----:B------:R-:W-:Y:S01]  /*24800*/  PRMT R26, R29, 0x9910, RZ ;  /* 0x000099101d1a7816 */ /* 0x000fe200000000ff */
[----:B------:R-:W0:Y:S01]  /*24810*/  LDCU UR6, c[0x0][0x398] ;  /* 0x00007300ff0677ac */ /* 0x000e220008000800 */
[----:B------:R-:W4:Y:S01]  /*24820*/  LDL.LU R29, [R1+0x598] ;  /* 0x00059800011d7983 */ /* 0x000f220000300800 */
[----:B---3--:R-:W-:Y:S02]  /*24830*/  F2FP.SATFINITE.E4M3.F32.PACK_AB_MERGE_C R0, R28, R27, RZ ;  /* 0x0000001b1c00723e */ /* 0x008fe400048070ff */
[----:B------:R-:W-:-:S03]  /*24840*/  F2FP.SATFINITE.E4M3.F32.PACK_AB_MERGE_C R27, R70, R35, RZ ;  /* 0x00000023461b723e */ /* 0x000fc600048070ff */
[----:B------:R3:W-:Y:S04]  /*24850*/  @P4 STG.E.U8 desc[UR22][R36.64], R0 ;  /* 0x0000000024004986 */ /* 0x0007e8000c101116 */
[----:B------:R-:W-:Y:S01]  /*24860*/  @P6 STG.E.U8 desc[UR22][R32.64], R27 ;  /* 0x0000001b20006986 */ /* 0x000fe2000c101116 */
[----:B0-----:R-:W-:Y:S01]  /*24870*/  ISETP.LT.AND P6, PT, R71, UR12, !P3 ;  /* 0x0000000c47007c0c */ /* 0x001fe2000dfc1270 */
[----:B------:R-:W0:Y:S01]  /*24880*/  LDCU UR12, c[0x0][0x398] ;  /* 0x00007300ff0c77ac */ /* 0x000e220008000800 */
[----:B--2---:R-:W-:Y:S02]  /*24890*/  F2FP.SATFINITE.E4M3.F32.PACK_AB_MERGE_C R40, R41, R40, RZ ;  /* 0x000000282928723e */ /* 0x004fe400048070ff */
[----:B------:R-:W2:Y:S04]  /*248a0*/  LDL.LU R41, [R1+0x59c] ;  /* 0x00059c0001297983 */ /* 0x000ea80000300800 */
[----:B------:R-:W2:Y:S01]  /*248b0*/  LDL.LU.64 R70, [R1+0x338] ;  /* 0x0003380001467983 */ /* 0x000ea20000300a00 */
[----:B------:R-:W-:Y:S01]  /*248c0*/  ISETP.LT.AND P4, PT, R34, UR9, !P5 ;  /* 0x0000000922007c0c */ /* 0x000fe2000ef81270 */
[----:B------:R-:W0:Y:S01]  /*248d0*/  LDCU UR9, c[0x0][0x398] ;  /* 0x00007300ff0977ac */ /* 0x000e220008000800 */
[----:B------:R-:W-:Y:S01]  /*248e0*/  ISETP.LT.AND P5, PT, R67, UR10, !P3 ;  /* 0x0000000a43007c0c */ /* 0x000fe2000dfa1270 */
[----:B------:R-:W2:Y:S01]  /*248f0*/  LDL.LU R38, [R1+0x5a0] ;  /* 0x0005a00001267983 */ /* 0x000ea20000300800 */
[----:B------:R-:W-:Y:S01]  /*24900*/  PRMT R28, R0, 0x9910, RZ ;  /* 0x00009910001c7816 */ /* 0x000fe200000000ff */
[----:B---3--:R-:W-:Y:S01]  /*24910*/  VIADD R0, R66, 0x67 ;  /* 0x0000006742007836 */ /* 0x008fe20000000000 */
[----:B------:R-:W-:Y:S01]  /*24920*/  SHF.R.S32.HI R26, RZ, 0x8, R26 ;  /* 0x00000008ff1a7819 */ /* 0x000fe2000001141a */
[----:B------:R-:W3:Y:S01]  /*24930*/  LDL.LU R36, [R1+0x5a4] ;  /* 0x0005a40001247983 */ /* 0x000ee20000300800 */
[----:B------:R-:W2:Y:S03]  /*24940*/  LDCU UR10, c[0x0][0x398] ;  /* 0x00007300ff0a77ac */ /* 0x000ea60008000800 */
[----:B------:R-:W3:Y:S04]  /*24950*/  LDL.LU R37, [R1+0x398] ;  /* 0x0003980001257983 */ /* 0x000ee80000300800 */
[----:B------:R-:W-:Y:S01]  /*24960*/  @P4 STG.E.U8 desc[UR22][R30.64], R40 ;  /* 0x000000281e004986 */ /* 0x000fe2000c101116 */
[----:B-1----:R-:W-:Y:S01]  /*24970*/  ISETP.GE.AND P4, PT, R0, UR4, PT ;  /* 0x0000000400007c0c */ /* 0x002fe2000bf86270 */
[----:B------:R-:W1:Y:S01]  /*24980*/  LDCU UR4, c[0x0][0x39c] ;  /* 0x00007380ff0477ac */ /* 0x000e620008000800 */
[----:B------:R-:W-:Y:S01]  /*24990*/  SHF.R.S32.HI R0, RZ, 0x8, R28 ;  /* 0x00000008ff007819 */ /* 0x000fe2000001141c */
[----:B----4-:R4:W-:Y:S01]  /*249a0*/  @P5 STG.E.U8 desc[UR22][R72.64], R26 ;  /* 0x0000001a48005986 */ /* 0x0109e2000c101116 */
[----:B------:R-:W-:Y:S01]  /*249b0*/  ISETP.LT.AND P5, PT, R39, UR6, !P3 ;  /* 0x0000000627007c0c */ /* 0x000fe2000dfa1270 */
[----:B------:R-:W1:Y:S02]  /*249c0*/  LDCU UR6, c[0x0][0x398] ;  /* 0x00007300ff0677ac */ /* 0x000e640008000800 */
[----:B------:R1:W-:Y:S01]  /*249d0*/  @P6 STG.E.U8 desc[UR22][R68.64], R0 ;  /* 0x0000000044006986 */ /* 0x0003e2000c101116 */
[----:B0-----:R-:W-:Y:S01]  /*249e0*/  ISETP.LT.AND P6, PT, R34, UR9, !P3 ;  /* 0x0000000922007c0c */ /* 0x001fe2000dfc1270 */
[----:B------:R-:W0:Y:S02]  /*249f0*/  LDCU UR9, c[0x0][0x398] ;  /* 0x00007300ff0977ac */ /* 0x000e240008000800 */
[----:B------:R-:W3:Y:S01]  /*24a00*/  LDL.LU R35, [R1+0x39c] ;  /* 0x00039c0001237983 */ /* 0x000ee20000300800 */
[----:B----4-:R-:W-:-:S03]  /*24a10*/  PRMT R26, R40, 0x9910, RZ ;  /* 0x00009910281a7816 */ /* 0x010fc600000000ff */
[----:B------:R-:W4:Y:S01]  /*24a20*/  LDL.LU R73, [R1+0x198] ;  /* 0x0001980001497983 */ /* 0x000f220000300800 */
[----:B-1----:R-:W-:-:S03]  /*24a30*/  PRMT R0, R27, 0x9910, RZ ;  /* 0x000099101b007816 */ /* 0x002fc600000000ff */
[----:B------:R-:W4:Y:S01]  /*24a40*/  LDL.LU R72, [R1+0x19c] ;  /* 0x00019c0001487983 */ /* 0x000f220000300800 */
[----:B------:R-:W-:Y:S02]  /*24a50*/  SHF.R.S32.HI R26, RZ, 0x8, R26 ;  /* 0x00000008ff1a7819 */ /* 0x000fe4000001141a */
[----:B------:R-:W-:Y:S01]  /*24a60*/  SHF.R.S32.HI R0, RZ, 0x8, R0 ;  /* 0x00000008ff007819 */ /* 0x000fe20000011400 */
[----:B------:R-:W3:Y:S04]  /*24a70*/  LDL.LU.64 R32, [R1+0x320] ;  /* 0x0003200001207983 */ /* 0x000ee80000300a00 */
[----:B------:R-:W3:Y:S04]  /*24a80*/  LDL.LU.64 R68, [R1+0x318] ;  /* 0x0003180001447983 */ /* 0x000ee80000300a00 */
[----:B------:R-:W3:Y:S04]  /*24a90*/  LDL.LU.64 R30, [R1+0x310] ;  /* 0x00031000011e7983 */ /* 0x000ee80000300a00 */
[----:B------:R-:W3:Y:S04]  /*24aa0*/  LDL.LU R40, [R1+0x710] ;  /* 0x0007100001287983 */ /* 0x000ee80000300800 */
[----:B--2---:R1:W-:Y:S04]  /*24ab0*/  @P5 STG.E.U8 desc[UR22][R70.64], R0 ;  /* 0x0000000046005986 */ /* 0x0043e8000c101116 */
[----:B------:R2:W-:Y:S04]  /*24ac0*/  @P6 STG.E.U8 desc[UR22][R42.64], R26 ;  /* 0x0000001a2a006986 */ /* 0x0005e8000c101116 */
[----:B-1----:R-:W4:Y:S04]  /*24ad0*/  LDL.LU.64 R70, [R1+0x308] ;  /* 0x0003080001467983 */ /* 0x002f280000300a00 */
[----:B--2---:R-:W2:Y:S04]  /*24ae0*/  LDL.LU.64 R42, [R1+0x7b8] ;  /* 0x0007b800012a7983 */ /* 0x004ea80000300a00 */
[----:B------:R-:W2:Y:S01]  /*24af0*/  LDL.LU.64 R26, [R1+0x328] ;  /* 0x00032800011a7983 */ /* 0x000ea20000300a00 */
[----:B------:R-:W-:Y:S01]  /*24b00*/  ISETP.LT.AND P3, PT, R67, UR10, !P2 ;  /* 0x0000000a43007c0c */ /* 0x000fe2000d761270 */
[----:B------:R-:W1:Y:S01]  /*24b10*/  LDCU UR10, c[0x0][0x398] ;  /* 0x00007300ff0a77ac */ /* 0x000e620008000800 */
[----:B------:R-:W-:-:S02]  /*24b20*/  F2FP.SATFINITE.E4M3.F32.PACK_AB_MERGE_C R28, R41, R29, RZ ;  /* 0x0000001d291c723e */ /* 0x000fc400048070ff */
[----:B---3--:R-:W-:Y:S01]  /*24b30*/  ISETP.LT.AND P6, PT, R40, UR12, !P2 ;  /* 0x0000000c28007c0c */ /* 0x008fe2000d7c1270 */
[----:B------:R-:W3:Y:S08]  /*24b40*/  LDCU UR12, c[0x0][0x398] ;  /* 0x00007300ff0c77ac */ /* 0x000ef00008000800 */
[----:B--2---:R4:W-:Y:S01]  /*24b50*/  @P3 STG.E.U8 desc[UR22][R26.64], R28 ;  /* 0x0000001c1a003986 */ /* 0x0049e2000c101116 */
[----:B------:R-:W-:Y:S01]  /*24b60*/  ISETP.LT.AND P3, PT, R39, UR6, !P2 ;  /* 0x0000000627007c0c */ /* 0x000fe2000d761270 */
[----:B------:R-:W-:Y:S01]  /*24b70*/  VIADD R0, R66, 0x68 ;  /* 0x0000006842007836 */ /* 0x000fe20000000000 */
[----:B----4-:R-:W-:Y:S01]  /*24b80*/  F2FP.SATFINITE.E4M3.F32.PACK_AB_MERGE_C R26, R72, R73, RZ ;  /* 0x00000049481a723e */ /* 0x010fe200048070ff */
[----:B------:R-:W2:Y:S01]  /*24b90*/  LDCU UR6, c[0x0][0x39c] ;  /* 0x00007380ff0677ac */ /* 0x000ea20008000800 */
[----:B------:R-:W4:Y:S01]  /*24ba0*/  LDL.LU.64 R72, [R1+0x300] ;  /* 0x0003000001487983 */ /* 0x000f220000300a00 */
[----:B------:R-:W-:-:S05]  /*24bb0*/  F2FP.SATFINITE.E4M3.F32.PACK_AB_MERGE_C R27, R35, R37, RZ ;  /* 0x00000025231b723e */ /* 0x000fca00048070ff */
[----:B------:R-:W-:Y:S04]  /*24bc0*/  @P6 STG.E.U8 desc[UR22][R32.64], R27 ;  /* 0x0000001b20006986 */ /* 0x000fe8000c101116 */
[----:B------:R0:W-:Y:S04]  /*24bd0*/  @P3 STG.E.U8 desc[UR22][R68.64], R26 ;  /* 0x0000001a44003986 */ /* 0x0001e8000c101116 */
[----:B0-----:R-:W2:Y:S01]  /*24be0*/  LDL.LU.64 R68, [R1+0x2f8] ;  /* 0x0002f80001447983 */ /* 0x001ea20000300a00 */
[----:B------:R-:W-:Y:S01]  /*24bf0*/  ISETP.LT.AND P2, PT, R34, UR9, !P2 ;  /* 0x0000000922007c0c */ /* 0x000fe2000d741270 */
[----:B------:R-:W0:Y:S01]  /*24c00*/  LDCU UR9, c[0x0][0x398] ;  /* 0x00007300ff0977ac */ /* 0x000e220008000800 */
[----:B-1----:R-:W-:-:S02]  /*24c10*/  ISETP.LT.AND P6, PT, R67, UR10, !P4 ;  /* 0x0000000a43007c0c */ /* 0x002fc4000e7c1270 */
[----:B------:R-:W-:Y:S01]  /*24c20*/  ISETP.GE.AND P5, PT, R0, UR4, PT ;  /* 0x0000000400007c0c */ /* 0x000fe2000bfa6270 */
[----:B------:R-:W1:Y:S01]  /*24c30*/  LDCU UR4, c[0x0][0x39c] ;  /* 0x00007380ff0477ac */ /* 0x000e620008000800 */
[----:B------:R-:W-:Y:S02]  /*24c40*/  PRMT R0, R28, 0x9910, RZ ;  /* 0x000099101c007816 */ /* 0x000fe400000000ff */
[----:B------:R-:W-:Y:S01]  /*24c50*/  F2FP.SATFINITE.E4M3.F32.PACK_AB_MERGE_C R42, R43, R42, RZ ;  /* 0x0000002a2b2a723e */ /* 0x000fe200048070ff */
[----:B------:R-:W1:Y:S01]  /*24c60*/  LDCU UR10, c[0x0][0x398] ;  /* 0x00007300ff0a77ac */ /* 0x000e620008000800 */
[----:B------:R-:W-:Y:S02]  /*24c70*/  SHF.R.S32.HI R0, RZ, 0x8, R0 ;  /* 0x00000008ff007819 */ /* 0x000fe40000011400 */
[----:B------:R-:W-:Y:S01]  /*24c80*/  PRMT R27, R27, 0x9910, RZ ;  /* 0x000099101b1b7816 */ /* 0x000fe200000000ff */
[----:B------:R-:W-:Y:S01]  /*24c90*/  @P2 STG.E.U8 desc[UR22][R30.64], R42 ;  /* 0x0000002a1e002986 */ /* 0x000fe2000c101116 */
[----:B---3--:R-:W-:Y:S01]  /*24ca0*/  ISETP.LT.AND P3, PT, R40, UR12, !P4 ;  /* 0x0000000c28007c0c */ /* 0x008fe2000e761270 */
[----:B------:R-:W3:Y:S02]  /*24cb0*/  LDCU UR12, c[0x0][0x398] ;  /* 0x00007300ff0c77ac */ /* 0x000ee40008000800 */
[----:B------:R1:W-:Y:S01]  /*24cc0*/  @P6 STG.E.U8 desc[UR22][R70.64], R0 ;  /* 0x0000000046006986 */ /* 0x0003e2000c101116 */
[----:B------:R-:W-:Y:S01]  /*24cd0*/  ISETP.LT.AND P6, PT, R34, UR14, !P4 ;  /* 0x0000000e22007c0c */ /* 0x000fe2000e7c1270 */
[----:B------:R-:W2:Y:S01]  /*24ce0*/  LDCU UR14, c[0x0][0x398] ;  /* 0x00007300ff0e77ac */ /* 0x000ea20008000800 */
[----:B0-----:R-:W-:-:S02]  /*24cf0*/  ISETP.LT.AND P2, PT, R39, UR9, !P4 ;  /* 0x0000000927007c0c */ /* 0x001fc4000e741270 */
[----:B------:R-:W-:Y:S01]  /*24d00*/  PRMT R26, R26, 0x9910, RZ ;  /* 0x000099101a1a7816 */ /* 0x000fe200000000ff */
[----:B------:R-:W0:Y:S01]  /*24d10*/  LDCU UR9, c[0x0][0x398] ;  /* 0x00007300ff0977ac */ /* 0x000e220008000800 */
[----:B-1----:R-:W-:Y:S01]  /*24d20*/  IMAD.MOV.U32 R0, RZ, RZ, R27 ;  /* 0x000000ffff007224 */ /* 0x002fe200078e001b */
[----:B------:R-:W-:Y:S01]  /*24d30*/  PRMT R42, R42, 0x9910, RZ ;  /* 0x000099102a2a7816 */ /* 0x000fe200000000ff */
[----:B------:R-:W3:Y:S03]  /*24d40*/  LDL.LU R70, [R1+0x3a0] ;  /* 0x0003a00001467983 */ /* 0x000ee60000300800 */
[----:B------:R-:W-:Y:S01]  /*24d50*/  SHF.R.S32.HI R0, RZ, 0x8, R0 ;  /* 0x00000008ff007819 */ /* 0x000fe20000011400 */
[----:B------:R-:W3:Y:S01]  /*24d60*/  LDL.LU R71, [R1+0x3a4] ;  /* 0x0003a40001477983 */ /* 0x000ee20000300800 */
[----:B------:R-:W-:-:S03]  /*24d70*/  SHF.R.S32.HI R26, RZ, 0x8, R26 ;  /* 0x00000008ff1a7819 */ /* 0x000fc6000001141a */
[----:B------:R-:W3:Y:S04]  /*24d80*/  LDL.LU R37, [R1+0x1a0] ;  /* 0x0001a00001257983 */ /* 0x000ee80000300800 */
[----:B------:R-:W3:Y:S04]  /*24d90*/  LDL.LU R35, [R1+0x1a4] ;  /* 0x0001a40001237983 */ /* 0x000ee80000300800 */
[----:B------:R-:W3:Y:S04]  /*24da0*/  LDL.LU.64 R32, [R1+0x2e0] ;  /* 0x0002e00001207983 */ /* 0x000ee80000300a00 */
[----:B------:R-:W3:Y:S04]  /*24db0*/  LDL.LU.64 R30, [R1+0x2d8] ;  /* 0x0002d800011e7983 */ /* 0x000ee80000300a00 */
[----:B----4-:R1:W-:Y:S02]  /*24dc0*/  @P3 STG.E.U8 desc[UR22][R72.64], R0 ;  /* 0x0000000048003986 */ /* 0x0103e4000c101116 */
[----:B-1----:R-:W-:-:S02]  /*24dd0*/  IMAD.MOV.U32 R0, RZ, RZ, R42 ;  /* 0x000000ffff007224 */ /* 0x002fc400078e002a */
[----:B------:R-:W4:Y:S03]  /*24de0*/  LDL.LU.64 R42, [R1+0x2e8] ;  /* 0x0002e800012a7983 */ /* 0x000f260000300a00 */
[----:B------:R-:W-:Y:S01]  /*24df0*/  SHF.R.S32.HI R0, RZ, 0x8, R0 ;  /* 0x00000008ff007819 */ /* 0x000fe20000011400 */
[----:B--2---:R-:W-:Y:S04]  /*24e00*/  @P2 STG.E.U8 desc[UR22][R68.64], R26 ;  /* 0x0000001a44002986 */ /* 0x004fe8000c101116 */
[----:B------:R1:W-:Y:S04]  /*24e10*/  @P6 STG.E.U8 desc[UR22][R44.64], R0 ;  /* 0x000000002c006986 */ /* 0x0003e8000c101116 */
[----:B-1----:R-:W2:Y:S04]  /*24e20*/  LDL.LU.64 R44, [R1+0x7b0] ;  /* 0x0007b000012c7983 */ /* 0x002ea80000300a00 */
[----:B------:R-:W2:Y:S01]  /*24e30*/  LDL.LU.64 R68, [R1+0x2d0] ;  /* 0x0002d00001447983 */ /* 0x000ea20000300a00 */
[----:B------:R-:W-:Y:S01]  /*24e40*/  VIADD R0, R66, 0x69 ;  /* 0x0000006942007836 */ /* 0x000fe20000000000 */
[----:B------:R-:W-:Y:S01]  /*24e50*/  ISETP.LT.AND P4, PT, R67, UR10, !P5 ;  /* 0x0000000a43007c0c */ /* 0x000fe2000ef81270 */
[----:B------:R-:W1:Y:S01]  /*24e60*/  LDCU UR10, c[0x0][0x398] ;  /* 0x00007300ff0a77ac */ /* 0x000e620008000800 */
[----:B------:R-:W2:Y:S01]  /*24e70*/  LDL.LU.64 R72, [R1+0x2c8] ;  /* 0x0002c80001487983 */ /* 0x000ea20000300a00 */
[----:B---3--:R-:W-:-:S02]  /*24e80*/  ISETP.LT.AND P6, PT, R40, UR12, !P5 ;  /* 0x0000000c28007c0c */ /* 0x008fc4000efc1270 */
[----:B------:R-:W-:Y:S01]  /*24e90*/  ISETP.GE.AND P3, PT, R0, UR4, PT ;  /* 0x0000000400007c0c */ /* 0x000fe2000bf66270 */
[----:B------:R-:W3:Y:S01]  /*24ea0*/  LDCU UR12, c[0x0][0x398] ;  /* 0x00007300ff0c77ac */ /* 0x000ee20008000800 */
[----:B------:R-:W-:Y:S02]  /*24eb0*/  ISETP.LT.AND P2, PT, R39, UR16, !P5 ;  /* 0x0000001027007c0c */ /* 0x000fe4000ef41270 */
[----:B0-----:R-:W-:Y:S01]  /*24ec0*/  ISETP.LT.AND P5, PT, R34, UR9, !P5 ;  /* 0x0000000922007c0c */ /* 0x001fe2000efa1270 */
[----:B------:R-:W0:Y:S01]  /*24ed0*/  LDCU UR4, c[0x0][0x39c] ;  /* 0x00007380ff0477ac */ /* 0x000e220008000800 */
[----:B------:R-:W-:Y:S02]  /*24ee0*/  F2FP.SATFINITE.E4M3.F32.PACK_AB_MERGE_C R0, R71, R70, RZ ;  /* 0x000000464700723e */ /* 0x000fe400048070ff */
[----:B------:R-:W-:Y:S01]  /*24ef0*/  F2FP.SATFINITE.E4M3.F32.PACK_AB_MERGE_C R29, R36, R38, RZ ;  /* 0x00000026241d723e */ /* 0x000fe200048070ff */
[----:B------:R-:W3:Y:S01]  /*24f00*/  LDL.LU.64 R70, [R1+0x2c0] ;  /* 0x0002c00001467983 */ /* 0x000ee20000300a00 */
[----:B------:R-:W-:Y:S01]  /*24f10*/  F2FP.SATFINITE.E4M3.F32.PACK_AB_MERGE_C R27, R35, R37, RZ ;  /* 0x00000025231b723e */ /* 0x000fe200048070ff */
[----:B------:R-:W-:Y:S01]  /*24f20*/  VIADD R26, R66, 0x6a ;  /* 0x0000006a421a7836 */ /* 0x000fe20000000000 */
[----:B------:R-:W0:Y:S01]  /*24f30*/  LDCU UR9, c[0x0][0x398] ;  /* 0x00007300ff0977ac */ /* 0x000e220008000800 */
[----:B------:R-:W0:Y:S01]  /*24f40*/  LDCU UR16, c[0x0][0x398] ;  /* 0x00007300ff1077ac */ /* 0x000e220008000800 */
[----:B----4-:R4:W-:Y:S04]  /*24f50*/  @P4 STG.E.U8 desc[UR22][R42.64], R29 ;  /* 0x0000001d2a004986 */ /* 0x0109e8000c101116 */
[----:B------:R-:W-:Y:S04]  /*24f60*/  @P6 STG.E.U8 desc[UR22][R32.64], R0 ;  /* 0x0000000020006986 */ /* 0x000fe8000c101116 */
[----:B------:R-:W-:Y:S01]  /*24f70*/  @P2 STG.E.U8 desc[UR22][R30.64], R27 ;  /* 0x0000001b1e002986 */ /* 0x000fe2000c101116 */
[----:B--2---:R-:W-:-:S03]  /*24f80*/  F2FP.SATFINITE.E4M3.F32.PACK_AB_MERGE_C R44, R45, R44, RZ ;  /* 0x0000002c2d2c723e */ /* 0x004fc600048070ff */
[----:B------:R-:W2:Y:S04]  /*24f90*/  LDL.LU R45, [R1+0x5a8] ;  /* 0x0005a800012d7983 */ /* 0x000ea80000300800 */
[----:B------:R-:W2:Y:S04]  /*24fa0*/  LDL.LU R41, [R1+0x5ac] ;  /* 0x0005ac0001297983 */ /* 0x000ea80000300800 */
[----:B----4-:R-:W4:Y:S04]  /*24fb0*/  LDL.LU.64 R42, [R1+0x2b8] ;  /* 0x0002b800012a7983 */ /* 0x010f280000300a00 */
[----:B------:R0:W-:Y:S04]  /*24fc0*/  @P5 STG.E.U8 desc[UR22][R68.64], R44 ;  /* 0x0000002c44005986 */ /* 0x0001e8000c101116 */
[----:B0-----:R-:W4:Y:S01]  /*24fd0*/  LDL.LU.64 R68, [R1+0x2b0] ;  /* 0x0002b00001447983 */ /* 0x001f220000300a00 */
[----:B------:R-:W-:Y:S01]  /*24fe0*/  ISETP.GE.AND P4, PT, R26, UR6, PT ;  /* 0x000000061a007c0c */ /* 0x000fe2000bf86270 */
[----:B------:R-:W0:Y:S01]  /*24ff0*/  LDCU UR6, c[0x0][0x398] ;  /* 0x00007300ff0677ac */ /* 0x000e220008000800 */
[----:B-1----:R-:W-:Y:S01]  /*25000*/  ISETP.LT.AND P2, PT, R67, UR10, !P3 ;  /* 0x0000000a43007c0c */ /* 0x002fe2000df41270 */
[----:B------:R-:W4:Y:S01]  /*25010*/  LDL.LU R38, [R1+0x3a8] ;  /* 0x0003a80001267983 */ /* 0x000f220000300800 */
[----:B------:R-:W1:Y:S01]  /*25020*/  LDCU UR10, c[0x0][0x398] ;  /* 0x00007300ff0a77ac */ /* 0x000e620008000800 */
[----:B---3--:R-:W-:-:S02]  /*25030*/  ISETP.LT.AND P6, PT, R40, UR12, !P3 ;  /* 0x0000000c28007c0c */ /* 0x008fc4000dfc1270 */
[----:B------:R-:W3:Y:S01]  /*25040*/  LDL.LU R36, [R1+0x3ac] ;  /* 0x0003ac0001247983 */ /* 0x000ee20000300800 */
[----:B------:R-:W-:Y:S01]  /*25050*/  PRMT R28, R0, 0x9910, RZ ;  /* 0x00009910001c7816 */ /* 0x000fe200000000ff */
[----:B------:R-:W-:Y:S01]  /*25060*/  VIADD R0, R66, 0x6b ;  /* 0x0000006b42007836 */ /* 0x000fe20000000000 */
[----:B------:R-:W-:Y:S01]  /*25070*/  PRMT R26, R29, 0x9910, RZ ;  /* 0x000099101d1a7816 */ /* 0x000fe200000000ff */
[----:B------:R-:W3:Y:S01]  /*25080*/  LDL.LU R37, [R1+0x1a8] ;  /* 0x0001a80001257983 */ /* 0x000ee20000300800 */
[----:B------:R-:W2:Y:S02]  /*25090*/  LDCU UR12, c[0x0][0x398] ;  /* 0x00007300ff0c77ac */ /* 0x000ea40008000800 */
[----:B------:R-:W-:Y:S01]  /*250a0*/  SHF.R.S32.HI R26, RZ, 0x8, R26 ;  /* 0x00000008ff1a7819 */ /* 0x000fe2000001141a */
[----:B------:R-:W3:Y:S01]  /*250b0*/  LDL.LU R35, [R1+0x1ac] ;  /* 0x0001ac0001237983 */ /* 0x000ee20000300800 */
[----:B------:R-:W-:Y:S01]  /*250c0*/  ISETP.GE.AND P5, PT, R0, UR4, PT ;  /* 0x0000000400007c0c */ /* 0x000fe2000bfa6270 */
[----:B------:R-:W2:Y:S01]  /*250d0*/  LDCU UR4, c[0x0][0x39c] ;  /* 0x00007380ff0477ac */ /* 0x000ea20008000800 */
[----:B------:R-:W-:Y:S01]  /*250e0*/  SHF.R.S32.HI R0, RZ, 0x8, R28 ;  /* 0x00000008ff007819 */ /* 0x000fe2000001141c */
[----:B------:R1:W-:Y:S04]  /*250f0*/  @P2 STG.E.U8 desc[UR22][R72.64], R26 ;  /* 0x0000001a48002986 */ /* 0x0003e8000c101116 */
[----:B------:R1:W-:Y:S01]  /*25100*/  @P6 STG.E.U8 desc[UR22][R70.64], R0 ;  /* 0x0000000046006986 */ /* 0x0003e2000c101116 */
[----:B0-----:R-:W-:Y:S01]  /*25110*/  ISETP.LT.AND P6, PT, R39, UR6, !P3 ;  /* 0x0000000627007c0c */ /* 0x001fe2000dfc1270 */
[----:B------:R-:W0:Y:S01]  /*25120*/  LDCU UR6, c[0x0][0x39c] ;  /* 0x00007380ff0677ac */ /* 0x000e220008000800 */
[----:B------:R-:W-:Y:S01]  /*25130*/  ISETP.LT.AND P3, PT, R34, UR9, !P3 ;  /* 0x0000000922007c0c */ /* 0x000fe2000df61270 */
[----:B------:R-:W3:Y:S01]  /*25140*/  LDL.LU.64 R32, [R1+0x2a0] ;  /* 0x0002a00001207983 */ /* 0x000ee20000300a00 */
[----:B-1----:R-:W-:Y:S01]  /*25150*/  ISETP.LT.AND P2, PT, R67, UR10, !P4 ;  /* 0x0000000a43007c0c */ /* 0x002fe2000e741270 */
[----:B------:R-:W1:Y:S01]  /*25160*/  LDCU UR9, c[0x0][0x398] ;  /* 0x00007300ff0977ac */ /* 0x000e620008000800 */
[----:B------:R-:W-:Y:S01]  /*25170*/  PRMT R26, R27, 0x9910, RZ ;  /* 0x000099101b1a7816 */ /* 0x000fe200000000ff */
[----:B------:R-:W3:Y:S01]  /*25180*/  LDL.LU.64 R30, [R1+0x298] ;  /* 0x00029800011e7983 */ /* 0x000ee20000300a00 */
[----:B------:R-:W0:Y:S01]  /*25190*/  LDCU UR10, c[0x0][0x398] ;  /* 0x00007300ff0a77ac */ /* 0x000e220008000800 */
[----:B------:R-:W-:-:S02]  /*251a0*/  PRMT R0, R44, 0x9910, RZ ;  /* 0x000099102c007816 */ /* 0x000fc400000000ff */
[----:B------:R-:W3:Y:S01]  /*251b0*/  LDL.LU R73, [R1+0x5b0] ;  /* 0x0005b00001497983 */ /* 0x000ee20000300800 */
[----:B------:R-:W-:Y:S02]  /*251c0*/  SHF.R.S32.HI R26, RZ, 0x8, R26 ;  /* 0x00000008ff1a7819 */ /* 0x000fe4000001141a */
[----:B------:R-:W-:Y:S01]  /*251d0*/  SHF.R.S32.HI R0, RZ, 0x8, R0 ;  /* 0x00000008ff007819 */ /* 0x000fe20000011400 */
[----:B------:R-:W3:Y:S04]  /*251e0*/  LDL.LU R72, [R1+0x5b4] ;  /* 0x0005b40001487983 */ /* 0x000ee80000300800 */
[----:B------:R-:W3:Y:S01]  /*251f0*/  LDL.LU.64 R70, [R1+0x290] ;  /* 0x0002900001467983 */ /* 0x000ee20000300a00 */
[----:B--2---:R-:W-:-:S03]  /*25200*/  F2FP.SATFINITE.E4M3.F32.PACK_AB_MERGE_C R28, R41, R45, RZ ;  /* 0x0000002d291c723e */ /* 0x004fc600048070ff */
[----:B----4-:R-:W-:Y:S04]  /*25210*/  @P6 STG.E.U8 desc[UR22][R42.64], R26 ;  /* 0x0000001a2a006986 */ /* 0x010fe8000c101116 */
[----:B------:R2:W-:Y:S04]  /*25220*/  @P3 STG.E.U8 desc[UR22][R68.64], R0 ;  /* 0x0000000044003986 */ /* 0x0005e8000c101116 */
[----:B------:R4:W-:Y:S04]  /*25230*/  @P2 STG.E.U8 desc[UR22][R46.64], R28 ;  /* 0x0000001c2e002986 */ /* 0x0009e8000c101116 */
[----:B--2---:R-:W2:Y:S04]  /*25240*/  LDL.LU.64 R68, [R1+0x288] ;  /* 0x0002880001447983 */ /* 0x004ea80000300a00 */
[----:B----4-:R-:W4:Y:S01]  /*25250*/  LDL.LU.64 R46, [R1+0x7a8] ;  /* 0x0007a800012e7983 */ /* 0x010f220000300a00 */
[----:B------:R-:W-:Y:S01]  /*25260*/  ISETP.LT.AND P6, PT, R40, UR12, !P4 ;  /* 0x0000000c28007c0c */ /* 0x000fe2000e7c1270 */
[----:B------:R-:W-:Y:S01]  /*25270*/  VIADD R0, R66, 0x6c ;  /* 0x0000006c42007836 */ /* 0x000fe20000000000 */
[----:B------:R-:W-:Y:S01]  /*25280*/  ISETP.LT.AND P3, PT, R39, UR14, !P4 ;  /* 0x0000000e27007c0c */ /* 0x000fe2000e761270 */
[----:B------:R-:W2:Y:S01]  /*25290*/  LDL.LU.64 R42, [R1+0x280] ;  /* 0x00028000012a7983 */ /* 0x000ea20000300a00 */
[----:B---3--:R-:W-:Y:S01]  /*252a0*/  F2FP.SATFINITE.E4M3.F32.PACK_AB_MERGE_C R27, R36, R38, RZ ;  /* 0x00000026241b723e */ /* 0x008fe200048070ff */
[----:B------:R-:W3:Y:S01]  /*252b0*/  LDCU UR12, c[0x0][0x398] ;  /* 0x00007300ff0c77ac */ /* 0x000ee20008000800 */
[----:B------:R-:W-:-:S02]  /*252c0*/  F2FP.SATFINITE.E4M3.F32.PACK_AB_MERGE_C R26, R35, R37, RZ ;  /* 0x00000025231a723e */ /* 0x000fc400048070ff */
[----:B------:R-:W-:Y:S01]  /*252d0*/  ISETP.GE.AND P2, PT, R0, UR4, PT ;  /* 0x0000000400007c0c */ /* 0x000fe2000bf46270 */
[----:B------:R-:W-:Y:S01]  /*252e0*/  VIADD R0, R66, 0x6d ;  /* 0x0000006d42007836 */ /* 0x000fe20000000000 */
[----:B-1----:R-:W-:Y:S01]  /*252f0*/  ISETP.LT.AND P4, PT, R34, UR9, !P4 ;  /* 0x0000000922007c0c */ /* 0x002fe2000e781270 */
[----:B------:R-:W1:Y:S02]  /*25300*/  LDCU UR9, c[0x0][0x398] ;  /* 0x00007300ff0977ac */ /* 0x000e640008000800 */
[----:B------:R-:W-:Y:S01]  /*25310*/  @P6 STG.E.U8 desc[UR22][R32.64], R27 ;  /* 0x0000001b20006986 */ /* 0x000fe2000c101116 */
[----:B------:R-:W1:Y:S03]  /*25320*/  LDCU UR14, c[0x0][0x398] ;  /* 0x00007300ff0e77ac */ /* 0x000e660008000800 */
[----:B------:R3:W-:Y:S01]  /*25330*/  @P3 STG.E.U8 desc[UR22][R30.64], R26 ;  /* 0x0000001a1e003986 */ /* 0x0007e2000c101116 */
[----:B0-----:R-:W-:Y:S01]  /*25340*/  ISETP.GE.AND P6, PT, R0, UR6, PT ;  /* 0x0000000600007c0c */ /* 0x001fe2000bfc6270 */
[----:B------:R-:W0:Y:S01]  /*25350*/  LDCU UR6, c[0x0][0x398] ;  /* 0x00007300ff0677ac */ /* 0x000e220008000800 */
[----:B------:R-:W-:Y:S01]  /*25360*/  PRMT R0, R28, 0x9910, RZ ;  /* 0x000099101c007816 */ /* 0x000fe200000000ff */
[----:B------:R-:W0:Y:S01]  /*25370*/  LDCU UR4, c[0x0][0x39c] ;  /* 0x00007380ff0477ac */ /* 0x000e220008000800 */
[----:B---3--:R-:W3:Y:S01]  /*25380*/  LDL.LU.64 R30, [R1+0x278] ;  /* 0x00027800011e7983 */ /* 0x008ee20000300a00 */
[----:B------:R-:W-:-:S03]  /*25390*/  F2FP.SATFINITE.E4M3.F32.PACK_AB_MERGE_C R28, R72, R73, RZ ;  /* 0x00000049481c723e */ /* 0x000fc600048070ff */
[----:B------:R-:W3:Y:S04]  /*253a0*/  LDL.LU.64 R72, [R1+0x270] ;  /* 0x0002700001487983 */ /* 0x000ee80000300a00 */
[----:B------:R-:W3:Y:S04]  /*253b0*/  LDL.LU R37, [R1+0x3b0] ;  /* 0x0003b00001257983 */ /* 0x000ee80000300800 */
[----:B------:R-:W3:Y:S01]  /*253c0*/  LDL.LU R35, [R1+0x3b4] ;  /* 0x0003b40001237983 */ /* 0x000ee20000300800 */
[----:B----4-:R-:W-:-:S05]  /*253d0*/  F2FP.SATFINITE.E4M3.F32.PACK_AB_MERGE_C R46, R47, R46, RZ ;  /* 0x0000002e2f2e723e */ /* 0x010fca00048070ff */
[----:B------:R4:W-:Y:S04]  /*253e0*/  @P4 STG.E.U8 desc[UR22][R70.64], R46 ;  /* 0x0000002e46004986 */ /* 0x0009e8000c101116 */
[----:B----4-:R-:W4:Y:S01]  /*253f0*/  LDL.LU.64 R70, [R1+0x268] ;  /* 0x0002680001467983 */ /* 0x010f220000300a00 */
[----:B------:R-:W-:Y:S01]  /*25400*/  ISETP.LT.AND P3, PT, R67, UR10, !P5 ;  /* 0x0000000a43007c0c */ /* 0x000fe2000ef61270 */
[----:B------:R-:W0:Y:S01]  /*25410*/  LDCU UR10, c[0x0][0x398] ;  /* 0x00007300ff0a77ac */ /* 0x000e220008000800 */
[----:B------:R-:W-:Y:S01]  /*25420*/  SHF.R.S32.HI R0, RZ, 0x8, R0 ;  /* 0x00000008ff007819 */ /* 0x000fe20000011400 */
[----:B------:R-:W4:Y:S01]  /*25430*/  LDL.LU R32, [R1+0x1b0] ;  /* 0x0001b00001207983 */ /* 0x000f220000300800 */
[----:B------:R-:W-:Y:S01]  /*25440*/  ISETP.LT.AND P4, PT, R40, UR12, !P5 ;  /* 0x0000000c28007c0c */ /* 0x000fe2000ef81270 */
[----:B------:R-:W0:Y:S01]  /*25450*/  LDCU UR12, c[0x0][0x398] ;  /* 0x00007300ff0c77ac */ /* 0x000e220008000800 */
[----:B------:R-:W-:Y:S01]  /*25460*/  PRMT R27, R27, 0x9910, RZ ;  /* 0x000099101b1b7816 */ /* 0x000fe200000000ff */
[----:B------:R-:W4:Y:S01]  /*25470*/  LDL.LU R33, [R1+0x1b4] ;  /* 0x0001b40001217983 */ /* 0x000f220000300800 */
[----:B------:R-:W-:-:S05]  /*25480*/  PRMT R26, R26, 0x9910, RZ ;  /* 0x000099101a1a7816 */ /* 0x000fca00000000ff */
[----:B--2---:R2:W-:Y:S01]  /*25490*/  @P3 STG.E.U8 desc[UR22][R68.64], R0 ;  /* 0x0000000044003986 */ /* 0x0045e2000c101116 */
[----:B-1----:R-:W-:Y:S01]  /*254a0*/  ISETP.LT.AND P3, PT, R39, UR9, !P5 ;  /* 0x0000000927007c0c */ /* 0x002fe2000ef61270 */
[----:B------:R-:W1:Y:S01]  /*254b0*/  LDCU UR9, c[0x0][0x398] ;  /* 0x00007300ff0977ac */ /* 0x000e620008000800 */
[----:B------:R-:W-:Y:S01]  /*254c0*/  SHF.R.S32.HI R26, RZ, 0x8, R26 ;  /* 0x00000008ff1a7819 */ /* 0x000fe2000001141a */
[----:B--2---:R-:W-:Y:S01]  /*254d0*/  IMAD.MOV.U32 R0, RZ, RZ, R27 ;  /* 0x000000ffff007224 */ /* 0x004fe200078e001b */
[----:B------:R-:W-:Y:S01]  /*254e0*/  PRMT R46, R46, 0x9910, RZ ;  /* 0x000099102e2e7816 */ /* 0x000fe200000000ff */
[----:B------:R-:W2:Y:S03]  /*254f0*/  LDL.LU.64 R68, [R1+0x258] ;  /* 0x0002580001447983 */ /* 0x000ea60000300a00 */
[----:B------:R-:W-:Y:S02]  /*25500*/  SHF.R.S32.HI R0, RZ, 0x8, R0 ;  /* 0x00000008ff007819 */ /* 0x000fe40000011400 */
[----:B0-----:R-:W-:Y:S01]  /*25510*/  ISETP.LT.AND P5, PT, R34, UR6, !P5 ;  /* 0x0000000622007c0c */ /* 0x001fe2000efa1270 */
[----:B------:R-:W0:Y:S02]  /*25520*/  LDCU UR6, c[0x0][0x39c] ;  /* 0x00007380ff0677ac */ /* 0x000e240008000800 */
[----:B------:R1:W-:Y:S01]  /*25530*/  @P4 STG.E.U8 desc[UR22][R42.64], R0 ;  /* 0x000000002a004986 */ /* 0x0003e2000c101116 */
[----:B------:R-:W-:Y:S01]  /*25540*/  ISETP.LT.AND P4, PT, R67, UR10, !P2 ;  /* 0x0000000a43007c0c */ /* 0x000fe2000d781270 */
[----:B------:R-:W0:Y:S02]  /*25550*/  LDCU UR10, c[0x0][0x398] ;  /* 0x00007300ff0a77ac */ /* 0x000e240008000800 */
[----:B---3--:R3:W-:Y:S01]  /*25560*/  @P3 STG.E.U8 desc[UR22][R30.64], R26 ;  /* 0x0000001a1e003986 */ /* 0x0087e2000c101116 */
[----:B------:R-:W-:Y:S01]  /*25570*/  ISETP.LT.AND P3, PT, R40, UR12, !P2 ;  /* 0x0000000c28007c0c */ /* 0x000fe2000d761270 */
[----:B------:R-:W0:Y:S01]  /*25580*/  LDCU UR12, c[0x0][0x398] ;  /* 0x00007300ff0c77ac */ /* 0x000e220008000800 */
[----:B-1----:R-:W-:Y:S01]  /*25590*/  IMAD.MOV.U32 R0, RZ, RZ, R46 ;  /* 0x000000ffff007224 */ /* 0x002fe200078e002e */
[----:B---3--:R-:W-:Y:S01]  /*255a0*/  F2FP.SATFINITE.E4M3.F32.PACK_AB_MERGE_C R26, R35, R37, RZ ;  /* 0x00000025231a723e */ /* 0x008fe200048070ff */
[----:B------:R-:W3:Y:S03]  /*255b0*/  LDL.LU.64 R30, [R1+0x250] ;  /* 0x00025000011e7983 */ /* 0x000ee60000300a00 */
[----:B------:R-:W-:-:S05]  /*255c0*/  SHF.R.S32.HI R0, RZ, 0x8, R0 ;  /* 0x00000008ff007819 */ /* 0x000fca0000011400 */
[----:B------:R1:W-:Y:S04]  /*255d0*/  @P5 STG.E.U8 desc[UR22][R72.64], R0 ;  /* 0x0000000048005986 */ /* 0x0003e8000c101116 */
[----:B-1----:R-:W3:Y:S04]  /*255e0*/  LDL.LU.64 R72, [R1+0x248] ;  /* 0x0002480001487983 */ /* 0x002ee80000300a00 */
[----:B----4-:R1:W-:Y:S04]  /*255f0*/  @P4 STG.E.U8 desc[UR22][R70.64], R28 ;  /* 0x0000001c46004986 */ /* 0x0103e8000c101116 */
[----:B------:R4:W-:Y:S04]  /*25600*/  @P3 STG.E.U8 desc[UR22][R48.64], R26 ;  /* 0x0000001a30003986 */ /* 0x0009e8000c101116 */
[----:B-1----:R-:W3:Y:S04]  /*25610*/  LDL.LU.64 R70, [R1+0x240] ;  /* 0x0002400001467983 */ /* 0x002ee80000300a00 */
[----:B----4-:R-:W4:Y:S01]  /*25620*/  LDL.LU.64 R48, [R1+0x7a0] ;  /* 0x0007a00001307983 */ /* 0x010f220000300a00 */
[----:B------:R-:W-:-:S02]  /*25630*/  ISETP.LT.AND P5, PT, R39, UR14, !P2 ;  /* 0x0000000e27007c0c */ /* 0x000fc4000d7a1270 */
[----:B------:R-:W-:Y:S01]  /*25640*/  F2FP.SATFINITE.E4M3.F32.PACK_AB_MERGE_C R27, R33, R32, RZ ;  /* 0x00000020211b723e */ /* 0x000fe200048070ff */
[----:B------:R-:W-:Y:S01]  /*25650*/  VIADD R0, R66, 0x6e ;  /* 0x0000006e42007836 */ /* 0x000fe20000000000 */
[----:B------:R-:W-:Y:S01]  /*25660*/  ISETP.LT.AND P2, PT, R34, UR9, !P2 ;  /* 0x0000000922007c0c */ /* 0x000fe2000d741270 */
[----:B------:R-:W1:Y:S03]  /*25670*/  LDCU UR14, c[0x0][0x398] ;  /* 0x00007300ff0e77ac */ /* 0x000e660008000800 */
[----:B------:R-:W-:Y:S01]  /*25680*/  ISETP.GE.AND P4, PT, R0, UR4, PT ;  /* 0x0000000400007c0c */ /* 0x000fe2000bf86270 */
[----:B------:R-:W1:Y:S04]  /*25690*/  LDCU UR9, c[0x0][0x398] ;  /* 0x00007300ff0977ac */ /* 0x000e680008000800 */
[----:B--2---:R2:W-:Y:S01]  /*256a0*/  @P5 STG.E.U8 desc[UR22][R68.64], R27 ;  /* 0x0000001b44005986 */ /* 0x0045e2000c101116 */
[----:B------:R-:W-:Y:S01]  /*256b0*/  PRMT R0, R28, 0x9910, RZ ;  /* 0x000099101c007816 */ /* 0x000fe200000000ff */
[----:B------:R-:W1:Y:S01]  /*256c0*/  LDCU UR4, c[0x0][0x39c] ;  /* 0x00007380ff0477ac */ /* 0x000e620008000800 */
[----:B------:R-:W-:-:S02]  /*256d0*/  PRMT R28, R26, 0x9910, RZ ;  /* 0x000099101a1c7816 */ /* 0x000fc400000000ff */
[----:B0-----:R-:W-:Y:S01]  /*256e0*/  ISETP.LT.AND P3, PT, R67, UR10, !P6 ;  /* 0x0000000a43007c0c */ /* 0x001fe2000f761270 */
[----:B------:R-:W0:Y:S01]  /*256f0*/  LDCU UR10, c[0x0][0x398] ;  /* 0x00007300ff0a77ac */ /* 0x000e220008000800 */
[----:B--2---:R-:W2:Y:S04]  /*25700*/  LDL.LU R68, [R1+0x5b8] ;  /* 0x0005b80001447983 */ /* 0x004ea80000300800 */
[----:B------:R-:W2:Y:S01]  /*25710*/  LDL.LU R69, [R1+0x5bc] ;  /* 0x0005bc0001457983 */ /* 0x000ea20000300800 */
[----:B------:R-:W-:Y:S01]  /*25720*/  ISETP.LT.AND P5, PT, R40, UR12, !P6 ;  /* 0x0000000c28007c0c */ /* 0x000fe2000f7a1270 */
[----:B------:R-:W0:Y:S01]  /*25730*/  LDCU UR12, c[0x0][0x398] ;  /* 0x00007300ff0c77ac */ /* 0x000e220008000800 */
[----:B------:R-:W-:Y:S01]  /*25740*/  SHF.R.S32.HI R26, RZ, 0x8, R0 ;  /* 0x00000008ff1a7819 */ /* 0x000fe20000011400 */
[----:B------:R-:W-:Y:S01]  /*25750*/  IMAD.MOV.U32 R0, RZ, RZ, R28 ;  /* 0x000000ffff007224 */ /* 0x000fe200078e001c */
[----:B------:R-:W2:Y:S04]  /*25760*/  LDL.LU.64 R44, [R1+0x230] ;  /* 0x00023000012c7983 */ /* 0x000ea80000300a00 */
[----:B------:R-:W2:Y:S01]  /*25770*/  LDL.LU.64 R42, [R1+0x228] ;  /* 0x00022800012a7983 */ /* 0x000ea20000300a00 */
[----:B------:R-:W-:-:S03]  /*25780*/  SHF.R.S32.HI R0, RZ, 0x8, R0 ;  /* 0x00000008ff007819 */ /* 0x000fc60000011400 */
[----:B------:R-:W2:Y:S04]  /*25790*/  LDL.LU R37, [R1+0x3b8] ;  /* 0x0003b80001257983 */ /* 0x000ea80000300800 */
[----:B------:R-:W2:Y:S04]  /*257a0*/  LDL.LU R35, [R1+0x3bc] ;  /* 0x0003bc0001237983 */ /* 0x000ea80000300800 */
[----:B------:R-:W2:Y:S04]  /*257b0*/  LDL.LU R32, [R1+0x1b8] ;  /* 0x0001b80001207983 */ /* 0x000ea80000300800 */
[----:B------:R-:W2:Y:S01]  /*257c0*/  LDL.LU R33, [R1+0x1bc] ;  /* 0x0001bc0001217983 */ /* 0x000ea20000300800 */
[----:B----4-:R-:W-:-:S05]  /*257d0*/  F2FP.SATFINITE.E4M3.F32.PACK_AB_MERGE_C R48, R49, R48, RZ ;  /* 0x000000303130723e */ /* 0x010fca00048070ff */
[----:B---3--:R-:W-:Y:S04]  /*257e0*/  @P2 STG.E.U8 desc[UR22][R30.64], R48 ;  /* 0x000000301e002986 */ /* 0x008fe8000c101116 */
[----:B------:R-:W-:Y:S04]  /*257f0*/  @P3 STG.E.U8 desc[UR22][R72.64], R26 ;  /* 0x0000001a48003986 */ /* 0x000fe8000c101116 */
[----:B------:R3:W-:Y:S04]  /*25800*/  @P5 STG.E.U8 desc[UR22][R70.64], R0 ;  /* 0x0000000046005986 */ /* 0x0007e8000c101116 */
[----:B---3--:R-:W3:Y:S01]  /*25810*/  LDL.LU.64 R70, [R1+0x220] ;  /* 0x0002200001467983 */ /* 0x008ee20000300a00 */
[----:B-1----:R-:W-:-:S02]  /*25820*/  ISETP.LT.AND P3, PT, R39, UR14, !P6 ;  /* 0x0000000e27007c0c */ /* 0x002fc4000f761270 */
[----:B------:R-:W-:Y:S01]  /*25830*/  PRMT R26, R27, 0x9910, RZ ;  /* 0x000099101b1a7816 */ /* 0x000fe200000000ff */
[----:B------:R-:W4:Y:S01]  /*25840*/  LDL.LU.64 R30, [R1+0x218] ;  /* 0x00021800011e7983 */ /* 0x000f220000300a00 */
[----:B0-----:R-:W-:Y:S01]  /*25850*/  ISETP.LT.AND P2, PT, R67, UR10, !P4 ;  /* 0x0000000a43007c0c */ /* 0x001fe2000e741270 */
[----:B------:R-:W-:Y:S01]  /*25860*/  VIADD R0, R66, 0x6f ;  /* 0x0000006f42007836 */ /* 0x000fe20000000000 */
[----:B------:R-:W-:Y:S01]  /*25870*/  SHF.R.S32.HI R26, RZ, 0x8, R26 ;  /* 0x00000008ff1a7819 */ /* 0x000fe2000001141a */
[----:B------:R-:W4:Y:S01]  /*25880*/  LDL.LU.64 R72, [R1+0x210] ;  /* 0x0002100001487983 */ /* 0x000f220000300a00 */
[----:B--2---:R-:W-:Y:S01]  /*25890*/  F2FP.SATFINITE.E4M3.F32.PACK_AB_MERGE_C R27, R69, R68, RZ ;  /* 0x00000044451b723e */ /* 0x004fe200048070ff */
[----:B------:R-:W0:Y:S02]  /*258a0*/  LDCU UR14, c[0x0][0x398] ;  /* 0x00007300ff0e77ac */ /* 0x000e240008000800 */
[----:B------:R-:W2:Y:S01]  /*258b0*/  LDL.LU.64 R68, [R1+0x208] ;  /* 0x0002080001447983 */ /* 0x000ea20000300a00 */
[----:B------:R-:W-:Y:S01]  /*258c0*/  ISETP.LT.AND P6, PT, R34, UR9, !P6 ;  /* 0x0000000922007c0c */ /* 0x000fe2000f7c1270 */
[----:B------:R-:W1:Y:S02]  /*258d0*/  LDCU UR9, c[0x0][0x398] ;  /* 0x00007300ff0977ac */ /* 0x000e640008000800 */
[----:B------:R0:W-:Y:S01]  /*258e0*/  @P3 STG.E.U8 desc[UR22][R50.64], R26 ;  /* 0x0000001a32003986 */ /* 0x0001e2000c101116 */
[----:B------:R-:W-:Y:S01]  /*258f0*/  ISETP.LT.AND P3, PT, R40, UR12, !P4 ;  /* 0x0000000c28007c0c */ /* 0x000fe2000e761270 */
[----:B------:R-:W1:Y:S01]  /*25900*/  LDCU UR10, c[0x0][0x398] ;  /* 0x00007300ff0a77ac */ /* 0x000e620008000800 */
[----:B------:R-:W-:-:S02]  /*25910*/  PRMT R28, R48, 0x9910, RZ ;  /* 0x00009910301c7816 */ /* 0x000fc400000000ff */
[----:B------:R-:W-:Y:S01]  /*25920*/  ISETP.GE.AND P5, PT, R0, UR6, PT ;  /* 0x0000000600007c0c */ /* 0x000fe2000bfa6270 */
[----:B------:R-:W1:Y:S01]  /*25930*/  LDCU UR6, c[0x0][0x398] ;  /* 0x00007300ff0677ac */ /* 0x000e620008000800 */
[----:B0-----:R-:W2:Y:S01]  /*25940*/  LDL.LU.64 R50, [R1+0x798] ;  /* 0x0007980001327983 */ /* 0x001ea20000300a00 */
[----:B------:R-:W-:Y:S01]  /*25950*/  SHF.R.S32.HI R0, RZ, 0x8, R28 ;  /* 0x00000008ff007819 */ /* 0x000fe2000001141c */
[----:B------:R-:W0:Y:S01]  /*25960*/  LDCU UR12, c[0x0][0x398] ;  /* 0x00007300ff0c77ac */ /* 0x000e220008000800 */
[----:B------:R-:W-:-:S03]  /*25970*/  F2FP.SATFINITE.E4M3.F32.PACK_AB_MERGE_C R26, R35, R37, RZ ;  /* 0x00000025231a723e */ /* 0x000fc600048070ff */
[----:B------:R-:W-:Y:S04]  /*25980*/  @P6 STG.E.U8 desc[UR22][R44.64], R0 ;  /* 0x000000002c006986 */ /* 0x000fe8000c101116 */
[----:B------:R-:W-:Y:S04]  /*25990*/  @P2 STG.E.U8 desc[UR22][R42.64], R27 ;  /* 0x0000001b2a002986 */ /* 0x000fe8000c101116 */
[----:B---3--:R3:W-:Y:S04]  /*259a0*/  @P3 STG.E.U8 desc[UR22][R70.64], R26 ;  /* 0x0000001a46003986 */ /* 0x0087e8000c101116 */
[----:B---3--:R-:W3:Y:S01]  /*259b0*/  LDL.LU.64 R70, [R1+0x200] ;  /* 0x0002000001467983 */ /* 0x008ee20000300a00 */
[----:B------:R-:W-:Y:S01]  /*259c0*/  VIADD R0, R66, 0x70 ;  /* 0x0000007042007836 */ /* 0x000fe20000000000 */
[----:B------:R-:W-:Y:S01]  /*259d0*/  ISETP.LT.AND P6, PT, R39, UR16, !P4 ;  /* 0x0000001027007c0c */ /* 0x000fe2000e7c1270 */
[----:B------:R-:W0:Y:S01]  /*259e0*/  LDCU UR16, c[0x0][0x398] ;  /* 0x00007300ff1077ac */ /* 0x000e220008000800 */
[----:B-1----:R-:W-:Y:S01]  /*259f0*/  ISETP.LT.AND P3, PT, R67, UR6, !P5 ;  /* 0x0000000643007c0c */ /* 0x002fe2000ef61270 */
[----:B------:R-:W3:Y:S01]  /*25a00*/  LDL.LU R47, [R1+0x5c0] ;  /* 0x0005c000012f7983 */ /* 0x000ee20000300800 */
[----:B------:R-:W-:Y:S01]  /*25a10*/  ISETP.GE.AND P2, PT, R0, UR4, PT ;  /* 0x0000000400007c0c */ /* 0x000fe2000bf46270 */
[----:B------:R-:W1:Y:S01]  /*25a20*/  LDCU UR4, c[0x0][0x39c] ;  /* 0x00007380ff0477ac */ /* 0x000e620008000800 */
[----:B------:R-:W-:Y:S01]  /*25a30*/  ISETP.LT.AND P4, PT, R34, UR14, !P4 ;  /* 0x0000000e22007c0c */ /* 0x000fe2000e781270 */
[----:B------:R-:W3:Y:S01]  /*25a40*/  LDL.LU R41, [R1+0x5c4] ;  /* 0x0005c40001297983 */ /* 0x000ee20000300800 */
[----:B------:R-:W-:-:S02]  /*25a50*/  PRMT R27, R27, 0x9910, RZ ;  /* 0x000099101b1b7816 */ /* 0x000fc400000000ff */
[----:B------:R-:W-:Y:S01]  /*25a60*/  F2FP.SATFINITE.E4M3.F32.PACK_AB_MERGE_C R28, R33, R32, RZ ;  /* 0x00000020211c723e */ /* 0x000fe200048070ff */
[----:B------:R-:W3:Y:S01]  /*25a70*/  LDL.LU.64 R44, [R1+0x150] ;  /* 0x00015000012c7983 */ /* 0x000ee20000300a00 */
[----:B------:R-:W-:Y:S02]  /*25a80*/  PRMT R29, R26, 0x9910, RZ ;  /* 0x000099101a1d7816 */ /* 0x000fe400000000ff */
[----:B--2---:R-:W-:Y:S01]  /*25a90*/  F2FP.SATFINITE.E4M3.F32.PACK_AB_MERGE_C R50, R51, R50, RZ ;  /* 0x000000323332723e */ /* 0x004fe200048070ff */
[----:B------:R-:W2:Y:S01]  /*25aa0*/  LDL.LU R38, [R1+0x5c8] ;  /* 0x0005c80001267983 */ /* 0x000ea20000300800 */
[----:B------:R-:W-:Y:S01]  /*25ab0*/  SHF.R.S32.HI R26, RZ, 0x8, R27 ;  /* 0x00000008ff1a7819 */ /* 0x000fe2000001141b */
[----:B------:R-:W-:Y:S01]  /*25ac0*/  VIADD R0, R66, 0x71 ;  /* 0x0000007142007836 */ /* 0x000fe20000000000 */
[----:B------:R-:W0:Y:S01]  /*25ad0*/  LDCU UR6, c[0x0][0x398] ;  /* 0x00007300ff0677ac */ /* 0x000e220008000800 */
[----:B------:R-:W2:Y:S01]  /*25ae0*/  LDL.LU R36, [R1+0x5cc] ;  /* 0x0005cc0001247983 */ /* 0x000ea20000300800 */
[----:B------:R-:W0:Y:S03]  /*25af0*/  LDCU UR14, c[0x0][0x398] ;  /* 0x00007300ff0e77ac */ /* 0x000e260008000800 */
[----:B------:R-:W2:Y:S04]  /*25b00*/  LDL.LU.64 R42, [R1+0x148] ;  /* 0x00014800012a7983 */ /* 0x000ea80000300a00 */
[----:B----4-:R4:W-:Y:S01]  /*25b10*/  @P6 STG.E.U8 desc[UR22][R30.64], R28 ;  /* 0x0000001c1e006986 */ /* 0x0109e2000c101116 */
[----:B------:R-:W-:Y:S01]  /*25b20*/  ISETP.LT.AND P6, PT, R40, UR9, !P5 ;  /* 0x0000000928007c0c */ /* 0x000fe2000efc1270 */
[----:B------:R-:W0:Y:S02]  /*25b30*/  LDCU UR9, c[0x0][0x398] ;  /* 0x00007300ff0977ac */ /* 0x000e240008000800 */
[----:B------:R-:W2:Y:S04]  /*25b40*/  LDL.LU R37, [R1+0x3c0] ;  /* 0x0003c00001257983 */ /* 0x000ea80000300800 */
[----:B------:R-:W-:Y:S01]  /*25b50*/  @P4 STG.E.U8 desc[UR22][R72.64], R50 ;  /* 0x0000003248004986 */ /* 0x000fe2000c101116 */
[----:B-1----:R-:W-:-:S03]  /*25b60*/  ISETP.GE.AND P4, PT, R0, UR4, PT ;  /* 0x0000000400007c0c */ /* 0x002fc6000bf86270 */
[----:B------:R-:W2:Y:S01]  /*25b70*/  LDL.LU R35, [R1+0x3c4] ;  /* 0x0003c40001237983 */ /* 0x000ea20000300800 */
[----:B------:R-:W-:Y:S01]  /*25b80*/  IMAD.MOV.U32 R0, RZ, RZ, R29 ;  /* 0x000000ffff007224 */ /* 0x000fe200078e001d */
[----:B------:R-:W1:Y:S02]  /*25b90*/  LDCU UR4, c[0x0][0x39c] ;  /* 0x00007380ff0477ac */ /* 0x000e640008000800 */
[----:B------:R0:W-:Y:S01]  /*25ba0*/  @P3 STG.E.U8 desc[UR22][R68.64], R26 ;  /* 0x0000001a44003986 */ /* 0x0001e2000c101116 */
[----:B------:R-:W-:Y:S01]  /*25bb0*/  ISETP.LT.AND P3, PT, R39, UR10, !P5 ;  /* 0x0000000a27007c0c */ /* 0x000fe2000ef61270 */
[----:B------:R-:W1:Y:S02]  /*25bc0*/  LDCU UR10, c[0x0][0x398] ;  /* 0x00007300ff0a77ac */ /* 0x000e640008000800 */
[----:B----4-:R-:W4:Y:S04]  /*25bd0*/  LDL.LU R30, [R1+0x1c0] ;  /* 0x0001c000011e7983 */ /* 0x010f280000300800 */
[----:B------:R-:W4:Y:S01]  /*25be0*/  LDL.LU R31, [R1+0x1c4] ;  /* 0x0001c400011f7983 */ /* 0x000f220000300800 */
[----:B------:R-:W-:-:S02]  /*25bf0*/  SHF.R.S32.HI R0, RZ, 0x8, R0 ;  /* 0x00000008ff007819 */ /* 0x000fc40000011400 */
[----:B0-----:R-:W-:Y:S01]  /*25c00*/  PRMT R26, R28, 0x9910, RZ ;  /* 0x000099101c1a7816 */ /* 0x001fe200000000ff */
[----:B------:R-:W4:Y:S03]  /*25c10*/  LDL.LU.64 R72, [R1+0x140] ;  /* 0x0001400001487983 */ /* 0x000f260000300a00 */
[----:B------:R-:W-:Y:S01]  /*25c20*/  SHF.R.S32.HI R26, RZ, 0x8, R26 ;  /* 0x00000008ff1a7819 */ /* 0x000fe2000001141a */
[----:B------:R-:W4:Y:S04]  /*25c30*/  LDL.LU.64 R32, [R1+0x138] ;  /* 0x0001380001207983 */ /* 0x000f280000300a00 */
[----:B---3--:R-:W-:Y:S04]  /*25c40*/  @P6 STG.E.U8 desc[UR22][R70.64], R0 ;  /* 0x0000000046006986 */ /* 0x008fe8000c101116 */
[----:B------:R0:W-:Y:S04]  /*25c50*/  @P3 STG.E.U8 desc[UR22][R52.64], R26 ;  /* 0x0000001a34003986 */ /* 0x0001e8000c101116 */
[----:B0-----:R-:W3:Y:S04]  /*25c60*/  LDL.LU.64 R52, [R1+0x790] ;  /* 0x0007900001347983 */ /* 0x001ee80000300a00 */
[----:B------:R-:W3:Y:S04]  /*25c70*/  LDL.LU.64 R68, [R1+0x130] ;  /* 0x0001300001447983 */ /* 0x000ee80000300a00 */
[----:B------:R-:W3:Y:S01]  /*25c80*/  LDL.LU.64 R70, [R1+0x128] ;  /* 0x0001280001467983 */ /* 0x000ee20000300a00 */
[----:B------:R-:W-:Y:S01]  /*25c90*/  ISETP.LT.AND P5, PT, R34, UR6, !P5 ;  /* 0x0000000622007c0c */ /* 0x000fe2000efa1270 */
[----:B------:R-:W0:Y:S01]  /*25ca0*/  LDCU UR6, c[0x0][0x398] ;  /* 0x00007300ff0677ac */ /* 0x000e220008000800 */
[----:B------:R-:W-:-:S02]  /*25cb0*/  PRMT R27, R50, 0x9910, RZ ;  /* 0x00009910321b7816 */ /* 0x000fc400000000ff */
[----:B------:R-:W-:Y:S01]  /*25cc0*/  ISETP.LT.AND P6, PT, R67, UR9, !P2 ;  /* 0x0000000943007c0c */ /* 0x000fe2000d7c1270 */
[----:B------:R-:W-:Y:S01]  /*25cd0*/  VIADD R0, R66, 0x72 ;  /* 0x0000007242007836 */ /* 0x000fe20000000000 */
[----:B------:R-:W-:Y:S01]  /*25ce0*/  SHF.R.S32.HI R26, RZ, 0x8, R27 ;  /* 0x00000008ff1a7819 */ /* 0x000fe2000001141b */
[----:B------:R-:W0:Y:S03]  /*25cf0*/  LDCU UR9, c[0x0][0x398] ;  /* 0x00007300ff0977ac */ /* 0x000e260008000800 */
[----:B-1----:R-:W-:Y:S01]  /*25d00*/  ISETP.GE.AND P3, PT, R0, UR4, PT ;  /* 0x0000000400007c0c */ /* 0x002fe2000bf66270 */
[----:B------:R-:W1:Y:S02]  /*25d10*/  LDCU UR4, c[0x0][0x39c] ;  /* 0x00007380ff0477ac */ /* 0x000e640008000800 */
[----:B------:R0:W-:Y:S01]  /*25d20*/  @P5 STG.E.U8 desc[UR22][R44.64], R26 ;  /* 0x0000001a2c005986 */ /* 0x0001e2000c101116 */
[----:B------:R-:W-:Y:S01]  /*25d30*/  ISETP.LT.AND P5, PT, R40, UR10, !P2 ;  /* 0x0000000a28007c0c */ /* 0x000fe2000d7a1270 */
[----:B------:R-:W1:Y:S01]  /*25d40*/  LDCU UR10, c[0x0][0x398] ;  /* 0x00007300ff0a77ac */ /* 0x000e620008000800 */
[----:B------:R-:W-:-:S05]  /*25d50*/  F2FP.SATFINITE.E4M3.F32.PACK_AB_MERGE_C R0, R41, R47, RZ ;  /* 0x0000002f2900723e */ /* 0x000fca00048070ff */
[----:B--2---:R-:W-:Y:S01]  /*25d60*/  @P6 STG.E.U8 desc[UR22][R42.64], R0 ;  /* 0x000000002a006986 */ /* 0x004fe2000c101116 */
[----:B------:R-:W-:Y:S01]  /*25d70*/  ISETP.LT.AND P6, PT, R39, UR12, !P2 ;  /* 0x0000000c27007c0c */ /* 0x000fe2000d7c1270 */
[----:B------:R-:W2:Y:S01]  /*25d80*/  LDCU UR12, c[0x0][0x398] ;  /* 0x00007300ff0c77ac */ /* 0x000ea20008000800 */
[----:B----4-:R-:W-:Y:S02]  /*25d90*/  F2FP.SATFINITE.E4M3.F32.PACK_AB_MERGE_C R27, R31, R30, RZ ;  /* 0x0000001e1f1b723e */ /* 0x010fe400048070ff */
[----:B------:R-:W4:Y:S01]  /*25da0*/  LDL.LU.64 R30, [R1+0x120] ;  /* 0x00012000011e7983 */ /* 0x000f220000300a00 */
[----:B0-----:R-:W-:Y:S02]  /*25db0*/  F2FP.SATFINITE.E4M3.F32.PACK_AB_MERGE_C R26, R35, R37, RZ ;  /* 0x00000025231a723e */ /* 0x001fe400048070ff */
[----:B------:R-:W-:Y:S01]  /*25dc0*/  ISETP.LT.AND P2, PT, R34, UR6, !P2 ;  /* 0x0000000622007c0c */ /* 0x000fe2000d741270 */
[----:B------:R-:W0:Y:S02]  /*25dd0*/  LDCU UR6, c[0x0][0x39c] ;  /* 0x00007380ff0677ac */ /* 0x000e240008000800 */
[----:B------:R1:W-:Y:S04]  /*25de0*/  @P5 STG.E.U8 desc[UR22][R72.64], R26 ;  /* 0x0000001a48005986 */ /* 0x0003e8000c101116 */
[----:B------:R-:W-:Y:S04]  /*25df0*/  @P6 STG.E.U8 desc[UR22][R32.64], R27 ;  /* 0x0000001b20006986 */ /* 0x000fe8000c101116 */
[----:B-1----:R-:W2:Y:S04]  /*25e00*/  LDL.LU.64 R72, [R1+0x118] ;  /* 0x0001180001487983 */ /* 0x002ea80000300a00 */
[----:B------:R-:W4:Y:S01]  /*25e10*/  LDL.LU.64 R42, [R1+0x110] ;  /* 0x00011000012a7983 */ /* 0x000f220000300a00 */
[----:B------:R-:W-:-:S02]  /*25e20*/  F2FP.SATFINITE.E4M3.F32.PACK_AB_MERGE_C R28, R36, R38, RZ ;  /* 0x00000026241c723e */ /* 0x000fc400048070ff */
[----:B------:R-:W-:Y:S01]  /*25e30*/  ISETP.LT.AND P5, PT, R67, UR9, !P4 ;  /* 0x0000000943007c0c */ /* 0x000fe2000e7a1270 */
[----:B------:R-:W1:Y:S01]  /*25e40*/  LDCU UR9, c[0x0][0x398] ;  /* 0x00007300ff0977ac */ /* 0x000e620008000800 */
[----:B------:R-:W-:-:S04]  /*25e50*/  PRMT R0, R0, 0x9910, RZ ;  /* 0x0000991000007816 */ /* 0x000fc800000000ff */
[----:B------:R-:W-:Y:S02]  /*25e60*/  SHF.R.S32.HI R0, RZ, 0x8, R0 ;  /* 0x00000008ff007819 */ /* 0x000fe40000011400 */
[----:B---3--:R-:W-:-:S05]  /*25e70*/  F2FP.SATFINITE.E4M3.F32.PACK_AB_MERGE_C R52, R53, R52, RZ ;  /* 0x000000343534723e */ /* 0x008fca00048070ff */
[----:B------:R3:W-:Y:S04]  /*25e80*/  @P2 STG.E.U8 desc[UR22][R68.64], R52 ;  /* 0x0000003444002986 */ /* 0x0007e8000c101116 */
[----:B---3--:R-:W3:Y:S04]  /*25e90*/  LDL.LU R68, [R1+0x3c8] ;  /* 0x0003c80001447983 */ /* 0x008ee80000300800 */
[----:B------:R-:W3:Y:S04]  /*25ea0*/  LDL.LU R69, [R1+0x3cc] ;  /* 0x0003cc0001457983 */ /* 0x000ee80000300800 */
[----:B------:R-:W3:Y:S04]  /*25eb0*/  LDL.LU.64 R36, [R1+0x108] ;  /* 0x0001080001247983 */ /* 0x000ee80000300a00 */
[----:B------:R-:W3:Y:S04]  /*25ec0*/  LDL.LU R32, [R1+0x1c8] ;  /* 0x0001c80001207983 */ /* 0x000ee80000300800 */
[----:B------:R-:W3:Y:S04]  /*25ed0*/  LDL.LU R33, [R1+0x1cc] ;  /* 0x0001cc0001217983 */ /* 0x000ee80000300800 */
[----:B------:R0:W-:Y:S04]  /*25ee0*/  @P5 STG.E.U8 desc[UR22][R70.64], R0 ;  /* 0x0000000046005986 */ /* 0x0001e8000c101116 */
[----:B0-----:R-:W3:Y:S01]  /*25ef0*/  LDL.LU.64 R70, [R1+0xf8] ;  /* 0x0000f80001467983 */ /* 0x001ee20000300a00 */
[----:B------:R-:W-:Y:S01]  /*25f00*/  ISETP.LT.AND P6, PT, R40, UR10, !P4 ;  /* 0x0000000a28007c0c */ /* 0x000fe2000e7c1270 */
[----:B------:R-:W0:Y:S01]  /*25f10*/  LDCU UR10, c[0x0][0x398] ;  /* 0x00007300ff0a77ac */ /* 0x000e220008000800 */
[----:B------:R-:W-:-:S02]  /*25f20*/  PRMT R26, R26, 0x9910, RZ ;  /* 0x000099101a1a7816 */ /* 0x000fc400000000ff */
[----:B------:R-:W-:Y:S02]  /*25f30*/  PRMT R27, R27, 0x9910, RZ ;  /* 0x000099101b1b7816 */ /* 0x000fe400000000ff */
[----:B------:R-:W-:Y:S02]  /*25f40*/  SHF.R.S32.HI R0, RZ, 0x8, R26 ;  /* 0x00000008ff007819 */ /* 0x000fe4000001141a */
[----:B--2---:R-:W-:Y:S01]  /*25f50*/  ISETP.LT.AND P5, PT, R39, UR12, !P4 ;  /* 0x0000000c27007c0c */ /* 0x004fe2000e7a1270 */
[----:B------:R-:W2:Y:S04]  /*25f60*/  LDCU UR12, c[0x0][0x398] ;  /* 0x00007300ff0c77ac */ /* 0x000ea80008000800 */
[----:B----4-:R4:W-:Y:S01]  /*25f70*/  @P6 STG.E.U8 desc[UR22][R30.64], R0 ;  /* 0x000000001e006986 */ /* 0x0109e2000c101116 */
[----:B-1----:R-:W-:Y:S01]  /*25f80*/  ISETP.LT.AND P4, PT, R34, UR9, !P4 ;  /* 0x0000000922007c0c */ /* 0x002fe2000e781270 */
[----:B------:R-:W1:Y:S01]  /*25f90*/  LDCU UR9, c[0x0][0x398] ;  /* 0x00007300ff0977ac */ /* 0x000e620008000800 */
[----:B------:R-:W-:Y:S01]  /*25fa0*/  PRMT R26, R52, 0x9910, RZ ;  /* 0x00009910341a7816 */ /* 0x000fe200000000ff */
[----:B----4-:R-:W-:Y:S01]  /*25fb0*/  IMAD.MOV.U32 R0, RZ, RZ, R27 ;  /* 0x000000ffff007224 */ /* 0x010fe200078e001b */
[----:B------:R-:W-:Y:S01]  /*25fc0*/  ISETP.LT.AND P2, PT, R67, UR14, !P3 ;  /* 0x0000000e43007c0c */ /* 0x000fe2000df41270 */
[----:B------:R-:W4:Y:S03]  /*25fd0*/  LDL.LU.64 R30, [R1+0xf0] ;  /* 0x0000f000011e7983 */ /* 0x000f260000300a00 */
[----:B------:R-:W-:-:S02]  /*25fe0*/  SHF.R.S32.HI R0, RZ, 0x8, R0 ;  /* 0x00000008ff007819 */ /* 0x000fc40000011400 */
[----:B------:R-:W-:-:S03]  /*25ff0*/  SHF.R.S32.HI R26, RZ, 0x8, R26 ;  /* 0x00000008ff1a7819 */ /* 0x000fc6000001141a */
[----:B------:R1:W-:Y:S01]  /*26000*/  @P5 STG.E.U8 desc[UR22][R72.64], R0 ;  /* 0x0000000048005986 */ /* 0x0003e2000c101116 */
[----:B0-----:R-:W-:Y:S01]  /*26010*/  ISETP.LT.AND P5, PT, R40, UR10, !P3 ;  /* 0x0000000a28007c0c */ /* 0x001fe2000dfa1270 */
[----:B------:R-:W0:Y:S02]  /*26020*/  LDCU UR10, c[0x0][0x398] ;  /* 0x00007300ff0a77ac */ /* 0x000e240008000800 */
[----:B------:R3:W-:Y:S04]  /*26030*/  @P4 STG.E.U8 desc[UR22][R42.64], R26 ;  /* 0x0000001a2a004986 */ /* 0x0007e8000c101116 */
[----:B-1----:R-:W4:Y:S01]  /*26040*/  LDL.LU.64 R72, [R1+0xe8] ;  /* 0x0000e80001487983 */ /* 0x002f220000300a00 */
[----:B------:R-:W-:Y:S02]  /*26050*/  ISETP.LT.AND P6, PT, R39, UR16, !P3 ;  /* 0x0000001027007c0c */ /* 0x000fe4000dfc1270 */
[----:B---3--:R-:W-:-:S02]  /*26060*/  F2FP.SATFINITE.E4M3.F32.PACK_AB_MERGE_C R26, R69, R68, RZ ;  /* 0x00000044451a723e */ /* 0x008fc400048070ff */
[----:B------:R-:W3:Y:S04]  /*26070*/  LDL.LU.64 R68, [R1+0xe0] ;  /* 0x0000e00001447983 */ /* 0x000ee80000300a00 */
[----:B------:R-:W-:Y:S04]  /*26080*/  @P2 STG.E.U8 desc[UR22][R36.64], R28 ;  /* 0x0000001c24002986 */ /* 0x000fe8000c101116 */
[----:B------:R1:W-:Y:S04]  /*26090*/  @P5 STG.E.U8 desc[UR22][R54.64], R26 ;  /* 0x0000001a36005986 */ /* 0x0003e8000c101116 */
[----:B-1----:R-:W3:Y:S01]  /*260a0*/  LDL.LU.64 R54, [R1+0x788] ;  /* 0x0007880001367983 */ /* 0x002ee20000300a00 */
[----:B------:R-:W-:-:S05]  /*260b0*/  F2FP.SATFINITE.E4M3.F32.PACK_AB_MERGE_C R27, R33, R32, RZ ;  /* 0x00000020211b723e */ /* 0x000fca00048070ff */
[----:B------:R1:W-:Y:S04]  /*260c0*/  @P6 STG.E.U8 desc[UR22][R70.64], R27 ;  /* 0x0000001b46006986 */ /* 0x0003e8000c101116 */
[----:B-1----:R-:W4:Y:S04]  /*260d0*/  LDL.LU R70, [R1+0x5d0] ;  /* 0x0005d00001467983 */ /* 0x002f280000300800 */
[----:B------:R-:W4:Y:S01]  /*260e0*/  LDL.LU R71, [R1+0x5d4] ;  /* 0x0005d40001477983 */ /* 0x000f220000300800 */
[----:B------:R-:W-:Y:S01]  /*260f0*/  VIADD R0, R66, 0x73 ;  /* 0x0000007342007836 */ /* 0x000fe20000000000 */
[----:B--2---:R-:W-:Y:S01]  /*26100*/  ISETP.LT.AND P3, PT, R34, UR12, !P3 ;  /* 0x0000000c22007c0c */ /* 0x004fe2000df61270 */
[----:B------:R-:W1:Y:S01]  /*26110*/  LDCU UR12, c[0x0][0x398] ;  /* 0x00007300ff0c77ac */ /* 0x000e620008000800 */
[----:B------:R-:W2:Y:S02]  /*26120*/  LDL.LU.64 R44, [R1+0xd0] ;  /* 0x0000d000012c7983 */ /* 0x000ea40000300a00 */
[----:B------:R-:W-:Y:S01]  /*26130*/  ISETP.GE.AND P4, PT, R0, UR4, PT ;  /* 0x0000000400007c0c */ /* 0x000fe2000bf86270 */
[----:B------:R-:W-:Y:S01]  /*26140*/  VIADD R0, R66, 0x74 ;  /* 0x0000007442007836 */ /* 0x000fe20000000000 */
[----:B------:R-:W1:Y:S01]  /*26150*/  LDCU UR4, c[0x0][0x398] ;  /* 0x00007300ff0477ac */ /* 0x000e620008000800 */
[----:B------:R-:W2:Y:S01]  /*26160*/  LDL.LU.64 R42, [R1+0xc8] ;  /* 0x0000c800012a7983 */ /* 0x000ea20000300a00 */
[----:B------:R-:W-:-:S02]  /*26170*/  ISETP.LT.AND P5, PT, R67, UR9, !P4 ;  /* 0x0000000943007c0c */ /* 0x000fc4000e7a1270 */
[----:B------:R-:W-:Y:S01]  /*26180*/  ISETP.GE.AND P2, PT, R0, UR6, PT ;  /* 0x0000000600007c0c */ /* 0x000fe2000bf46270 */
[----:B------:R-:W2:Y:S01]  /*26190*/  LDL.LU R37, [R1+0x3d0] ;  /* 0x0003d00001257983 */ /* 0x000ea20000300800 */
[----:B------:R-:W-:Y:S01]  /*261a0*/  PRMT R0, R28, 0x9910, RZ ;  /* 0x000099101c007816 */ /* 0x000fe200000000ff */
[----:B------:R-:W1:Y:S01]  /*261b0*/  LDCU UR6, c[0x0][0x398] ;  /* 0x00007300ff0677ac */ /* 0x000e620008000800 */
[----:B------:R-:W-:Y:S01]  /*261c0*/  PRMT R28, R26, 0x9910, RZ ;  /* 0x000099101a1c7816 */ /* 0x000fe200000000ff */
[----:B------:R-:W2:Y:S01]  /*261d0*/  LDL.LU R35, [R1+0x3d4] ;  /* 0x0003d40001237983 */ /* 0x000ea20000300800 */
[----:B0-----:R-:W-:Y:S01]  /*261e0*/  ISETP.LT.AND P6, PT, R40, UR10, !P4 ;  /* 0x0000000a28007c0c */ /* 0x001fe2000e7c1270 */
[----:B------:R-:W0:Y:S01]  /*261f0*/  LDCU UR9, c[0x0][0x398] ;  /* 0x00007300ff0977ac */ /* 0x000e220008000800 */
[----:B------:R-:W-:Y:S01]  /*26200*/  SHF.R.S32.HI R26, RZ, 0x8, R0 ;  /* 0x00000008ff1a7819 */ /* 0x000fe20000011400 */
[----:B------:R-:W-:Y:S01]  /*26210*/  IMAD.MOV.U32 R0, RZ, RZ, R28 ;  /* 0x000000ffff007224 */ /* 0x000fe200078e001c */
[----:B------:R-:W2:Y:S01]  /*26220*/  LDL.LU R32, [R1+0x1d0] ;  /* 0x0001d00001207983 */ /* 0x000ea20000300800 */
[----:B------:R-:W0:Y:S03]  /*26230*/  LDCU UR10, c[0x0][0x398] ;  /* 0x00007300ff0a77ac */ /* 0x000e260008000800 */
[----:B------:R-:W-:Y:S01]  /*26240*/  SHF.R.S32.HI R0, RZ, 0x8, R0 ;  /* 0x00000008ff007819 */ /* 0x000fe20000011400 */
[----:B------:R-:W2:Y:S01]  /*26250*/  LDL.LU R33, [R1+0x1d4] ;  /* 0x0001d40001217983 */ /* 0x000ea20000300800 */
[----:B---3--:R-:W-:-:S05]  /*26260*/  F2FP.SATFINITE.E4M3.F32.PACK_AB_MERGE_C R54, R55, R54, RZ ;  /* 0x000000363736723e */ /* 0x008fca00048070ff */
[----:B----4-:R3:W-:Y:S04]  /*26270*/  @P3 STG.E.U8 desc[UR22][R30.64], R54 ;  /* 0x000000361e003986 */ /* 0x0107e8000c101116 */
[----:B------:R4:W-:Y:S01]  /*26280*/  @P5 STG.E.U8 desc[UR22][R72.64], R26 ;  /* 0x0000001a48005986 */ /* 0x0009e2000c101116 */
[----:B-1----:R-:W-:Y:S01]  /*26290*/  ISETP.LT.AND P5, PT, R39, UR4, !P4 ;  /* 0x0000000427007c0c */ /* 0x002fe2000e7a1270 */
[----:B------:R-:W1:Y:S02]  /*262a0*/  LDCU UR4, c[0x0][0x398] ;  /* 0x00007300ff0477ac */ /* 0x000e640008000800 */
[----:B------:R0:W-:Y:S04]  /*262b0*/  @P6 STG.E.U8 desc[UR22][R68.64], R0 ;  /* 0x0000000044006986 */ /* 0x0001e8000c101116 */
[----:B---3--:R-:W3:Y:S01]  /*262c0*/  LDL.LU.64 R30, [R1+0xc0] ;  /* 0x0000c000011e7983 */ /* 0x008ee20000300a00 */
[----:B----4-:R-:W-:-:S03]  /*262d0*/  PRMT R26, R27, 0x9910, RZ ;  /* 0x000099101b1a7816 */ /* 0x010fc600000000ff */
[----:B0-----:R-:W4:Y:S01]  /*262e0*/  LDL.LU.64 R68, [R1+0xb8] ;  /* 0x0000b80001447983 */ /* 0x001f220000300a00 */
[----:B------:R-:W-:-:S03]  /*262f0*/  SHF.R.S32.HI R26, RZ, 0x8, R26 ;  /* 0x00000008ff1a7819 */ /* 0x000fc6000001141a */
[----:B------:R-:W4:Y:S04]  /*26300*/  LDL.LU.64 R72, [R1+0xb0] ;  /* 0x0000b00001487983 */ /* 0x000f280000300a00 */
[----:B------:R0:W-:Y:S01]  /*26310*/  @P5 STG.E.U8 desc[UR22][R56.64], R26 ;  /* 0x0000001a38005986 */ /* 0x0001e2000c101116 */
[----:B------:R-:W-:-:S03]  /*26320*/  F2FP.SATFINITE.E4M3.F32.PACK_AB_MERGE_C R29, R71, R70, RZ ;  /* 0x00000046471d723e */ /* 0x000fc600048070ff */
[----:B0-----:R-:W4:Y:S04]  /*26330*/  LDL.LU.64 R56, [R1+0x780] ;  /* 0x0007800001387983 */ /* 0x001f280000300a00 */
[----:B------:R-:W4:Y:S01]  /*26340*/  LDL.LU.64 R70, [R1+0x98] ;  /* 0x0000980001467983 */ /* 0x000f220000300a00 */
[----:B------:R-:W-:Y:S01]  /*26350*/  ISETP.LT.AND P4, PT, R34, UR6, !P4 ;  /* 0x0000000622007c0c */ /* 0x000fe2000e781270 */
[----:B------:R-:W-:Y:S01]  /*26360*/  VIADD R0, R66, 0x78 ;  /* 0x0000007842007836 */ /* 0x000fe20000000000 */
[----:B------:R-:W-:Y:S01]  /*26370*/  PRMT R27, R54, 0x9910, RZ ;  /* 0x00009910361b7816 */ /* 0x000fe200000000ff */
[----:B------:R-:W0:Y:S03]  /*26380*/  LDCU UR6, c[0x0][0x398] ;  /* 0x00007300ff0677ac */ /* 0x000e260008000800 */
[----:B------:R-:W-:-:S02]  /*26390*/  ISETP.GE.AND P3, PT, R0, UR13, PT ;  /* 0x0000000d00007c0c */ /* 0x000fc4000bf66270 */
[----:B------:R-:W-:Y:S02]  /*263a0*/  SHF.R.S32.HI R0, RZ, 0x8, R27 ;  /* 0x00000008ff007819 */ /* 0x000fe4000001141b */
[----:B------:R-:W-:Y:S01]  /*263b0*/  ISETP.LT.AND P6, PT, R67, UR9, !P2 ;  /* 0x0000000943007c0c */ /* 0x000fe2000d7c1270 */
[----:B------:R-:W0:Y:S01]  /*263c0*/  LDCU UR9, c[0x0][0x398] ;  /* 0x00007300ff0977ac */ /* 0x000e220008000800 */
[----:B------:R-:W-:Y:S01]  /*263d0*/  ISETP.LT.AND P5, PT, R40, UR10, !P2 ;  /* 0x0000000a28007c0c */ /* 0x000fe2000d7a1270 */
[----:B--2---:R2:W-:Y:S01]  /*263e0*/  @P4 STG.E.U8 desc[UR22][R44.64], R0 ;  /* 0x000000002c004986 */ /* 0x0045e2000c101116 */
[----:B------:R-:W-:Y:S01]  /*263f0*/  ISETP.LT.AND P4, PT, R39, UR12, !P2 ;  /* 0x0000000c27007c0c */ /* 0x000fe2000d781270 */
[----:B------:R-:W0:Y:S01]  /*26400*/  LDCU UR10, c[0x0][0x398] ;  /* 0x00007300ff0a77ac */ /* 0x000e220008000800 */
[----:B------:R-:W-:Y:S02]  /*26410*/  F2FP.SATFINITE.E4M3.F32.PACK_AB_MERGE_C R27, R35, R37, RZ ;  /* 0x00000025231b723e */ /* 0x000fe400048070ff */
[----:B------:R-:W-:Y:S01]  /*26420*/  F2FP.SATFINITE.E4M3.F32.PACK_AB_MERGE_C R28, R33, R32, RZ ;  /* 0x00000020211c723e */ /* 0x000fe200048070ff */
[----:B------:R-:W0:Y:S04]  /*26430*/  LDCU UR12, c[0x0][0x398] ;  /* 0x00007300ff0c77ac */ /* 0x000e280008000800 */
[----:B------:R-:W-:Y:S01]  /*26440*/  @P6 STG.E.U8 desc[UR22][R42.64], R29 ;  /* 0x0000001d2a006986 */ /* 0x000fe2000c101116 */
[----:B--2---:R-:W-:Y:S01]  /*26450*/  VIADD R0, R66, 0x75 ;  /* 0x0000007542007836 */ /* 0x004fe20000000000 */
[----:B-1----:R-:W-:Y:S01]  /*26460*/  ISETP.LT.AND P6, PT, R34, UR4, !P2 ;  /* 0x0000000422007c0c */ /* 0x002fe2000d7c1270 */
[----:B------:R-:W1:Y:S03]  /*26470*/  LDCU UR4, c[0x0][0x398] ;  /* 0x00007300ff0477ac */ /* 0x000e660008000800 */
[----:B------:R-:W-:Y:S01]  /*26480*/  ISETP.GE.AND P2, PT, R0, UR5, PT ;  /* 0x0000000500007c0c */ /* 0x000fe2000bf46270 */
[----:B------:R-:W2:Y:S01]  /*26490*/  LDCU UR5, c[0x0][0x398] ;  /* 0x00007300ff0577ac */ /* 0x000ea20008000800 */
[----:B------:R-:W-:-:S04]  /*264a0*/  PRMT R26, R29, 0x9910, RZ ;  /* 0x000099101d1a7816 */ /* 0x000fc800000000ff */
[----:B------:R-:W-:Y:S01]  /*264b0*/  SHF.R.S32.HI R26, RZ, 0x8, R26 ;  /* 0x00000008ff1a7819 */ /* 0x000fe2000001141a */
[----:B---3--:R3:W-:Y:S01]  /*264c0*/  @P5 STG.E.U8 desc[UR22][R30.64], R27 ;  /* 0x0000001b1e005986 */ /* 0x0087e2000c101116 */
[----:B0-----:R-:W-:Y:S02]  /*264d0*/  ISETP.LT.AND P5, PT, R67, UR6, !P2 ;  /* 0x0000000643007c0c */ /* 0x001fe4000d7a1270 */
[----:B----4-:R-:W-:Y:S01]  /*264e0*/  F2FP.SATFINITE.E4M3.F32.PACK_AB_MERGE_C R56, R57, R56, RZ ;  /* 0x000000383938723e */ /* 0x010fe200048070ff */
[----:B------:R0:W-:Y:S01]  /*264f0*/  @P4 STG.E.U8 desc[UR22][R68.64], R28 ;  /* 0x0000001c44004986 */ /* 0x0001e2000c101116 */
[----:B------:R-:W-:Y:S01]  /*26500*/  VIADD R0, R66, 0x76 ;  /* 0x0000007642007836 */ /* 0x000fe20000000000 */
[----:B---3--:R-:W-:Y:S01]  /*26510*/  PRMT R27, R27, 0x9910, RZ ;  /* 0x000099101b1b7816 */ /* 0x008fe200000000ff */
[----:B------:R-:W3:Y:S01]  /*26520*/  LDCU UR6, c[0x0][0x398] ;  /* 0x00007300ff0677ac */ /* 0x000ee20008000800 */
[----:B0-----:R-:W4:Y:S04]  /*26530*/  LDL.LU.64 R68, [R1+0x90] ;  /* 0x0000900001447983 */ /* 0x001f280000300a00 */
[----:B------:R-:W3:Y:S04]  /*26540*/  LDL.LU R38, [R1+0x5d8] ;  /* 0x0005d80001267983 */ /* 0x000ee80000300800 */
[----:B------:R-:W3:Y:S04]  /*26550*/  LDL.LU R36, [R1+0x5dc] ;  /* 0x0005dc0001247983 */ /* 0x000ee80000300800 */
[----:B------:R-:W3:Y:S04]  /*26560*/  LDL.LU.64 R44, [R1+0x88] ;  /* 0x00008800012c7983 */ /* 0x000ee80000300a00 */
[----:B------:R-:W-:Y:S04]  /*26570*/  @P6 STG.E.U8 desc[UR22][R72.64], R56 ;  /* 0x0000003848006986 */ /* 0x000fe8000c101116 */
[----:B------:R0:W-:Y:S04]  /*26580*/  @P5 STG.E.U8 desc[UR22][R70.64], R26 ;  /* 0x0000001a46005986 */ /* 0x0001e8000c101116 */
[----:B------:R-:W3:Y:S04]  /*26590*/  LDL.LU.64 R42, [R1+0x70] ;  /* 0x00007000012a7983 */ /* 0x000ee80000300a00 */
[----:B0-----:R-:W3:Y:S04]  /*265a0*/  LDL.LU R70, [R1+0x5e0] ;  /* 0x0005e00001467983 */ /* 0x001ee80000300800 */
[----:B------:R-:W3:Y:S04]  /*265b0*/  LDL.LU R71, [R1+0x5e4] ;  /* 0x0005e40001477983 */ /* 0x000ee80000300800 */
[----:B------:R-:W3:Y:S04]  /*265c0*/  LDL.LU R37, [R1+0x3d8] ;  /* 0x0003d80001257983 */ /* 0x000ee80000300800 */
[----:B------:R-:W3:Y:S04]  /*265d0*/  LDL.LU R35, [R1+0x3dc] ;  /* 0x0003dc0001237983 */ /* 0x000ee80000300800 */
[----:B------:R-:W3:Y:S04]  /*265e0*/  LDL.LU R32, [R1+0x1d8] ;  /* 0x0001d80001207983 */ /* 0x000ee80000300800 */
[----:B------:R-:W3:Y:S04]  /*265f0*/  LDL.LU R33, [R1+0x1dc] ;  /* 0x0001dc0001217983 */ /* 0x000ee80000300800 */
[----:B------:R-:W3:Y:S01]  /*26600*/  LDL.LU.64 R30, [R1+0x68] ;  /* 0x00006800011e7983 */ /* 0x000ee20000300a00 */
[----:B------:R-:W-:Y:S01]  /*26610*/  ISETP.LT.AND P6, PT, R40, UR9, !P2 ;  /* 0x0000000928007c0c */ /* 0x000fe2000d7c1270 */
[----:B------:R-:W0:Y:S01]  /*26620*/  LDCU UR9, c[0x0][0x398] ;  /* 0x00007300ff0977ac */ /* 0x000e220008000800 */
[----:B------:R-:W-:Y:S01]  /*26630*/  ISETP.GE.AND P4, PT, R0, UR7, PT ;  /* 0x0000000700007c0c */ /* 0x000fe2000bf86270 */
[----:B------:R-:W-:Y:S01]  /*26640*/  IMAD.MOV.U32 R0, RZ, RZ, R27 ;  /* 0x000000ffff007224 */ /* 0x000fe200078e001b */
[----:B------:R-:W-:Y:S01]  /*26650*/  PRMT R56, R56, 0x9910, RZ ;  /* 0x0000991038387816 */ /* 0x000fe200000000ff */
[----:B------:R-:W3:Y:S01]  /*26660*/  LDL.LU.64 R72, [R1+0x60] ;  /* 0x0000600001487983 */ /* 0x000ee20000300a00 */
[----:B-1----:R-:W-:Y:S01]  /*26670*/  ISETP.LT.AND P5, PT, R39, UR4, !P2 ;  /* 0x0000000427007c0c */ /* 0x002fe2000d7a1270 */
[----:B------:R-:W1:Y:S01]  /*26680*/  LDCU UR7, c[0x0][0x398] ;  /* 0x00007300ff0777ac */ /* 0x000e620008000800 */
[----:B------:R-:W-:-:S02]  /*26690*/  SHF.R.S32.HI R0, RZ, 0x8, R0 ;  /* 0x00000008ff007819 */ /* 0x000fc40000011400 */
[----:B--2---:R-:W-:Y:S01]  /*266a0*/  ISETP.LT.AND P2, PT, R34, UR5, !P2 ;  /* 0x0000000522007c0c */ /* 0x004fe2000d741270 */
[----:B------:R-:W2:Y:S01]  /*266b0*/  LDCU UR4, c[0x0][0x398] ;  /* 0x00007300ff0477ac */ /* 0x000ea20008000800 */
[----:B------:R-:W-:Y:S01]  /*266c0*/  PRMT R26, R28, 0x9910, RZ ;  /* 0x000099101c1a7816 */ /* 0x000fe200000000ff */
[----:B------:R-:W0:Y:S03]  /*266d0*/  LDCU UR5, c[0x0][0x398] ;  /* 0x00007300ff0577ac */ /* 0x000e260008000800 */
[----:B------:R-:W-:Y:S01]  /*266e0*/  SHF.R.S32.HI R26, RZ, 0x8, R26 ;  /* 0x00000008ff1a7819 */ /* 0x000fe2000001141a */
[----:B----4-:R4:W-:Y:S02]  /*266f0*/  @P6 STG.E.U8 desc[UR22][R68.64], R0 ;  /* 0x0000000044006986 */ /* 0x0109e4000c101116 */
[----:B----4-:R-:W-:Y:S02]  /*26700*/  IMAD.MOV.U32 R0, RZ, RZ, R56 ;  /* 0x000000ffff007224 */ /* 0x010fe400078e0038 */
[----:B---3--:R-:W-:Y:S03]  /*26710*/  @P5 STG.E.U8 desc[UR22][R44.64], R26 ;  /* 0x0000001a2c005986 */ /* 0x008fe6000c101116 */
[----:B------:R-:W-:Y:S01]  /*26720*/  SHF.R.S32.HI R0, RZ, 0x8, R0 ;  /* 0x00000008ff007819 */ /* 0x000fe20000011400 */
[----:B------:R-:W3:Y:S04]  /*26730*/  LDL.LU.64 R68, [R1+0x50] ;  /* 0x0000500001447983 */ /* 0x000ee80000300a00 */
[----:B------:R4:W-:Y:S01]  /*26740*/  @P2 STG.E.U8 desc[UR22][R58.64], R0 ;  /* 0x000000003a002986 */ /* 0x0009e2000c101116 */
[----:B------:R-:W-:Y:S01]  /*26750*/  ISETP.LT.AND P6, PT, R67, UR6, !P4 ;  /* 0x0000000643007c0c */ /* 0x000fe2000e7c1270 */
[----:B------:R-:W0:Y:S02]  /*26760*/  LDCU UR6, c[0x0][0x398] ;  /* 0x00007300ff0677ac */ /* 0x000e240008000800 */
[----:B----4-:R-:W4:Y:S01]  /*26770*/  LDL.LU.64 R58, [R1+0x778] ;  /* 0x00077800013a7983 */ /* 0x010f220000300a00 */
[----:B------:R-:W-:-:S03]  /*26780*/  F2FP.SATFINITE.E4M3.F32.PACK_AB_MERGE_C R29, R71, R70, RZ ;  /* 0x00000046471d723e */ /* 0x000fc600048070ff */
[----:B------:R-:W3:Y:S04]  /*26790*/  LDL.LU.64 R44, [R1+0x48] ;  /* 0x00004800012c7983 */ /* 0x000ee80000300a00 */
[----:B------:R-:W3:Y:S01]  /*267a0*/  LDL.LU.64 R70, [R1+0x40] ;  /* 0x0000400001467983 */ /* 0x000ee20000300a00 */
[----:B------:R-:W-:Y:S01]  /*267b0*/  F2FP.SATFINITE.E4M3.F32.PACK_AB_MERGE_C R28, R36, R38, RZ ;  /* 0x00000026241c723e */ /* 0x000fe200048070ff */
[----:B------:R-:W-:Y:S01]  /*267c0*/  VIADD R0, R66, 0x77 ;  /* 0x0000007742007836 */ /* 0x000fe20000000000 */
[----:B-1----:R-:W-:Y:S01]  /*267d0*/  ISETP.LT.AND P2, PT, R40, UR7, !P4 ;  /* 0x0000000728007c0c */ /* 0x002fe2000e741270 */
[----:B------:R-:W1:Y:S02]  /*267e0*/  LDCU UR7, c[0x0][0x398] ;  /* 0x00007300ff0777ac */ /* 0x000e640008000800 */
[----:B------:R0:W-:Y:S01]  /*267f0*/  @P6 STG.E.U8 desc[UR22][R42.64], R28 ;  /* 0x0000001c2a006986 */ /* 0x0001e2000c101116 */
[----:B------:R-:W-:Y:S01]  /*26800*/  ISETP.GE.AND P6, PT, R0, UR11, PT ;  /* 0x0000000b00007c0c */ /* 0x000fe2000bfc6270 */
[----:B------:R-:W1:Y:S01]  /*26810*/  LDCU UR11, c[0x0][0x398] ;  /* 0x00007300ff0b77ac */ /* 0x000e620008000800 */
[----:B------:R-:W-:-:S02]  /*26820*/  F2FP.SATFINITE.E4M3.F32.PACK_AB_MERGE_C R0, R35, R37, RZ ;  /* 0x000000252300723e */ /* 0x000fc400048070ff */
[----:B------:R-:W-:Y:S01]  /*26830*/  F2FP.SATFINITE.E4M3.F32.PACK_AB_MERGE_C R27, R33, R32, RZ ;  /* 0x00000020211b723e */ /* 0x000fe200048070ff */
[----:B0-----:R-:W3:Y:S04]  /*26840*/  LDL.LU.64 R42, [R1+0x38] ;  /* 0x00003800012a7983 */ /* 0x001ee80000300a00 */
[----:B------:R-:W3:Y:S04]  /*26850*/  LDL.LU.64 R36, [R1+0x30] ;  /* 0x0000300001247983 */ /* 0x000ee80000300a00 */
[----:B------:R-:W3:Y:S04]  /*26860*/  LDL.LU R32, [R1+0x3e0] ;  /* 0x0003e00001207983 */ /* 0x000ee80000300800 */
[----:B------:R-:W3:Y:S04]  /*26870*/  LDL.LU R33, [R1+0x3e4] ;  /* 0x0003e40001217983 */ /* 0x000ee80000300800 */
[----:B------:R0:W-:Y:S04]  /*26880*/  @P2 STG.E.U8 desc[UR22][R30.64], R0 ;  /* 0x000000001e002986 */ /* 0x0001e8000c101116 */
[----:B0-----:R-:W3:Y:S01]  /*26890*/  LDL.LU.64 R30, [R1+0x28] ;  /* 0x00002800011e7983 */ /* 0x001ee20000300a00 */
[----:B------:R-:W-:Y:S01]  /*268a0*/  ISETP.LT.AND P5, PT, R39, UR9, !P4 ;  /* 0x0000000927007c0c */ /* 0x000fe2000e7a1270 */
[----:B------:R-:W0:Y:S01]  /*268b0*/  LDCU UR9, c[0x0][0x398] ;  /* 0x00007300ff0977ac */ /* 0x000e220008000800 */
[----:B--2---:R-:W-:-:S02]  /*268c0*/  ISETP.LT.AND P4, PT, R34, UR4, !P4 ;  /* 0x0000000422007c0c */ /* 0x004fc4000e781270 */
[----:B------:R-:W-:Y:S01]  /*268d0*/  ISETP.LT.AND P2, PT, R40, UR6, !P6 ;  /* 0x0000000628007c0c */ /* 0x000fe2000f741270 */
[----:B------:R-:W2:Y:S01]  /*268e0*/  LDCU UR4, c[0x0][0x398] ;  /* 0x00007300ff0477ac */ /* 0x000ea20008000800 */
[----:B------:R-:W-:Y:S02]  /*268f0*/  PRMT R26, R28, 0x9910, RZ ;  /* 0x000099101c1a7816 */ /* 0x000fe400000000ff */
[----:B------:R-:W-:Y:S01]  /*26900*/  PRMT R0, R0, 0x9910, RZ ;  /* 0x0000991000007816 */ /* 0x000fe200000000ff */
[----:B------:R-:W0:Y:S04]  /*26910*/  LDCU UR6, c[0x0][0x398] ;  /* 0x00007300ff0677ac */ /* 0x000e280008000800 */
[----:B------:R1:W-:Y:S01]  /*26920*/  @P5 STG.E.U8 desc[UR22][R72.64], R27 ;  /* 0x0000001b48005986 */ /* 0x0003e2000c101116 */
[----:B------:R-:W-:Y:S01]  /*26930*/  ISETP.LT.AND P5, PT, R67, UR5, !P6 ;  /* 0x0000000543007c0c */ /* 0x000fe2000f7a1270 */
[----:B------:R-:W0:Y:S01]  /*26940*/  LDCU UR5, c[0x0][0x398] ;  /* 0x00007300ff0577ac */ /* 0x000e220008000800 */
[----:B------:R-:W-:-:S02]  /*26950*/  SHF.R.S32.HI R26, RZ, 0x8, R26 ;  /* 0x00000008ff1a7819 */ /* 0x000fc4000001141a */
[----:B------:R-:W-:Y:S02]  /*26960*/  SHF.R.S32.HI R0, RZ, 0x8, R0 ;  /* 0x00000008ff007819 */ /* 0x000fe40000011400 */
[----:B-1----:R-:W-:Y:S01]  /*26970*/  PRMT R27, R27, 0x9910, RZ ;  /* 0x000099101b1b7816 */ /* 0x002fe200000000ff */
[----:B------:R-:W3:Y:S04]  /*26980*/  LDL.LU R73, [R1+0x1e0] ;  /* 0x0001e00001497983 */ /* 0x000ee80000300800 */
[----:B------:R-:W3:Y:S01]  /*26990*/  LDL.LU R72, [R1+0x1e4] ;  /* 0x0001e40001487983 */ /* 0x000ee20000300800 */
[----:B----4-:R-:W-:-:S05]  /*269a0*/  F2FP.SATFINITE.E4M3.F32.PACK_AB_MERGE_C R58, R59, R58, RZ ;  /* 0x0000003a3b3a723e */ /* 0x010fca00048070ff */
[----:B---3--:R1:W-:Y:S01]  /*269b0*/  @P4 STG.E.U8 desc[UR22][R68.64], R58 ;  /* 0x0000003a44004986 */ /* 0x0083e2000c101116 */
[----:B------:R-:W-:Y:S01]  /*269c0*/  ISETP.LT.AND P4, PT, R39, UR7, !P6 ;  /* 0x0000000727007c0c */ /* 0x000fe2000f781270 */
[----:B------:R-:W3:Y:S02]  /*269d0*/  LDCU UR7, c[0x0][0x398] ;  /* 0x00007300ff0777ac */ /* 0x000ee40008000800 */
[----:B------:R-:W-:Y:S04]  /*269e0*/  @P5 STG.E.U8 desc[UR22][R44.64], R26 ;  /* 0x0000001a2c005986 */ /* 0x000fe8000c101116 */
[----:B------:R4:W-:Y:S01]  /*269f0*/  @P2 STG.E.U8 desc[UR22][R70.64], R0 ;  /* 0x0000000046002986 */ /* 0x0009e2000c101116 */
[----:B0-----:R-:W-:Y:S01]  /*26a00*/  ISETP.LT.AND P6, PT, R34, UR9, !P6 ;  /* 0x0000000922007c0c */ /* 0x001fe2000f7c1270 */
[----:B------:R-:W0:Y:S02]  /*26a10*/  LDCU UR9, c[0x0][0x398] ;  /* 0x00007300ff0977ac */ /* 0x000e240008000800 */
[----:B-1----:R-:W3:Y:S01]  /*26a20*/  LDL.LU.64 R68, [R1+0x18] ;  /* 0x0000180001447983 */ /* 0x002ee20000300a00 */
[----:B----4-:R-:W-:Y:S01]  /*26a30*/  IMAD.MOV.U32 R0, RZ, RZ, R27 ;  /* 0x000000ffff007224 */ /* 0x010fe200078e001b */
[----:B------:R-:W-:-:S02]  /*26a40*/  PRMT R26, R58, 0x9910, RZ ;  /* 0x000099103a1a7816 */ /* 0x000fc400000000ff */
[----:B------:R-:W4:Y:S02]  /*26a50*/  LDL.LU.64 R70, [R1+0x10] ;  /* 0x0000100001467983 */ /* 0x000f240000300a00 */
[----:B------:R-:W-:Y:S02]  /*26a60*/  SHF.R.S32.HI R0, RZ, 0x8, R0 ;  /* 0x00000008ff007819 */ /* 0x000fe40000011400 */
[----:B--2---:R-:W-:Y:S01]  /*26a70*/  ISETP.LT.AND P2, PT, R67, UR4, !P3 ;  /* 0x0000000443007c0c */ /* 0x004fe2000df41270 */
[----:B------:R-:W1:Y:S02]  /*26a80*/  LDCU UR4, c[0x0][0x398] ;  /* 0x00007300ff0477ac */ /* 0x000e640008000800 */
[----:B------:R-:W-:Y:S01]  /*26a90*/  @P4 STG.E.U8 desc[UR22][R42.64], R0 ;  /* 0x000000002a004986 */ /* 0x000fe2000c101116 */
[----:B------:R-:W-:Y:S01]  /*26aa0*/  ISETP.LT.AND P4, PT, R40, UR5, !P3 ;  /* 0x0000000528007c0c */ /* 0x000fe2000df81270 */
[----:B------:R-:W2:Y:S01]  /*26ab0*/  LDCU UR5, c[0x0][0x398] ;  /* 0x00007300ff0577ac */ /* 0x000ea20008000800 */
[----:B------:R-:W-:-:S05]  /*26ac0*/  SHF.R.S32.HI R26, RZ, 0x8, R26 ;  /* 0x00000008ff1a7819 */ /* 0x000fca000001141a */
[----:B------:R0:W-:Y:S02]  /*26ad0*/  @P6 STG.E.U8 desc[UR22][R36.64], R26 ;  /* 0x0000001a24006986 */ /* 0x0001e4000c101116 */
[----:B0-----:R-:W-:Y:S02]  /*26ae0*/  F2FP.SATFINITE.E4M3.F32.PACK_AB_MERGE_C R26, R33, R32, RZ ;  /* 0x00000020211a723e */ /* 0x001fe400048070ff */
[----:B------:R-:W-:Y:S04]  /*26af0*/  @P2 STG.E.U8 desc[UR22][R30.64], R29 ;  /* 0x0000001d1e002986 */ /* 0x000fe8000c101116 */
[----:B------:R0:W-:Y:S04]  /*26b00*/  @P4 STG.E.U8 desc[UR22][R60.64], R26 ;  /* 0x0000001a3c004986 */ /* 0x0001e8000c101116 */
[----:B0-----:R-:W2:Y:S01]  /*26b10*/  LDL.LU.64 R60, [R1+0x770] ;  /* 0x00077000013c7983 */ /* 0x001ea20000300a00 */
[----:B------:R-:W-:Y:S01]  /*26b20*/  VIADD R0, R66, 0x7a ;  /* 0x0000007a42007836 */ /* 0x000fe20000000000 */
[----:B------:R-:W-:Y:S01]  /*26b30*/  ISETP.LT.AND P5, PT, R39, UR6, !P3 ;  /* 0x0000000627007c0c */ /* 0x000fe2000dfa1270 */
[----:B------:R-:W0:Y:S03]  /*26b40*/  LDCU UR6, c[0x0][0x398] ;  /* 0x00007300ff0677ac */ /* 0x000e260008000800 */
[----:B------:R-:W-:Y:S01]  /*26b50*/  ISETP.GE.AND P6, PT, R0, UR25, PT ;  /* 0x0000001900007c0c */ /* 0x000fe2000bfc6270 */
[----:B------:R-:W-:Y:S01]  /*26b60*/  VIADD R0, R66, 0x79 ;  /* 0x0000007942007836 */ /* 0x000fe20000000000 */
[----:B---3--:R-:W-:Y:S01]  /*26b70*/  ISETP.LT.AND P3, PT, R34, UR7, !P3 ;  /* 0x0000000722007c0c */ /* 0x008fe2000df61270 */
[----:B------:R-:W3:Y:S03]  /*26b80*/  LDCU UR7, c[0x0][0x398] ;  /* 0x00007300ff0777ac */ /* 0x000ee60008000800 */
[----:B------:R-:W-:-:S02]  /*26b90*/  ISETP.GE.AND P2, PT, R0, UR21, PT ;  /* 0x0000001500007c0c */ /* 0x000fc4000bf46270 */
[----:B------:R-:W-:Y:S02]  /*26ba0*/  F2FP.SATFINITE.E4M3.F32.PACK_AB_MERGE_C R0, R72, R73, RZ ;  /* 0x000000494800723e */ /* 0x000fe400048070ff */
[----:B------:R-:W3:Y:S04]  /*26bb0*/  LDL.LU R73, [R1+0x5e8] ;  /* 0x0005e80001497983 */ /* 0x000ee80000300800 */
[----:B------:R0:W-:Y:S04]  /*26bc0*/  @P5 STG.E.U8 desc[UR22][R68.64], R0 ;  /* 0x0000000044005986 */ /* 0x0001e8000c101116 */
[----:B0-----:R-:W3:Y:S04]  /*26bd0*/  LDL.LU R68, [R1+0x5ec] ;  /* 0x0005ec0001447983 */ /* 0x001ee80000300800 */
[----:B------:R-:W3:Y:S01]  /*26be0*/  LDL.LU R69, [R1+0x3e8] ;  /* 0x0003e80001457983 */ /* 0x000ee20000300800 */
[----:B--2---:R-:W-:-:S05]  /*26bf0*/  F2FP.SATFINITE.E4M3.F32.PACK_AB_MERGE_C R60, R61, R60, RZ ;  /* 0x0000003c3d3c723e */ /* 0x004fca00048070ff */
[----:B----4-:R0:W-:Y:S04]  /*26c00*/  @P3 STG.E.U8 desc[UR22][R70.64], R60 ;  /* 0x0000003c46003986 */ /* 0x0101e8000c101116 */
[----:B0-----:R-:W2:Y:S04]  /*26c10*/  LDL.LU R70, [R1+0x3ec] ;  /* 0x0003ec0001467983 */ /* 0x001ea80000300800 */
[----:B------:R-:W4:Y:S04]  /*26c20*/  LDL.LU R71, [R1+0x1e8] ;  /* 0x0001e80001477983 */ /* 0x000f280000300800 */
[----:B------:R-:W4:Y:S01]  /*26c30*/  LDL.LU R72, [R1+0x1ec] ;  /* 0x0001ec0001487983 */ /* 0x000f220000300800 */
[----:B------:R-:W-:Y:S01]  /*26c40*/  ISETP.LT.AND P4, PT, R67, UR9, !P2 ;  /* 0x0000000943007c0c */ /* 0x000fe2000d781270 */
[----:B------:R-:W0:Y:S01]  /*26c50*/  LDCU UR9, c[0x0][0x398] ;  /* 0x00007300ff0977ac */ /* 0x000e220008000800 */
[----:B------:R-:W-:-:S02]  /*26c60*/  PRMT R27, R29, 0x9910, RZ ;  /* 0x000099101d1b7816 */ /* 0x000fc400000000ff */
[----:B-1----:R-:W-:Y:S01]  /*26c70*/  ISETP.LT.AND P5, PT, R40, UR4, !P2 ;  /* 0x0000000428007c0c */ /* 0x002fe2000d7a1270 */
[----:B------:R-:W1:Y:S01]  /*26c80*/  LDCU UR4, c[0x0][0x398] ;  /* 0x00007300ff0477ac */ /* 0x000e620008000800 */
[----:B------:R-:W-:Y:S02]  /*26c90*/  SHF.R.S32.HI R27, RZ, 0x8, R27 ;  /* 0x00000008ff1b7819 */ /* 0x000fe4000001141b */
[----:B------:R-:W-:-:S05]  /*26ca0*/  PRMT R28, R26, 0x9910, RZ ;  /* 0x000099101a1c7816 */ /* 0x000fca00000000ff */
[----:B------:R0:W-:Y:S01]  /*26cb0*/  @P4 STG.E.U8 desc[UR22][R62.64], R27 ;  /* 0x0000001b3e004986 */ /* 0x0001e2000c101116 */
[----:B------:R-:W-:-:S03]  /*26cc0*/  SHF.R.S32.HI R26, RZ, 0x8, R28 ;  /* 0x00000008ff1a7819 */ /* 0x000fc6000001141c */
[----:B0-----:R-:W4:Y:S01]  /*26cd0*/  LDL.LU.64 R62, [R1+0x768] ;  /* 0x00076800013e7983 */ /* 0x001f220000300a00 */
[----:B------:R-:W-:Y:S02]  /*26ce0*/  ISETP.LT.AND P4, PT, R39, UR5, !P2 ;  /* 0x0000000527007c0c */ /* 0x000fe4000d781270 */
[----:B------:R-:W-:Y:S01]  /*26cf0*/  ISETP.LT.AND P3, PT, R34, UR6, !P2 ;  /* 0x0000000622007c0c */ /* 0x000fe2000d761270 */
[----:B------:R0:W-:Y:S01]  /*26d00*/  @P5 STG.E.U8 desc[UR22][R64.64], R26 ;  /* 0x0000001a40005986 */ /* 0x0001e2000c101116 */
[----:B-1----:R-:W-:Y:S02]  /*26d10*/  ISETP.LT.AND P5, PT, R67, UR4, !P6 ;  /* 0x0000000443007c0c */ /* 0x002fe4000f7a1270 */
[----:B------:R-:W-:Y:S02]  /*26d20*/  PRMT R0, R0, 0x9910, RZ ;  /* 0x0000991000007816 */ /* 0x000fe400000000ff */
[----:B------:R-:W-:Y:S01]  /*26d30*/  PRMT R29, R60, 0x9910, RZ ;  /* 0x000099103c1d7816 */ /* 0x000fe200000000ff */
[C---:B------:R-:W-:Y:S01]  /*26d40*/  VIADD R28, R66.reuse, 0x7d ;  /* 0x0000007d421c7836 */ /* 0x040fe20000000000 */
[----:B------:R-:W-:Y:S01]  /*26d50*/  SHF.R.S32.HI R27, RZ, 0x8, R0 ;  /* 0x00000008ff1b7819 */ /* 0x000fe20000011400 */
[----:B------:R-:W1:Y:S01]  /*26d60*/  LDCU UR5, c[0x0][0x398] ;  /* 0x00007300ff0577ac */ /* 0x000e620008000800 */
[----:B------:R-:W-:Y:S01]  /*26d70*/  SHF.R.S32.HI R29, RZ, 0x8, R29 ;  /* 0x00000008ff1d7819 */ /* 0x000fe2000001141d */
[----:B------:R-:W-:-:S02]  /*26d80*/  VIADD R0, R66, 0x7c ;  /* 0x0000007c42007836 */ /* 0x000fc40000000000 */
[----:B------:R1:W-:Y:S01]  /*26d90*/  @P4 STG.E.U8 desc[UR22][R92.64], R27 ;  /* 0x0000001b5c004986 */ /* 0x0003e2000c101116 */
[----:B------:R-:W1:Y:S03]  /*26da0*/  LDCU UR4, c[0x0][0x398] ;  /* 0x00007300ff0477ac */ /* 0x000e660008000800 */
[----:B------:R1:W-:Y:S01]  /*26db0*/  @P3 STG.E.U8 desc[UR22][R90.64], R29 ;  /* 0x0000001d5a003986 */ /* 0x0003e2000c101116 */
[----:B------:R-:W1:Y:S03]  /*26dc0*/  LDCU UR6, c[0x0][0x398] ;  /* 0x00007300ff0677ac */ /* 0x000e660008000800 */
[----:B0-----:R-:W4:Y:S01]  /*26dd0*/  LDL.LU.64 R64, [R1+0x760] ;  /* 0x0007600001407983 */ /* 0x001f220000300a00 */
[----:B---3--:R-:W-:-:S03]  /*26de0*/  F2FP.SATFINITE.E4M3.F32.PACK_AB_MERGE_C R31, R68, R73, RZ ;  /* 0x00000049441f723e */ /* 0x008fc600048070ff */
[----:B------:R-:W3:Y:S04]  /*26df0*/  LDL.LU R73, [R1+0x5f0] ;  /* 0x0005f00001497983 */ /* 0x000ee80000300800 */
[----:B------:R-:W-:Y:S01]  /*26e00*/  @P5 STG.E.U8 desc[UR22][R88.64], R31 ;  /* 0x0000001f58005986 */ /* 0x000fe2000c101116 */
[----:B------:R-:W-:Y:S01]  /*26e10*/  ISETP.GE.AND P5, PT, R0, UR17, PT ;  /* 0x0000001100007c0c */ /* 0x000fe2000bfa6270 */
[----:B------:R-:W-:Y:S02]  /*26e20*/  VIADD R0, R66, 0x7b ;  /* 0x0000007b42007836 */ /* 0x000fe40000000000 */
[----:B------:R-:W3:Y:S04]  /*26e30*/  LDL.LU R68, [R1+0x5f4] ;  /* 0x0005f40001447983 */ /* 0x000ee80000300800 */
[----:B------:R-:W3:Y:S01]  /*26e40*/  LDL.LU R66, [R1+0x758] ;  /* 0x0007580001427983 */ /* 0x000ee20000300800 */
[----:B--2---:R-:W-:-:S03]  /*26e50*/  F2FP.SATFINITE.E4M3.F32.PACK_AB_MERGE_C R33, R70, R69, RZ ;  /* 0x000000454621723e */ /* 0x004fc600048070ff */
[----:B------:R-:W2:Y:S04]  /*26e60*/  LDL.LU R69, [R1+0x3f0] ;  /* 0x0003f00001457983 */ /* 0x000ea80000300800 */
[----:B------:R-:W2:Y:S01]  /*26e70*/  LDL.LU R70, [R1+0x3f4] ;  /* 0x0003f40001467983 */ /* 0x000ea20000300800 */
[----:B----4-:R-:W-:-:S03]  /*26e80*/  F2FP.SATFINITE.E4M3.F32.PACK_AB_MERGE_C R35, R72, R71, RZ ;  /* 0x000000474823723e */ /* 0x010fc600048070ff */
[----:B------:R-:W4:Y:S04]  /*26e90*/  LDL.LU R71, [R1+0x1f0] ;  /* 0x0001f00001477983 */ /* 0x000f280000300800 */
[----:B------:R-:W4:Y:S01]  /*26ea0*/  LDL.LU R72, [R1+0x1f4] ;  /* 0x0001f40001487983 */ /* 0x000f220000300800 */
[----:B------:R-:W-:Y:S01]  /*26eb0*/  ISETP.LT.AND P4, PT, R40, UR7, !P6 ;  /* 0x0000000728007c0c */ /* 0x000fe2000f781270 */
[----:B------:R-:W0:Y:S01]  /*26ec0*/  LDCU UR7, c[0x0][0x398] ;  /* 0x00007300ff0777ac */ /* 0x000e220008000800 */
[----:B------:R-:W-:Y:S02]  /*26ed0*/  ISETP.LT.AND P3, PT, R39, UR9, !P6 ;  /* 0x0000000927007c0c */ /* 0x000fe4000f761270 */
[----:B-1----:R-:W-:Y:S01]  /*26ee0*/  ISETP.LT.AND P6, PT, R34, UR5, !P6 ;  /* 0x0000000522007c0c */ /* 0x002fe2000f7c1270 */
[----:B------:R-:W1:Y:S01]  /*26ef0*/  LDCU UR5, c[0x0][0x398] ;  /* 0x00007300ff0577ac */ /* 0x000e620008000800 */
[----:B------:R-:W-:-:S02]  /*26f00*/  PRMT R27, R31, 0x9910, RZ ;  /* 0x000099101f1b7816 */ /* 0x000fc400000000ff */
[----:B------:R-:W-:Y:S01]  /*26f10*/  PRMT R29, R33, 0x9910, RZ ;  /* 0x00009910211d7816 */ /* 0x000fe200000000ff */
[----:B------:R-:W0:Y:S04]  /*26f20*/  LDCU UR9, c[0x0][0x398] ;  /* 0x00007300ff0977ac */ /* 0x000e280008000800 */
[----:B------:R-:W-:Y:S01]  /*26f30*/  @P4 STG.E.U8 desc[UR22][R86.64], R33 ;  /* 0x0000002156004986 */ /* 0x000fe2000c101116 */
[----:B------:R-:W-:-:S03]  /*26f40*/  ISETP.GE.AND P4, PT, R0, UR15, PT ;  /* 0x0000000f00007c0c */ /* 0x000fc6000bf86270 */
[----:B------:R-:W-:Y:S01]  /*26f50*/  @P3 STG.E.U8 desc[UR22][R84.64], R35 ;  /* 0x0000002354003986 */ /* 0x000fe2000c101116 */
[----:B------:R-:W-:Y:S01]  /*26f60*/  ISETP.LT.AND P3, PT, R67, UR4, !P4 ;  /* 0x0000000443007c0c */ /* 0x000fe2000e761270 */
[----:B------:R-:W0:Y:S01]  /*26f70*/  LDCU UR4, c[0x0][0x398] ;  /* 0x00007300ff0477ac */ /* 0x000e220008000800 */
[----:B------:R-:W-:Y:S02]  /*26f80*/  F2FP.SATFINITE.E4M3.F32.PACK_AB_MERGE_C R63, R63, R62, RZ ;  /* 0x0000003e3f3f723e */ /* 0x000fe400048070ff */
[----:B------:R-:W-:-:S03]  /*26f90*/  SHF.R.S32.HI R27, RZ, 0x8, R27 ;  /* 0x00000008ff1b7819 */ /* 0x000fc6000001141b */
[----:B------:R0:W-:Y:S01]  /*26fa0*/  @P6 STG.E.U8 desc[UR22][R82.64], R63 ;  /* 0x0000003f52006986 */ /* 0x0001e2000c101116 */
[----:B------:R-:W-:Y:S01]  /*26fb0*/  ISETP.LT.AND P6, PT, R40, UR6, !P4 ;  /* 0x0000000628007c0c */ /* 0x000fe2000e7c1270 */
[----:B------:R-:W0:Y:S04]  /*26fc0*/  LDCU UR6, c[0x0][0x398] ;  /* 0x00007300ff0677ac */ /* 0x000e280008000800 */
[----:B------:R0:W-:Y:S01]  /*26fd0*/  @P3 STG.E.U8 desc[UR22][R80.64], R27 ;  /* 0x0000001b50003986 */ /* 0x0001e2000c101116 */
[----:B-1----:R-:W-:Y:S01]  /*26fe0*/  ISETP.LT.AND P3, PT, R39, UR5, !P4 ;  /* 0x0000000527007c0c */ /* 0x002fe2000e761270 */
[----:B------:R-:W1:Y:S01]  /*26ff0*/  LDCU UR5, c[0x0][0x398] ;  /* 0x00007300ff0577ac */ /* 0x000e620008000800 */
[----:B------:R-:W-:Y:S02]  /*27000*/  PRMT R0, R35, 0x9910, RZ ;  /* 0x0000991023007816 */ /* 0x000fe400000000ff */
[----:B0-----:R-:W-:-:S02]  /*27010*/  PRMT R63, R63, 0x9910, RZ ;  /* 0x000099103f3f7816 */ /* 0x001fc400000000ff */
[----:B------:R-:W-:Y:S01]  /*27020*/  ISETP.LT.AND P4, PT, R34, UR4, !P4 ;  /* 0x0000000422007c0c */ /* 0x000fe2000e781270 */
[----:B------:R-:W0:Y:S01]  /*27030*/  LDCU UR4, c[0x0][0x398] ;  /* 0x00007300ff0477ac */ /* 0x000e220008000800 */
[----:B------:R-:W-:Y:S02]  /*27040*/  SHF.R.S32.HI R29, RZ, 0x8, R29 ;  /* 0x00000008ff1d7819 */ /* 0x000fe4000001141d */
[----:B------:R-:W-:Y:S01]  /*27050*/  SHF.R.S32.HI R27, RZ, 0x8, R0 ;  /* 0x00000008ff1b7819 */ /* 0x000fe20000011400 */
[----:B------:R-:W-:Y:S02]  /*27060*/  IMAD.MOV.U32 R0, RZ, RZ, R63 ;  /* 0x000000ffff007224 */ /* 0x000fe400078e003f */
[----:B------:R0:W-:Y:S01]  /*27070*/  @P6 STG.E.U8 desc[UR22][R78.64], R29 ;  /* 0x0000001d4e006986 */ /* 0x0001e2000c101116 */
[----:B------:R-:W-:Y:S01]  /*27080*/  ISETP.LT.AND P6, PT, R67, UR7, !P5 ;  /* 0x0000000743007c0c */ /* 0x000fe2000efc1270 */
[----:B------:R-:W2:Y:S02]  /*27090*/  LDCU UR7, c[0x0][0x398] ;  /* 0x00007300ff0777ac */ /* 0x000ea40008000800 */
[----:B------:R-:W-:Y:S01]  /*270a0*/  @P3 STG.E.U8 desc[UR22][R76.64], R27 ;  /* 0x0000001b4c003986 */ /* 0x000fe2000c101116 */
[----:B------:R-:W-:Y:S01]  /*270b0*/  ISETP.LT.AND P3, PT, R40, UR6, !P5 ;  /* 0x0000000628007c0c */ /* 0x000fe2000ef61270 */
[----:B------:R-:W2:Y:S01]  /*270c0*/  LDCU UR6, c[0x0][0x398] ;  /* 0x00007300ff0677ac */ /* 0x000ea20008000800 */
[----:B0-----:R-:W-:-:S05]  /*270d0*/  SHF.R.S32.HI R29, RZ, 0x8, R0 ;  /* 0x00000008ff1d7819 */ /* 0x001fca0000011400 */
[----:B------:R-:W-:Y:S01]  /*270e0*/  @P4 STG.E.U8 desc[UR22][R74.64], R29 ;  /* 0x0000001d4a004986 */ /* 0x000fe2000c101116 */
[----:B-1----:R-:W-:Y:S01]  /*270f0*/  ISETP.LT.AND P4, PT, R39, UR5, !P5 ;  /* 0x0000000527007c0c */ /* 0x002fe2000ef81270 */
[----:B------:R-:W0:Y:S01]  /*27100*/  LDCU UR5, c[0x0][0x398] ;  /* 0x00007300ff0577ac */ /* 0x000e220008000800 */
[----:B------:R-:W-:Y:S02]  /*27110*/  ISETP.GE.AND P2, PT, R28, UR19, PT ;  /* 0x000000131c007c0c */ /* 0x000fe4000bf46270 */
[----:B---3--:R-:W-:-:S05]  /*27120*/  F2FP.SATFINITE.E4M3.F32.PACK_AB_MERGE_C R31, R68, R73, RZ ;  /* 0x00000049441f723e */ /* 0x008fca00048070ff */
[----:B------:R1:W-:Y:S01]  /*27130*/  @P6 STG.E.U8 desc[UR22][R24.64], R31 ;  /* 0x0000001f18006986 */ /* 0x0003e2000c101116 */
[----:B------:R-:W-:Y:S02]  /*27140*/  ISETP.LT.AND P6, PT, R67, UR10, !P1 ;  /* 0x0000000a43007c0c */ /* 0x000fe4000cfc1270 */
[----:B--2---:R-:W-:Y:S02]  /*27150*/  F2FP.SATFINITE.E4M3.F32.PACK_AB_MERGE_C R33, R70, R69, RZ ;  /* 0x000000454621723e */ /* 0x004fe400048070ff */
[----:B----4-:R-:W-:-:S03]  /*27160*/  F2FP.SATFINITE.E4M3.F32.PACK_AB_MERGE_C R35, R72, R71, RZ ;  /* 0x000000474823723e */ /* 0x010fc600048070ff */
[----:B------:R-:W-:Y:S01]  /*27170*/  @P3 STG.E.U8 desc[UR22][R22.64], R33 ;  /* 0x0000002116003986 */ /* 0x000fe2000c101116 */
[C---:B------:R-:W-:Y:S01]  /*27180*/  ISETP.LT.AND P3, PT, R67.reuse, UR4, !P2 ;  /* 0x0000000443007c0c */ /* 0x040fe2000d761270 */
[----:B------:R-:W2:Y:S02]  /*27190*/  LDCU UR4, c[0x0][0x398] ;  /* 0x00007300ff0477ac */ /* 0x000ea40008000800 */
[----:B------:R3:W-:Y:S01]  /*271a0*/  @P4 STG.E.U8 desc[UR22][R20.64], R35 ;  /* 0x0000002314004986 */ /* 0x0007e2000c101116 */
[----:B------:R-:W-:Y:S01]  /*271b0*/  ISETP.LT.AND P4, PT, R67, UR7, !P0 ;  /* 0x0000000743007c0c */ /* 0x000fe2000c781270 */
[----:B------:R-:W4:Y:S02]  /*271c0*/  LDCU UR7, c[0x0][0x398] ;  /* 0x00007300ff0777ac */ /* 0x000f240008000800 */
[----:B------:R-:W4:Y:S04]  /*271d0*/  LDL.LU R67, [R1+0x754] ;  /* 0x0007540001437983 */ /* 0x000f280000300800 */
[----:B------:R-:W4:Y:S04]  /*271e0*/  LDL.LU R41, [R1+0x5f8] ;  /* 0x0005f80001297983 */ /* 0x000f280000300800 */
[----:B------:R-:W4:Y:S04]  /*271f0*/  LDL.LU R38, [R1+0x5fc] ;  /* 0x0005fc0001267983 */ /* 0x000f280000300800 */
[----:B------:R-:W4:Y:S04]  /*27200*/  LDL.LU R36, [R1+0x3f8] ;  /* 0x0003f80001247983 */ /* 0x000f280000300800 */
[----:B------:R-:W4:Y:S04]  /*27210*/  LDL.LU R37, [R1+0x3fc] ;  /* 0x0003fc0001257983 */ /* 0x000f280000300800 */
[----:B------:R-:W4:Y:S04]  /*27220*/  LDL.LU R32, [R1+0x1f8] ;  /* 0x0001f80001207983 */ /* 0x000f280000300800 */
[----:B------:R-:W4:Y:S04]  /*27230*/  LDL.LU R30, [R1+0x1fc] ;  /* 0x0001fc00011e7983 */ /* 0x000f280000300800 */
[----:B------:R-:W4:Y:S04]  /*27240*/  LDL.LU.64 R72, [R1+0xa8] ;  /* 0x0000a80001487983 */ /* 0x000f280000300a00 */
[----:B------:R-:W4:Y:S04]  /*27250*/  LDL.LU.64 R68, [R1+0xa0] ;  /* 0x0000a00001447983 */ /* 0x000f280000300a00 */
[----:B------:R-:W4:Y:S01]  /*27260*/  LDL.LU.64 R70, [R1+0x78] ;  /* 0x0000780001467983 */ /* 0x000f220000300a00 */
[----:B------:R-:W-:Y:S01]  /*27270*/  ISETP.LT.AND P5, PT, R34, UR9, !P5 ;  /* 0x0000000922007c0c */ /* 0x000fe2000efa1270 */
[----:B------:R-:W2:Y:S01]  /*27280*/  LDCU UR9, c[0x0][0x398] ;  /* 0x00007300ff0977ac */ /* 0x000ea20008000800 */
[----:B------:R-:W-:-:S02]  /*27290*/  PRMT R0, R31, 0x9910, RZ ;  /* 0x000099101f007816 */ /* 0x000fc400000000ff */
[----:B------:R-:W-:Y:S02]  /*272a0*/  F2FP.SATFINITE.E4M3.F32.PACK_AB_MERGE_C R65, R65, R64, RZ ;  /* 0x000000404141723e */ /* 0x000fe400048070ff */
[----:B-1----:R-:W-:Y:S02]  /*272b0*/  SHF.R.S32.HI R25, RZ, 0x8, R0 ;  /* 0x00000008ff197819 */ /* 0x002fe40000011400 */
[----:B------:R-:W-:-:S05]  /*272c0*/  PRMT R0, R33, 0x9910, RZ ;  /* 0x0000991021007816 */ /* 0x000fca00000000ff */
[----:B------:R1:W-:Y:S01]  /*272d0*/  @P5 STG.E.U8 desc[UR22][R18.64], R65 ;  /* 0x0000004112005986 */ /* 0x0003e2000c101116 */
[----:B0-----:R-:W-:Y:S01]  /*272e0*/  ISETP.LT.AND P5, PT, R40, UR5, !P2 ;  /* 0x0000000528007c0c */ /* 0x001fe2000d7a1270 */
[----:B------:R-:W0:Y:S02]  /*272f0*/  LDCU UR5, c[0x0][0x398] ;  /* 0x00007300ff0577ac */ /* 0x000e240008000800 */
[----:B------:R1:W-:Y:S01]  /*27300*/  @P3 STG.E.U8 desc[UR22][R16.64], R25 ;  /* 0x0000001910003986 */ /* 0x0003e2000c101116 */
[----:B------:R-:W-:Y:S02]  /*27310*/  ISETP.LT.AND P3, PT, R39, UR6, !P2 ;  /* 0x0000000627007c0c */ /* 0x000fe4000d761270 */
[----:B---3--:R-:W-:Y:S02]  /*27320*/  PRMT R20, R35, 0x9910, RZ ;  /* 0x0000991023147816 */ /* 0x008fe400000000ff */
[----:B--2---:R-:W-:Y:S01]  /*27330*/  ISETP.LT.AND P2, PT, R34, UR4, !P2 ;  /* 0x0000000422007c0c */ /* 0x004fe2000d741270 */
[----:B------:R-:W2:Y:S01]  /*27340*/  LDCU UR4, c[0x0][0x398] ;  /* 0x00007300ff0477ac */ /* 0x000ea20008000800 */
[----:B------:R-:W-:-:S02]  /*27350*/  PRMT R21, R65, 0x9910, RZ ;  /* 0x0000991041157816 */ /* 0x000fc400000000ff */
[----:B-1----:R-:W-:Y:S02]  /*27360*/  SHF.R.S32.HI R19, RZ, 0x8, R20 ;  /* 0x00000008ff137819 */ /* 0x002fe40000011414 */
[----:B------:R-:W-:Y:S02]  /*27370*/  SHF.R.S32.HI R17, RZ, 0x8, R0 ;  /* 0x00000008ff117819 */ /* 0x000fe40000011400 */
[----:B------:R-:W-:-:S03]  /*27380*/  SHF.R.S32.HI R21, RZ, 0x8, R21 ;  /* 0x00000008ff157819 */ /* 0x000fc60000011415 */
[----:B------:R1:W-:Y:S04]  /*27390*/  @P5 STG.E.U8 desc[UR22][R14.64], R17 ;  /* 0x000000110e005986 */ /* 0x0003e8000c101116 */
[----:B------:R-:W-:Y:S01]  /*273a0*/  @P3 STG.E.U8 desc[UR22][R12.64], R19 ;  /* 0x000000130c003986 */ /* 0x000fe2000c101116 */
[----:B----4-:R-:W-:-:S03]  /*273b0*/  ISETP.LT.AND P3, PT, R40, UR7, !P0 ;  /* 0x0000000728007c0c */ /* 0x010fc6000c761270 */
[----:B------:R3:W-:Y:S01]  /*273c0*/  @P2 STG.E.U8 desc[UR22][R10.64], R21 ;  /* 0x000000150a002986 */ /* 0x0007e2000c101116 */
[----:B------:R-:W-:Y:S02]  /*273d0*/  ISETP.LT.AND P2, PT, R39, UR9, !P0 ;  /* 0x0000000927007c0c */ /* 0x000fe4000c741270 */
[----:B0-----:R-:W-:Y:S02]  /*273e0*/  ISETP.LT.AND P0, PT, R34, UR5, !P0 ;  /* 0x0000000522007c0c */ /* 0x001fe4000c701270 */
[----:B------:R-:W-:Y:S02]  /*273f0*/  ISETP.LT.AND P5, PT, R40, UR11, !P1 ;  /* 0x0000000b28007c0c */ /* 0x000fe4000cfa1270 */
[----:B------:R-:W-:Y:S02]  /*27400*/  F2FP.SATFINITE.E4M3.F32.PACK_AB_MERGE_C R23, R38, R41, RZ ;  /* 0x000000292617723e */ /* 0x000fe400048070ff */
[----:B-1----:R-:W-:-:S03]  /*27410*/  F2FP.SATFINITE.E4M3.F32.PACK_AB_MERGE_C R15, R37, R36, RZ ;  /* 0x00000024250f723e */ /* 0x002fc600048070ff */
[----:B------:R0:W-:Y:S01]  /*27420*/  @P4 STG.E.U8 desc[UR22][R8.64], R23 ;  /* 0x0000001708004986 */ /* 0x0001e2000c101116 */
[----:B---3--:R-:W-:Y:S02]  /*27430*/  PRMT R10, R15, 0x9910, RZ ;  /* 0x000099100f0a7816 */ /* 0x008fe400000000ff */
[----:B------:R-:W-:Y:S02]  /*27440*/  F2FP.SATFINITE.E4M3.F32.PACK_AB_MERGE_C R13, R30, R32, RZ ;  /* 0x000000201e0d723e */ /* 0x000fe400048070ff */
[----:B------:R-:W-:Y:S02]  /*27450*/  ISETP.LT.AND P4, PT, R39, UR12, !P1 ;  /* 0x0000000c27007c0c */ /* 0x000fe4000cf81270 */
[----:B0-----:R-:W-:Y:S01]  /*27460*/  PRMT R9, R13, 0x9910, RZ ;  /* 0x000099100d097816 */ /* 0x001fe200000000ff */
[----:B------:R0:W-:Y:S01]  /*27470*/  @P3 STG.E.U8 desc[UR22][R6.64], R15 ;  /* 0x0000000f06003986 */ /* 0x0001e2000c101116 */
[----:B------:R-:W-:Y:S01]  /*27480*/  PRMT R0, R23, 0x9910, RZ ;  /* 0x0000991017007816 */ /* 0x000fe200000000ff */
[----:B------:R-:W-:Y:S01]  /*27490*/  IMAD.MOV.U32 R8, RZ, RZ, R10 ;  /* 0x000000ffff087224 */ /* 0x000fe200078e000a */
[----:B------:R-:W-:Y:S01]  /*274a0*/  F2FP.SATFINITE.E4M3.F32.PACK_AB_MERGE_C R67, R67, R66, RZ ;  /* 0x000000424343723e */ /* 0x000fe200048070ff */
[----:B------:R1:W-:Y:S01]  /*274b0*/  @P2 STG.E.U8 desc[UR22][R2.64], R13 ;  /* 0x0000000d02002986 */ /* 0x0003e2000c101116 */
[----:B------:R-:W-:-:S02]  /*274c0*/  SHF.R.S32.HI R0, RZ, 0x8, R0 ;  /* 0x00000008ff007819 */ /* 0x000fc40000011400 */
[----:B------:R-:W-:Y:S01]  /*274d0*/  SHF.R.S32.HI R8, RZ, 0x8, R8 ;  /* 0x00000008ff087819 */ /* 0x000fe20000011408 */
[----:B0-----:R-:W-:Y:S01]  /*274e0*/  IMAD.MOV.U32 R6, RZ, RZ, R9 ;  /* 0x000000ffff067224 */ /* 0x001fe200078e0009 */
[----:B------:R-:W-:Y:S04]  /*274f0*/  @P0 STG.E.U8 desc[UR22][R4.64], R67 ;  /* 0x0000004304000986 */ /* 0x000fe8000c101116 */
[----:B-1----:R-:W-:Y:S01]  /*27500*/  SHF.R.S32.HI R2, RZ, 0x8, R6 ;  /* 0x00000008ff027819 */ /* 0x002fe20000011406 */
[----:B------:R-:W-:Y:S04]  /*27510*/  @P6 STG.E.U8 desc[UR22][R72.64], R0 ;  /* 0x0000000048006986 */ /* 0x000fe8000c101116 */
[----:B------:R-:W-:Y:S04]  /*27520*/  @P5 STG.E.U8 desc[UR22][R68.64], R8 ;  /* 0x0000000844005986 */ /* 0x000fe8000c101116 */
[----:B------:R0:W-:Y:S04]  /*27530*/  @P4 STG.E.U8 desc[UR22][R70.64], R2 ;  /* 0x0000000246004986 */ /* 0x0001e8000c101116 */
[----:B0-----:R-:W3:Y:S01]  /*27540*/  LDL.LU.64 R70, [R1+0x58] ;  /* 0x0000580001467983 */ /* 0x001ee20000300a00 */
[----:B------:R-:W-:-:S02]  /*27550*/  PRMT R10, R67, 0x9910, RZ ;  /* 0x00009910430a7816 */ /* 0x000fc400000000ff */
[----:B--2---:R-:W-:-:S03]  /*27560*/  ISETP.LT.AND P1, PT, R34, UR4, !P1 ;  /* 0x0000000422007c0c */ /* 0x004fc6000cf21270 */
[----:B------:R-:W-:-:S05]  /*27570*/  IMAD.MOV.U32 R7, RZ, RZ, R10 ;  /* 0x000000ffff077224 */ /* 0x000fca00078e000a */
[----:B------:R-:W-:-:S05]  /*27580*/  SHF.R.S32.HI R3, RZ, 0x8, R7 ;  /* 0x00000008ff037819 */ /* 0x000fca0000011407 */
[----:B---3--:R0:W-:Y:S01]  /*27590*/  @P1 STG.E.U8 desc[UR22][R70.64], R3 ;  /* 0x0000000346001986 */ /* 0x0081e2000c101116 */
[----:B------:R-:W-:Y:S06]  /*275a0*/  BAR.SYNC.DEFER_BLOCKING 0x0 ;  /* 0x0000000000007b1d */ /* 0x000fec0000010000 */
[----:B------:R-:W-:Y:S05]  /*275b0*/  BRA.U UP0, `(.L_x_13) ;  /* 0x0000000100a07547 */ /* 0x000fea000b800000 */
[----:B------:R-:W1:Y:S01]  /*275c0*/  S2UR UR5, SR_CgaCtaId ;  /* 0x00000000000579c3 */ /* 0x000e620000008800 */
[----:B------:R-:W-:Y:S01]  /*275d0*/  NOP ;  /* 0x0000000000007918 */ /* 0x000fe20000000000 */
[----:B------:R-:W-:Y:S01]  /*275e0*/  UMOV UR4, 0x50 ;  /* 0x0000005000047882 */ /* 0x000fe20000000000 */
[----:B------:R-:W-:Y:S02]  /*275f0*/  IMAD.U32 R0, RZ, RZ, UR8 ;  /* 0x00000008ff007e24 */ /* 0x000fe4000f8e00ff */
[----:B0-----:R-:W-:Y:S02]  /*27600*/  IMAD.MOV.U32 R3, RZ, RZ, 0xffff ;  /* 0x0000ffffff037424 */ /* 0x001fe400078e00ff */
[----:B------:R-:W-:Y:S01]  /*27610*/  IMAD.MOV.U32 R7, RZ, RZ, 0x1 ;  /* 0x00000001ff077424 */ /* 0x000fe200078e00ff */
[----:B------:R-:W-:-:S04]  /*27620*/  LOP3.LUT R0, R0, 0xffff, RZ, 0xc0, !PT ;  /* 0x0000ffff00007812 */ /* 0x000fc800078ec0ff */
[----:B------:R-:W-:-:S05]  /*27630*/  SHF.R.U32.HI R0, RZ, 0x5, R0 ;  /* 0x00000005ff007819 */ /* 0x000fca0000011600 */
[----:B------:R-:W-:Y:S01]  /*27640*/  VIADD R2, R0, 0x10 ;  /* 0x0000001000027836 */ /* 0x000fe20000000000 */
[----:B------:R-:W-:Y:S01]  /*27650*/  SHF.L.U32 R0, R3, R0, RZ ;  /* 0x0000000003007219 */ /* 0x000fe200000006ff */
[----:B-1----:R-:W-:-:S03]  /*27660*/  ULEA UR6, UR5, UR4, 0x18 ;  /* 0x0000000405067291 */ /* 0x002fc6000f8ec0ff */
[----:B------:R-:W-:-:S04]  /*27670*/  SHF.L.U32 R3, R7, R2, RZ ;  /* 0x0000000207037219 */ /* 0x000fc800000006ff */
[----:B------:R-:W-:Y:S02]  /*27680*/  LOP3.LUT R0, R3, R0, RZ, 0xfc, !PT ;  /* 0x0000000003007212 */ /* 0x000fe400078efcff */
[----:B------:R-:W0:Y:S02]  /*27690*/  LDS R5, [UR6] ;  /* 0x00000006ff057984 */ /* 0x000e240008000800 */
[C---:B------:R-:W-:Y:S02]  /*276a0*/  LOP3.LUT R2, R0.reuse, 0xffff, RZ, 0xc0, !PT ;  /* 0x0000ffff00027812 */ /* 0x040fe400078ec0ff */
[----:B0-----:R-:W-:-:S04]  /*276b0*/  LOP3.LUT R3, R0, 0xffff, R5, 0x80, !PT ;  /* 0x0000ffff00037812 */ /* 0x001fc800078e8005 */
[----:B------:R-:W-:-:S13]  /*276c0*/  ISETP.NE.AND P0, PT, R3, R2, PT ;  /* 0x000000020300720c */ /* 0x000fda0003f05270 */
[----:B------:R-:W-:Y:S05]  /*276d0*/  @P0 BRA `(.L_x_14) ;  /* 0x0000000000500947 */ /* 0x000fea0003800000 */
[----:B------:R-:W-:Y:S02]  /*276e0*/  SHF.R.U32.HI R5, RZ, 0x10, R5 ;  /* 0x00000010ff057819 */ /* 0x000fe40000011605 */
[----:B------:R-:W-:-:S04]  /*276f0*/  SHF.R.U32.HI R2, RZ, 0x10, R0 ;  /* 0x00000010ff027819 */ /* 0x000fc80000011600 */
[----:B------:R-:W-:-:S04]  /*27700*/  LOP3.LUT R5, R5, R2, RZ, 0xc0, !PT ;  /* 0x0000000205057212 */ /* 0x000fc800078ec0ff */
[----:B------:R-:W-:-:S13]  /*27710*/  ISETP.NE.AND P0, PT, R5, R2, PT ;  /* 0x000000020500720c */ /* 0x000fda0003f05270 */
[----:B------:R-:W-:Y:S05]  /*27720*/  @P0 BRA `(.L_x_15) ;  /* 0x0000000000300947 */ /* 0x000fea0003800000 */
[----:B------:R-:W-:Y:S01]  /*27730*/  R2UR UR4, R0 ;  /* 0x00000000000472ca */ /* 0x000fe200000e0000 */
[----:B------:R-:W-:Y:S01]  /*27740*/  VOTEU.ANY UR5, UPT, PT ;  /* 0x0000000000057886 */ /* 0x000fe200038e0100 */
[----:B------:R-:W0:Y:S01]  /*27750*/  S2R R0, SR_LANEID ;  /* 0x0000000000007919 */ /* 0x000e220000000000 */
[----:B------:R-:W-:-:S10]  /*27760*/  UFLO.U32 UR5, UR5 ;  /* 0x00000005000572bd */ /* 0x000fd400080e0000 */
[----:B------:R-:W-:-:S06]  /*27770*/  ULOP3.LUT UR4, URZ, UR4, URZ, 0x33, !UPT ;  /* 0x00000004ff047292 */ /* 0x000fcc000f8e33ff */
[----:B------:R-:W-:-:S04]  /*27780*/  IMAD.U32 R2, RZ, RZ, UR4 ;  /* 0x00000004ff027e24 */ /* 0x000fc8000f8e00ff */
[----:B------:R-:W1:Y:S02]  /*27790*/  REDUX UR7, R2 ;  /* 0x00000000020773c4 */ /* 0x000e640000000000 */
[----:B------:R2:W-:Y:S01]  /*277a0*/  UTCATOMSWS.AND URZ, UR4 ;  /* 0x0000000400ff79e3 */ /* 0x0005e20008000000 */
[----:B0-----:R-:W-:Y:S01]  /*277b0*/  ISETP.EQ.U32.AND P0, PT, R0, UR5, PT ;  /* 0x0000000500007c0c */ /* 0x001fe2000bf02070 */
[----:B-1----:R-:W-:-:S12]  /*277c0*/  IMAD.U32 R0, RZ, RZ, UR7 ;  /* 0x00000007ff007e24 */ /* 0x002fd8000f8e00ff */
[----:B------:R2:W-:Y:S01]  /*277d0*/  @P0 ATOMS.AND RZ, [UR6], R0 ;  /* 0x00000000ffff098c */ /* 0x0005e2000a800006 */
[----:B------:R-:W-:Y:S05]  /*277e0*/  BRA `(.L_x_13) ;  /* 0x0000000000147947 */ /* 0x000fea0003800000 */
.L_x_15:
[----:B------:R-:W-:-:S07]  /*277f0*/  MOV R2, 0x27810 ;  /* 0x0002781000027802 */ /* 0x000fce0000000f00 */
[----:B------:R-:W-:Y:S05]  /*27800*/  CALL.REL.NOINC `($__internal_0_$__cuda_sm10x_tcgen05_guardrail_trap_col_being_dealloced_not_returned_by_alloc) ;  /* 0x00000000002c7944 */ /* 0x000fea0003c00000 */
[----:B------:R-:W-:Y:S05]  /*27810*/  BRA `(.L_x_13) ;  /* 0x0000000000087947 */ /* 0x000fea0003800000 */
.L_x_14:
[----:B------:R-:W-:-:S07]  /*27820*/  MOV R2, 0x27840 ;  /* 0x0002784000027802 */ /* 0x000fce0000000f00 */
[----:B------:R-:W-:Y:S05]  /*27830*/  CALL.REL.NOINC `($__internal_2_$__cuda_sm10x_tcgen05_guardrail_trap_unallocated_columns_being_dealloced) ;  /* 0x0000000000387944 */ /* 0x000fea0003c00000 */
.L_x_13:
[----:B------:R-:W-:Y:S01]  /*27840*/  NOP ;  /* 0x0000000000007918 */ /* 0x000fe20000000000 */
[----:B--2---:R-:W-:Y:S05]  /*27850*/  EXIT ;  /* 0x000000000000794d */ /* 0x004fea0003800000 */
.L_x_8:
[----:B------:R-:W0:Y:S02]  /*27860*/  SYNCS.PHASECHK.TRANS64.TRYWAIT P1, [UR11], R30 ;  /* 0x0000001eff0075a7 */ /* 0x000e24000802110b */
[----:B0-----:R-:W-:Y:S05]  /*27870*/  @!P1 BRA `(.L_x_8) ;  /* 0xfffffffc00f89947 */ /* 0x001fea000383ffff */
[----:B------:R-:W-:Y:S05]  /*27880*/  BRA `(.L_x_16) ;  /* 0xfffffe6800887947 */ /* 0x000fea000383ffff */
.L_x_12:
[----:B------:R-:W1:Y:S02]  /*27890*/  SYNCS.PHASECHK.TRANS64.TRYWAIT P0, [UR11], R0 ;  /* 0x00000000ff0075a7 */ /* 0x000e64000800110b */
[----:B-1----:R-:W-:Y:S05]  /*278a0*/  @!P0 BRA `(.L_x_12) ;  /* 0xfffffffc00f88947 */ /* 0x002fea000383ffff */
[----:B------:R-:W-:Y:S05]  /*278b0*/  BRA `(.L_x_11) ;  /* 0xfffffec000007947 */ /* 0x000fea000383ffff */
        .weak           $__internal_0_$__cuda_sm10x_tcgen05_guardrail_trap_col_being_dealloced_not_returned_by_alloc
        .type           $__internal_0_$__cuda_sm10x_tcgen05_guardrail_trap_col_being_dealloced_not_returned_by_alloc,@function
        .size           $__internal_0_$__cuda_sm10x_tcgen05_guardrail_trap_col_being_dealloced_not_returned_by_alloc,($__internal_1_$__cuda_sm10x_tcgen05_guardrail_trap_phase_invalid_during_alloc - $__internal_0_$__cuda_sm10x_tcgen05_guardrail_trap_col_being_dealloced_not_returned_by_alloc)
$__internal_0_$__cuda_sm10x_tcgen05_guardrail_trap_col_being_dealloced_not_returned_by_alloc:
[----:B------:R-:W-:Y:S05]  /*278c0*/  BPT.TRAP 0x1 ;  /* 0x000000040000795c */ /* 0x000fea0000300000 */
[----:B------:R-:W-:-:S04]  /*278d0*/  IMAD.MOV.U32 R3, RZ, RZ, 0x0 ;  /* 0x00000000ff037424 */ /* 0x000fc800078e00ff */
[----:B------:R-:W-:Y:S05]  /*278e0*/  RET.REL.NODEC R2 `(matmul_kernel) ;  /* 0xfffffd8402c47950 */ /* 0x000fea0003c3ffff */
        .weak           $__internal_1_$__cuda_sm10x_tcgen05_guardrail_trap_phase_invalid_during_alloc
        .type           $__internal_1_$__cuda_sm10x_tcgen05_guardrail_trap_phase_invalid_during_alloc,@function
        .size           $__internal_1_$__cuda_sm10x_tcgen05_guardrail_trap_phase_invalid_during_alloc,($__internal_2_$__cuda_sm10x_tcgen05_guardrail_trap_unallocated_columns_being_dealloced - $__internal_1_$__cuda_sm10x_tcgen05_guardrail_trap_phase_invalid_during_alloc)
$__internal_1_$__cuda_sm10x_tcgen05_guardrail_trap_phase_invalid_during_alloc:
[----:B------:R-:W-:Y:S05]  /*278f0*/  BPT.TRAP 0x1 ;  /* 0x000000040000795c */ /* 0x000fea0000300000 */
[----:B------:R-:W-:-:S04]  /*27900*/  IMAD.MOV.U32 R3, RZ, RZ, 0x0 ;  /* 0x00000000ff037424 */ /* 0x000fc800078e00ff */
[----:B------:R-:W-:Y:S05]  /*27910*/  RET.REL.NODEC R2 `(matmul_kernel) ;  /* 0xfffffd8402b87950 */ /* 0x000fea0003c3ffff */
        .weak           $__internal_2_$__cuda_sm10x_tcgen05_guardrail_trap_unallocated_columns_being_dealloced
        .type           $__internal_2_$__cuda_sm10x_tcgen05_guardrail_trap_unallocated_columns_being_dealloced,@function
        .size           $__internal_2_$__cuda_sm10x_tcgen05_guardrail_trap_unallocated_columns_being_dealloced,(.L_x_20 - $__internal_2_$__cuda_sm10x_tcgen05_guardrail_trap_unallocated_columns_being_dealloced)
$__internal_2_$__cuda_sm10x_tcgen05_guardrail_trap_unallocated_columns_being_dealloced:
[----:B------:R-:W-:Y:S05]  /*27920*/  BPT.TRAP 0x1 ;  /* 0x000000040000795c */ /* 0x000fea0000300000 */
[----:B------:R-:W-:-:S04]  /*27930*/  IMAD.MOV.U32 R3, RZ, RZ, 0x0 ;  /* 0x00000000ff037424 */ /* 0x000fc800078e00ff */
[----:B------:R-:W-:Y:S05]  /*27940*/  RET.REL.NODEC R2 `(matmul_kernel) ;  /* 0xfffffd8402ac7950 */ /* 0x000fea0003c3ffff */
.L_x_17:
[----:B------:R-:W-:-:S00]  /*27950*/  BRA `(.L_x_17) ;  /* 0xfffffffc00fc7947 */ /* 0x000fc0000383ffff */
[----:B------:R-:W-:-:S00]  /*27960*/  NOP ;  /* 0x0000000000007918 */ /* 0x000fc00000000000 */
        /* <DEDUP_REMOVED lines=9> */
.L_x_20:


//--------------------- .nv.shared.matmul_kernel  --------------------------
	.section	.nv.shared.matmul_kernel,"aw",@nobits
	.sectionflags	@""
	.align	16
	.zero		1024


//--------------------- .nv.shared.reserved.0     --------------------------
	.section	.nv.shared.reserved.0,"aw",@nobits
	.align	8
	.weak		__nv_reservedSMEM_offset_0_alias
	.size		__nv_reservedSMEM_offset_0_alias, 0, 64
	.other		__nv_reservedSMEM_offset_0_alias,@"STO_CUDA_RESERVED_SHARED STV_DEFAULT"
__nv_reservedSMEM_offset_0_alias:
	.zero		0
.nv.shared.reserved.0:
	.zero		64
	.weak		__nv_reservedSMEM_allocation_phase
	.type		__nv_reservedSMEM_allocation_phase,@object
	.size		__nv_reservedSMEM_allocation_phase,(.L_0 - __nv_reservedSMEM_allocation_phase)
__nv_reservedSMEM_allocation_phase:
	.zero		1
.L_0:
	.zero		7
	.weak		__nv_reservedSMEM_devtool_atexit_pc
	.type		__nv_reservedSMEM_devtool_atexit_pc,@object
	.size		__nv_reservedSMEM_devtool_atexit_pc,(__nv_reservedSMEM_allocation_mask - __nv_reservedSMEM_devtool_atexit_pc)
__nv_reservedSMEM_devtool_atexit_pc:
	.zero		8
	.weak		__nv_reservedSMEM_allocation_mask
	.type		__nv_reservedSMEM_allocation_mask,@object
	.size		__nv_reservedSMEM_allocation_mask,(.L_2 - __nv_reservedSMEM_allocation_mask)
__nv_reservedSMEM_allocation_mask:
	.zero		4
.L_2:


//--------------------- .nv.constant0.matmul_kernel --------------------------
	.section	.nv.constant0.matmul_kernel,"a",@progbits
	.sectionflags	@""
	.align	4
.nv.constant0.matmul_kernel:
	.zero		976


//--------------------- SYMBOLS --------------------------

	.type		.nv.reservedSmem.offset0,@object
	.size		.nv.reservedSmem.offset0,0x4
	.type		.nv.reservedSmem.cap,@object
	.size		.nv.reservedSmem.cap,0x4
